def attn_fwd(
    Q,
    K,
    V,
    Out,
    Lse,
    sm_scale,
    stride_qz,
    stride_qh,
    stride_qm,
    stride_qk,
    stride_kz,
    stride_kh,
    stride_kn,
    stride_kk,
    stride_vz,
    stride_vh,
    stride_vn,
    stride_vk,
    stride_oz,
    stride_oh,
    stride_om,
    stride_ok,
    seqlen_q,
    seqlen_k,
    BLOCK_M: tl.constexpr,
    BLOCK_N: tl.constexpr,
    HEAD_DIM: tl.constexpr,
    CAUSAL: tl.constexpr,
):
    start_m = tl.program_id(0)
    off_hz = tl.program_id(1)
    q_off = off_hz * stride_qh
    k_off = off_hz * stride_kh
    v_off = off_hz * stride_vh
    offs_m = start_m * BLOCK_M + tl.arange(0, BLOCK_M)
    offs_d = tl.arange(0, HEAD_DIM)
    offs_n = tl.arange(0, BLOCK_N)
    q_ptrs = Q + q_off + offs_m[:, None] * stride_qm + offs_d[None, :] * stride_qk
    k_ptrs = K + k_off + offs_d[:, None] * stride_kk + offs_n[None, :] * stride_kn
    v_ptrs = V + v_off + offs_n[:, None] * stride_vn + offs_d[None, :] * stride_vk
    m_i = tl.full([BLOCK_M], float("-inf"), dtype=tl.float32)
    l_i = tl.zeros([BLOCK_M], dtype=tl.float32) + 1.0
    acc = tl.zeros([BLOCK_M, HEAD_DIM], dtype=tl.float32)
    q = tl.load(q_ptrs)
    acc, l_i, m_i = _attn_fwd_inner(
        acc,
        l_i,
        m_i,
        q,
        k_ptrs,
        v_ptrs,
        sm_scale,
        stride_kn,
        stride_vn,
        start_m,
        seqlen_k,
        BLOCK_M,
        BLOCK_N,
        HEAD_DIM,
        CAUSAL,
    )
    acc = acc / l_i[:, None]
    lse = m_i + tl.math.log2(l_i) / 1.4426950408889634
    o_ptrs = (
        Out
        + off_hz * stride_oh
        + offs_m[:, None] * stride_om
        + offs_d[None, :] * stride_ok
    )
    tl.store(o_ptrs, acc.to(Out.dtype.element_ty))
    tl.store(Lse + off_hz * seqlen_q + offs_m, lse)

# config = {"BLOCK_M": 64, "BLOCK_N": 128, "HEAD_DIM": 512, "arch": "sm_90", "causal": false, "dtype": "bf16", "num_stages": 2, "num_warps": 4}
# arch = sm_90


// ===== COMPILED SASS (sm_90a) =====

	.target	sm_90a

	.elftype	@"ET_EXEC"


//--------------------- .note.nv.tkinfo           --------------------------
	.section	.note.nv.tkinfo,"",@"SHT_NOTE"
	.sectionflags	@"SHF_NOTE_NV_TKINFO"
	.tkinfo
        /*0018*/ 	.word	0x00000002
        /*0030*/ 	.string	""
        /*0030*/ 	.string	"ptxas"
        /*0030*/ 	.string	"Cuda compilation tools, release 13.0, V13.0.88"
        /*0030*/ 	.string	"Build cuda_13.0.r13.0/compiler.36424714_0"
        /*0030*/ 	.string	"-v  -suppress-debug-info  -lineinfo  -arch sm_90a "



//--------------------- .note.nv.cuinfo           --------------------------
	.section	.note.nv.cuinfo,"",@"SHT_NOTE"
	.sectionflags	@"SHF_NOTE_NV_CUINFO"
        /*0018*/ 	.short	0x0002
        /*001a*/ 	.short	0x005a
        /*001c*/ 	.short	0x0082
	.zero		2


//--------------------- .nv.info                  --------------------------
	.section	.nv.info,"",@"SHT_CUDA_INFO"
	.align	4


	//----- nvinfo : EIATTR_REGCOUNT
	.align		4
        /*0000*/ 	.byte	0x04, 0x2f
        /*0002*/ 	.short	(.L_2 - .L_1)
	.align		4
.L_1:
        /*0004*/ 	.word	index@(attn_fwd)
        /*0008*/ 	.word	0x000000ff


	//----- nvinfo : EIATTR_FRAME_SIZE
	.align		4
.L_2:
        /*000c*/ 	.byte	0x04, 0x11
        /*000e*/ 	.short	(.L_4 - .L_3)
	.align		4
.L_3:
        /*0010*/ 	.word	index@(attn_fwd)
        /*0014*/ 	.word	0x00001e48


	//----- nvinfo : EIATTR_MIN_STACK_SIZE
	.align		4
.L_4:
        /*0018*/ 	.byte	0x04, 0x12
        /*001a*/ 	.short	(.L_6 - .L_5)
	.align		4
.L_5:
        /*001c*/ 	.word	index@(attn_fwd)
        /*0020*/ 	.word	0x00001e48
.L_6:


//--------------------- .nv.compat                --------------------------
	.section	.nv.compat,"",@"SHT_CUDA_COMPAT_INFO"
	.align	4
        /*0000*/ 	.byte	0x02, 0x09, 0x01, 0x00, 0x02, 0x02, 0x04, 0x00, 0x02, 0x05, 0x05, 0x00, 0x03, 0x07, 0x01, 0x01
        /*0010*/ 	.byte	0x02, 0x03, 0x00, 0x00, 0x02, 0x06, 0x01, 0x00, 0x04, 0x0b, 0x08, 0x00, 0x00, 0x00, 0x00, 0x00
        /*0020*/ 	.byte	0x00, 0x00, 0x00, 0x00


//--------------------- .nv.info.attn_fwd         --------------------------
	.section	.nv.info.attn_fwd,"",@"SHT_CUDA_INFO"
	.sectionflags	@""
	.align	4


	//----- nvinfo : EIATTR_CUDA_API_VERSION
	.align		4
        /*0000*/ 	.byte	0x04, 0x37
        /*0002*/ 	.short	(.L_8 - .L_7)
.L_7:
        /*0004*/ 	.word	0x00000082


	//----- nvinfo : EIATTR_KPARAM_INFO
	.align		4
.L_8:
        /*0008*/ 	.byte	0x04, 0x17
        /*000a*/ 	.short	(.L_10 - .L_9)
.L_9:
        /*000c*/ 	.word	0x00000000
        /*0010*/ 	.short	0x0019
        /*0012*/ 	.short	0x0080
        /*0014*/ 	.byte	0x00, 0xf4, 0x21, 0x00


	//----- nvinfo : EIATTR_KPARAM_INFO
	.align		4
.L_10:
        /*0018*/ 	.byte	0x04, 0x17
        /*001a*/ 	.short	(.L_12 - .L_11)
.L_11:
        /*001c*/ 	.word	0x00000000
        /*0020*/ 	.short	0x0018
        /*0022*/ 	.short	0x0078
        /*0024*/ 	.byte	0x00, 0xf4, 0x21, 0x00


	//----- nvinfo : EIATTR_KPARAM_INFO
	.align		4
.L_12:
        /*0028*/ 	.byte	0x04, 0x17
        /*002a*/ 	.short	(.L_14 - .L_13)
.L_13:
        /*002c*/ 	.word	0x00000000
        /*0030*/ 	.short	0x0017
        /*0032*/ 	.short	0x0070
        /*0034*/ 	.byte	0x00, 0xf0, 0x11, 0x00


	//----- nvinfo : EIATTR_KPARAM_INFO
	.align		4
.L_14:
        /*0038*/ 	.byte	0x04, 0x17
        /*003a*/ 	.short	(.L_16 - .L_15)
.L_15:
        /*003c*/ 	.word	0x00000000
        /*0040*/ 	.short	0x0016
        /*0042*/ 	.short	0x006c
        /*0044*/ 	.byte	0x00, 0xf0, 0x11, 0x00


	//----- nvinfo : EIATTR_KPARAM_INFO
	.align		4
.L_16:
        /*0048*/ 	.byte	0x04, 0x17
        /*004a*/ 	.short	(.L_18 - .L_17)
.L_17:
        /*004c*/ 	.word	0x00000000
        /*0050*/ 	.short	0x0015
        /*0052*/ 	.short	0x0068
        /*0054*/ 	.byte	0x00, 0xf0, 0x11, 0x00


	//----- nvinfo : EIATTR_KPARAM_INFO
	.align		4
.L_18:
        /*0058*/ 	.byte	0x04, 0x17
        /*005a*/ 	.short	(.L_20 - .L_19)
.L_19:
        /*005c*/ 	.word	0x00000000
        /*0060*/ 	.short	0x0014
        /*0062*/ 	.short	0x0064
        /*0064*/ 	.byte	0x00, 0xf0, 0x11, 0x00


	//----- nvinfo : EIATTR_KPARAM_INFO
	.align		4
.L_20:
        /*0068*/ 	.byte	0x04, 0x17
        /*006a*/ 	.short	(.L_22 - .L_21)
.L_21:
        /*006c*/ 	.word	0x00000000
        /*0070*/ 	.short	0x0013
        /*0072*/ 	.short	0x0060
        /*0074*/ 	.byte	0x00, 0xf0, 0x11, 0x00


	//----- nvinfo : EIATTR_KPARAM_INFO
	.align		4
.L_22:
        /*0078*/ 	.byte	0x04, 0x17
        /*007a*/ 	.short	(.L_24 - .L_23)
.L_23:
        /*007c*/ 	.word	0x00000000
        /*0080*/ 	.short	0x0012
        /*0082*/ 	.short	0x005c
        /*0084*/ 	.byte	0x00, 0xf0, 0x11, 0x00


	//----- nvinfo : EIATTR_KPARAM_INFO
	.align		4
.L_24:
        /*0088*/ 	.byte	0x04, 0x17
        /*008a*/ 	.short	(.L_26 - .L_25)
.L_25:
        /*008c*/ 	.word	0x00000000
        /*0090*/ 	.short	0x0011
        /*0092*/ 	.short	0x0058
        /*0094*/ 	.byte	0x00, 0xf0, 0x11, 0x00


	//----- nvinfo : EIATTR_KPARAM_INFO
	.align		4
.L_26:
        /*0098*/ 	.byte	0x04, 0x17
        /*009a*/ 	.short	(.L_28 - .L_27)
.L_27:
        /*009c*/ 	.word	0x00000000
        /*00a0*/ 	.short	0x0010
        /*00a2*/ 	.short	0x0054
        /*00a4*/ 	.byte	0x00, 0xf0, 0x11, 0x00


	//----- nvinfo : EIATTR_KPARAM_INFO
	.align		4
.L_28:
        /*00a8*/ 	.byte	0x04, 0x17
        /*00aa*/ 	.short	(.L_30 - .L_29)
.L_29:
        /*00ac*/ 	.word	0x00000000
        /*00b0*/ 	.short	0x000f
        /*00b2*/ 	.short	0x0050
        /*00b4*/ 	.byte	0x00, 0xf0, 0x11, 0x00


	//----- nvinfo : EIATTR_KPARAM_INFO
	.align		4
.L_30:
        /*00b8*/ 	.byte	0x04, 0x17
        /*00ba*/ 	.short	(.L_32 - .L_31)
.L_31:
        /*00bc*/ 	.word	0x00000000
        /*00c0*/ 	.short	0x000e
        /*00c2*/ 	.short	0x004c
        /*00c4*/ 	.byte	0x00, 0xf0, 0x11, 0x00


	//----- nvinfo : EIATTR_KPARAM_INFO
	.align		4
.L_32:
        /*00c8*/ 	.byte	0x04, 0x17
        /*00ca*/ 	.short	(.L_34 - .L_33)
.L_33:
        /*00cc*/ 	.word	0x00000000
        /*00d0*/ 	.short	0x000d
        /*00d2*/ 	.short	0x0048
        /*00d4*/ 	.byte	0x00, 0xf0, 0x11, 0x00


	//----- nvinfo : EIATTR_KPARAM_INFO
	.align		4
.L_34:
        /*00d8*/ 	.byte	0x04, 0x17
        /*00da*/ 	.short	(.L_36 - .L_35)
.L_35:
        /*00dc*/ 	.word	0x00000000
        /*00e0*/ 	.short	0x000c
        /*00e2*/ 	.short	0x0044
        /*00e4*/ 	.byte	0x00, 0xf0, 0x11, 0x00


	//----- nvinfo : EIATTR_KPARAM_INFO
	.align		4
.L_36:
        /*00e8*/ 	.byte	0x04, 0x17
        /*00ea*/ 	.short	(.L_38 - .L_37)
.L_37:
        /*00ec*/ 	.word	0x00000000
        /*00f0*/ 	.short	0x000b
        /*00f2*/ 	.short	0x0040
        /*00f4*/ 	.byte	0x00, 0xf0, 0x11, 0x00


	//----- nvinfo : EIATTR_KPARAM_INFO
	.align		4
.L_38:
        /*00f8*/ 	.byte	0x04, 0x17
        /*00fa*/ 	.short	(.L_40 - .L_39)
.L_39:
        /*00fc*/ 	.word	0x00000000
        /*0100*/ 	.short	0x000a
        /*0102*/ 	.short	0x003c
        /*0104*/ 	.byte	0x00, 0xf0, 0x11, 0x00


	//----- nvinfo : EIATTR_KPARAM_INFO
	.align		4
.L_40:
        /*0108*/ 	.byte	0x04, 0x17
        /*010a*/ 	.short	(.L_42 - .L_41)
.L_41:
        /*010c*/ 	.word	0x00000000
        /*0110*/ 	.short	0x0009
        /*0112*/ 	.short	0x0038
        /*0114*/ 	.byte	0x00, 0xf0, 0x11, 0x00


	//----- nvinfo : EIATTR_KPARAM_INFO
	.align		4
.L_42:
        /*0118*/ 	.byte	0x04, 0x17
        /*011a*/ 	.short	(.L_44 - .L_43)
.L_43:
        /*011c*/ 	.word	0x00000000
        /*0120*/ 	.short	0x0008
        /*0122*/ 	.short	0x0034
        /*0124*/ 	.byte	0x00, 0xf0, 0x11, 0x00


	//----- nvinfo : EIATTR_KPARAM_INFO
	.align		4
.L_44:
        /*0128*/ 	.byte	0x04, 0x17
        /*012a*/ 	.short	(.L_46 - .L_45)
.L_45:
        /*012c*/ 	.word	0x00000000
        /*0130*/ 	.short	0x0007
        /*0132*/ 	.short	0x0030
        /*0134*/ 	.byte	0x00, 0xf0, 0x11, 0x00


	//----- nvinfo : EIATTR_KPARAM_INFO
	.align		4
.L_46:
        /*0138*/ 	.byte	0x04, 0x17
        /*013a*/ 	.short	(.L_48 - .L_47)
.L_47:
        /*013c*/ 	.word	0x00000000
        /*0140*/ 	.short	0x0006
        /*0142*/ 	.short	0x002c
        /*0144*/ 	.byte	0x00, 0xf0, 0x11, 0x00


	//----- nvinfo : EIATTR_KPARAM_INFO
	.align		4
.L_48:
        /*0148*/ 	.byte	0x04, 0x17
        /*014a*/ 	.short	(.L_50 - .L_49)
.L_49:
        /*014c*/ 	.word	0x00000000
        /*0150*/ 	.short	0x0005
        /*0152*/ 	.short	0x0028
        /*0154*/ 	.byte	0x00, 0xf0, 0x11, 0x00


	//----- nvinfo : EIATTR_KPARAM_INFO
	.align		4
.L_50:
        /*0158*/ 	.byte	0x04, 0x17
        /*015a*/ 	.short	(.L_52 - .L_51)
.L_51:
        /*015c*/ 	.word	0x00000000
        /*0160*/ 	.short	0x0004
        /*0162*/ 	.short	0x0020
        /*0164*/ 	.byte	0x00, 0xf4, 0x21, 0x00


	//----- nvinfo : EIATTR_KPARAM_INFO
	.align		4
.L_52:
        /*0168*/ 	.byte	0x04, 0x17
        /*016a*/ 	.short	(.L_54 - .L_53)
.L_53:
        /*016c*/ 	.word	0x00000000
        /*0170*/ 	.short	0x0003
        /*0172*/ 	.short	0x0018
        /*0174*/ 	.byte	0x00, 0xf4, 0x21, 0x00


	//----- nvinfo : EIATTR_KPARAM_INFO
	.align		4
.L_54:
        /*0178*/ 	.byte	0x04, 0x17
        /*017a*/ 	.short	(.L_56 - .L_55)
.L_55:
        /*017c*/ 	.word	0x00000000
        /*0180*/ 	.short	0x0002
        /*0182*/ 	.short	0x0010
        /*0184*/ 	.byte	0x00, 0xf4, 0x21, 0x00


	//----- nvinfo : EIATTR_KPARAM_INFO
	.align		4
.L_56:
        /*0188*/ 	.byte	0x04, 0x17
        /*018a*/ 	.short	(.L_58 - .L_57)
.L_57:
        /*018c*/ 	.word	0x00000000
        /*0190*/ 	.short	0x0001
        /*0192*/ 	.short	0x0008
        /*0194*/ 	.byte	0x00, 0xf4, 0x21, 0x00


	//----- nvinfo : EIATTR_KPARAM_INFO
	.align		4
.L_58:
        /*0198*/ 	.byte	0x04, 0x17
        /*019a*/ 	.short	(.L_60 - .L_59)
.L_59:
        /*019c*/ 	.word	0x00000000
        /*01a0*/ 	.short	0x0000
        /*01a2*/ 	.short	0x0000
        /*01a4*/ 	.byte	0x00, 0xf4, 0x21, 0x00


	//----- nvinfo : EIATTR_SPARSE_MMA_MASK
	.align		4
.L_60:
        /*01a8*/ 	.byte	0x03, 0x50
        /*01aa*/ 	.short	0x0000


	//----- nvinfo : EIATTR_MAXREG_COUNT
	.align		4
        /*01ac*/ 	.byte	0x03, 0x1b
        /*01ae*/ 	.short	0x00ff


	//----- nvinfo : EIATTR_NUM_BARRIERS
	.align		4
        /*01b0*/ 	.byte	0x02, 0x4c
        /*01b2*/ 	.byte	0x01
	.zero		1


	//----- nvinfo : EIATTR_ANNOTATIONS
	.align		4
        /*01b4*/ 	.byte	0x04, 0x55
        /*01b6*/ 	.short	(.L_62 - .L_61)


	//   ....[0]....
.L_61:
        /*01b8*/ 	.word	0x00000001
        /*01bc*/ 	.byte	0x70, 0x06, 0x00, 0x00, 0x01, 0x00, 0x00, 0x00, 0x90, 0x06, 0x00, 0x00, 0x01, 0x00, 0x00, 0x00
        /* <DEDUP_REMOVED lines=1811> */
        /*72fc*/ 	.byte	0x70, 0xcc, 0x03, 0x00, 0x01, 0x00, 0x00, 0x00, 0x80, 0xd1, 0x03, 0x00


	//----- nvinfo : EIATTR_MERCURY_ISA_VERSION
	.align		4
.L_62:
        /*7308*/ 	.byte	0x03, 0x5f
        /*730a*/ 	.short	0x0101


	//----- nvinfo : EIATTR_COOP_GROUP_MASK_REGIDS
	.align		4
        /*730c*/ 	.byte	0x04, 0x29
        /*730e*/ 	.short	(.L_64 - .L_63)


	//   ....[0]....
.L_63:
        /*7310*/ 	.word	0xffffffff


	//   ....[1]....
        /*7314*/ 	.word	0xffffffff


	//   ....[2]....
        /*7318*/ 	.word	0xffffffff


	//   ....[3]....
        /*731c*/ 	.word	0xffffffff


	//   ....[4]....
        /*7320*/ 	.word	0xffffffff


	//   ....[5]....
        /*7324*/ 	.word	0xffffffff


	//   ....[6]....
        /*7328*/ 	.word	0xffffffff


	//   ....[7]....
        /*732c*/ 	.word	0xffffffff


	//----- nvinfo : EIATTR_COOP_GROUP_INSTR_OFFSETS
	.align		4
.L_64:
        /*7330*/ 	.byte	0x04, 0x28
        /*7332*/ 	.short	(.L_66 - .L_65)


	//   ....[0]....
.L_65:
        /*7334*/ 	.word	0x00026da0


	//   ....[1]....
        /*7338*/ 	.word	0x00026e30


	//   ....[2]....
        /*733c*/ 	.word	0x00028280


	//   ....[3]....
        /*7340*/ 	.word	0x000282b0


	//   ....[4]....
        /*7344*/ 	.word	0x00029940


	//   ....[5]....
        /*7348*/ 	.word	0x00029960


	//   ....[6]....
        /*734c*/ 	.word	0x000299d0


	//   ....[7]....
        /*7350*/ 	.word	0x000299e0


	//----- nvinfo : EIATTR_EXIT_INSTR_OFFSETS
	.align		4
.L_66:
        /*7354*/ 	.byte	0x04, 0x1c
        /*7356*/ 	.short	(.L_68 - .L_67)


	//   ....[0]....
.L_67:
        /*7358*/ 	.word	0x0003d170


	//   ....[1]....
        /*735c*/ 	.word	0x0003d230


	//----- nvinfo : EIATTR_REQNTID
	.align		4
.L_68:
        /*7360*/ 	.byte	0x04, 0x10
        /*7362*/ 	.short	(.L_70 - .L_69)
.L_69:
        /*7364*/ 	.word	0x00000080
        /*7368*/ 	.word	0x00000001
        /*736c*/ 	.word	0x00000001


	//----- nvinfo : EIATTR_CBANK_PARAM_SIZE
	.align		4
.L_70:
        /*7370*/ 	.byte	0x03, 0x19
        /*7372*/ 	.short	0x0088


	//----- nvinfo : EIATTR_PARAM_CBANK
	.align		4
        /*7374*/ 	.byte	0x04, 0x0a
        /*7376*/ 	.short	(.L_72 - .L_71)
	.align		4
.L_71:
        /*7378*/ 	.word	index@(.nv.constant0.attn_fwd)
        /*737c*/ 	.short	0x0210
        /*737e*/ 	.short	0x0088


	//----- nvinfo : EIATTR_SW_WAR
	.align		4
.L_72:
        /*7380*/ 	.byte	0x04, 0x36
        /*7382*/ 	.short	(.L_74 - .L_73)
.L_73:
        /*7384*/ 	.word	0x00000008
.L_74:


//--------------------- .nv.callgraph             --------------------------
	.section	.nv.callgraph,"",@"SHT_CUDA_CALLGRAPH"
	.align	4
	.sectionentsize	8
	.align		4
        /*0000*/ 	.word	0x00000000
	.align		4
        /*0004*/ 	.word	0xffffffff
	.align		4
        /*0008*/ 	.word	0x00000000
	.align		4
        /*000c*/ 	.word	0xfffffffe
	.align		4
        /*0010*/ 	.word	0x00000000
	.align		4
        /*0014*/ 	.word	0xfffffffd
	.align		4
        /*0018*/ 	.word	0x00000000
	.align		4
        /*001c*/ 	.word	0xfffffffc


//--------------------- .nv.constant4             --------------------------
	.section	.nv.constant4,"a",@progbits
	.align	8
	.align		8
.nv.constant4:
        /*0000*/ 	.dword	_$_str


//--------------------- .text.attn_fwd            --------------------------
	.section	.text.attn_fwd,"ax",@progbits
	.align	128
        .global         attn_fwd
        .type           attn_fwd,@function
        .size           attn_fwd,(.L_x_3 - attn_fwd)
        .other          attn_fwd,@"STO_CUDA_ENTRY STV_DEFAULT"
attn_fwd:
.text.attn_fwd:
[----:B------:R-:W0:Y:S01]  /*0000*/  LDC R1, c[0x0][0x28] ;  /* 0x00000a00ff017b82 */ /* 0x000e220000000800 */
[----:B------:R-:W1:Y:S07]  /*0010*/  S2R R154, SR_TID.X ;  /* 0x00000000009a7919 */ /* 0x000e6e0000002100 */
[----:B------:R-:W2:Y:S01]  /*0020*/  LDC R136, c[0x0][0x248] ;  /* 0x00009200ff887b82 */ /* 0x000ea20000000800 */
[----:B------:R-:W-:Y:S01]  /*0030*/  ULDC.64 UR56, c[0x0][0x208] ;  /* 0x0000820000387ab9 */ /* 0x000fe20000000a00 */
[----:B0-----:R-:W-:Y:S01]  /*0040*/  IADD3 R1, R1, -0x1e48, RZ ;  /* 0xffffe1b801017810 */ /* 0x001fe20007ffe0ff */
[----:B------:R-:W0:Y:S05]  /*0050*/  S2R R0, SR_CTAID.Y ;  /* 0x0000000000007919 */ /* 0x000e2a0000002600 */
[----:B------:R-:W0:Y:S08]  /*0060*/  LDC.64 R44, c[0x0][0x240] ;  /* 0x00009000ff2c7b82 */ /* 0x000e300000000a00 */
[----:B------:R-:W3:Y:S01]  /*0070*/  LDC.64 R46, c[0x0][0x210] ;  /* 0x00008400ff2e7b82 */ /* 0x000ee20000000a00 */
[----:B-1----:R-:W-:-:S02]  /*0080*/  SHF.R.U32.HI R3, RZ, 0x6, R154 ;  /* 0x00000006ff037819 */ /* 0x002fc4000001169a */
[----:B------:R-:W-:Y:S02]  /*0090*/  LOP3.LUT R148, R154, 0x3f, RZ, 0xc0, !PT ;  /* 0x0000003f9a947812 */ /* 0x000fe400078ec0ff */
[----:B------:R-:W-:Y:S01]  /*00a0*/  SGXT.U32 R3, R3, 0x1 ;  /* 0x000000010303781a */ /* 0x000fe20000000000 */
[----:B0-----:R-:W-:-:S04]  /*00b0*/  IMAD R0, R0, R44, RZ ;  /* 0x0000002c00007224 */ /* 0x001fc800078e02ff */
[----:B--2---:R-:W-:Y:S02]  /*00c0*/  IMAD R5, R3, R136, RZ ;  /* 0x0000008803057224 */ /* 0x004fe400078e02ff */
[----:B------:R-:W0:Y:S01]  /*00d0*/  S2R R3, SR_CTAID.X ;  /* 0x0000000000037919 */ /* 0x000e220000002500 */
[----:B------:R-:W-:Y:S02]  /*00e0*/  IMAD.HI R68, R0, 0x2, RZ ;  /* 0x0000000200447827 */ /* 0x000fe400078e02ff */
[----:B------:R-:W-:-:S04]  /*00f0*/  LEA R7, R136, R5, 0x1 ;  /* 0x0000000588077211 */ /* 0x000fc800078e08ff */
[----:B------:R-:W-:-:S04]  /*0100*/  LEA R9, R136, R7, 0x1 ;  /* 0x0000000788097211 */ /* 0x000fc800078e08ff */
[----:B------:R-:W-:-:S04]  /*0110*/  LEA R135, R136, R9, 0x1 ;  /* 0x0000000988877211 */ /* 0x000fc800078e08ff */
[----:B------:R-:W-:-:S04]  /*0120*/  LEA R11, R136, R135, 0x1 ;  /* 0x00000087880b7211 */ /* 0x000fc800078e08ff */
[----:B------:R-:W-:-:S04]  /*0130*/  LEA R13, R136, R11, 0x1 ;  /* 0x0000000b880d7211 */ /* 0x000fc800078e08ff */
[----:B------:R-:W-:-:S04]  /*0140*/  LEA R15, R136, R13, 0x1 ;  /* 0x0000000d880f7211 */ /* 0x000fc800078e08ff */
[----:B------:R-:W-:-:S04]  /*0150*/  LEA R134, R136, R15, 0x1 ;  /* 0x0000000f88867211 */ /* 0x000fc800078e08ff */
[----:B------:R-:W-:Y:S02]  /*0160*/  LEA R17, R136, R134, 0x1 ;  /* 0x0000008688117211 */ /* 0x000fe400078e08ff */
[----:B0-----:R-:W-:Y:S02]  /*0170*/  LEA R2, R3, R148, 0x6 ;  /* 0x0000009403027211 */ /* 0x001fe400078e30ff */
[----:B------:R-:W-:Y:S02]  /*0180*/  SHF.L.U32 R3, R0, 0x1, RZ ;  /* 0x0000000100037819 */ /* 0x000fe400000006ff */
[----:B------:R-:W-:Y:S01]  /*0190*/  LEA R19, R136, R17, 0x1 ;  /* 0x0000001188137211 */ /* 0x000fe200078e08ff */
[----:B------:R-:W-:-:S03]  /*01a0*/  IMAD R2, R2, R45, RZ ;  /* 0x0000002d02027224 */ /* 0x000fc600078e02ff */
[----:B------:R-:W-:Y:S01]  /*01b0*/  LEA R21, R136, R19, 0x1 ;  /* 0x0000001388157211 */ /* 0x000fe200078e08ff */
[C---:B------:R-:W-:Y:S01]  /*01c0*/  IMAD.HI R0, R2.reuse, 0x2, RZ ;  /* 0x0000000202007827 */ /* 0x040fe200078e02ff */
[----:B------:R-:W-:-:S03]  /*01d0*/  SHF.L.U32 R4, R2, 0x1, RZ ;  /* 0x0000000102047819 */ /* 0x000fc600000006ff */
[----:B------:R-:W-:Y:S01]  /*01e0*/  IMAD R130, R136, 0x2, R21 ;  /* 0x0000000288827824 */ /* 0x000fe200078e0215 */
[----:B---3--:R-:W-:-:S04]  /*01f0*/  IADD3 R2, P0, P1, R4, R46, R3 ;  /* 0x0000002e04027210 */ /* 0x008fc8000791e003 */
[----:B------:R-:W-:Y:S02]  /*0200*/  IADD3.X R68, R0, R47, R68, P0, P1 ;  /* 0x0000002f00447210 */ /* 0x000fe400007e2444 */
[-C--:B------:R-:W-:Y:S02]  /*0210*/  LEA R4, P0, R5, R2.reuse, 0x1 ;  /* 0x0000000205047211 */ /* 0x080fe400078008ff */
[----:B------:R-:W-:Y:S02]  /*0220*/  LEA R6, P1, R7, R2, 0x1 ;  /* 0x0000000207067211 */ /* 0x000fe400078208ff */
[----:B------:R-:W-:Y:S02]  /*0230*/  LEA.HI.X.SX32 R5, R5, R68, 0x1, P0 ;  /* 0x0000004405057211 */ /* 0x000fe400000f0eff */
[----:B------:R-:W-:Y:S02]  /*0240*/  LEA R8, P0, R9, R2, 0x1 ;  /* 0x0000000209087211 */ /* 0x000fe400078008ff */
[-C--:B------:R-:W-:Y:S01]  /*0250*/  LEA.HI.X.SX32 R7, R7, R68.reuse, 0x1, P1 ;  /* 0x0000004407077211 */ /* 0x080fe200008f0eff */
[----:B------:R0:W2:Y:S01]  /*0260*/  LDG.E.U16 R157, desc[UR56][R4.64] ;  /* 0x00000038049d7981 */ /* 0x0000a2000c1e1500 */
[----:B------:R-:W-:-:S02]  /*0270*/  LEA.HI.X.SX32 R9, R9, R68, 0x1, P0 ;  /* 0x0000004409097211 */ /* 0x000fc400000f0eff */
[-C--:B------:R-:W-:Y:S01]  /*0280*/  LEA R10, P0, R11, R2.reuse, 0x1 ;  /* 0x000000020b0a7211 */ /* 0x080fe200078008ff */
[----:B------:R-:W3:Y:S01]  /*0290*/  LDG.E.U16 R3, desc[UR56][R6.64] ;  /* 0x0000003806037981 */ /* 0x000ee2000c1e1500 */
[----:B------:R-:W-:Y:S02]  /*02a0*/  LEA R12, P1, R13, R2, 0x1 ;  /* 0x000000020d0c7211 */ /* 0x000fe400078208ff */
[-C--:B------:R-:W-:Y:S01]  /*02b0*/  LEA.HI.X.SX32 R11, R11, R68.reuse, 0x1, P0 ;  /* 0x000000440b0b7211 */ /* 0x080fe200000f0eff */
[----:B------:R1:W4:Y:S01]  /*02c0*/  LDG.E.U16 R18, desc[UR56][R8.64] ;  /* 0x0000003808127981 */ /* 0x000322000c1e1500 */
[----:B------:R-:W-:Y:S02]  /*02d0*/  LEA.HI.X.SX32 R13, R13, R68, 0x1, P1 ;  /* 0x000000440d0d7211 */ /* 0x000fe400008f0eff */
[----:B0-----:R-:W-:Y:S01]  /*02e0*/  LEA R4, P0, R15, R2, 0x1 ;  /* 0x000000020f047211 */ /* 0x001fe200078008ff */
[----:B------:R0:W5:Y:S01]  /*02f0*/  LDG.E.U16 R187, desc[UR56][R10.64] ;  /* 0x000000380abb7981 */ /* 0x000162000c1e1500 */
[----:B------:R-:W-:-:S02]  /*0300*/  LEA R23, R136, R130, 0x1 ;  /* 0x0000008288177211 */ /* 0x000fc400078e08ff */
[----:B------:R-:W-:Y:S01]  /*0310*/  LEA.HI.X.SX32 R5, R15, R68, 0x1, P0 ;  /* 0x000000440f057211 */ /* 0x000fe200000f0eff */
[----:B------:R0:W2:Y:S01]  /*0320*/  LDG.E.U16 R0, desc[UR56][R12.64] ;  /* 0x000000380c007981 */ /* 0x0000a2000c1e1500 */
[C---:B------:R-:W-:Y:S02]  /*0330*/  LEA R25, R136.reuse, R23, 0x1 ;  /* 0x0000001788197211 */ /* 0x040fe400078e08ff */
[-C--:B-1----:R-:W-:Y:S01]  /*0340*/  LEA R8, P1, R19, R2.reuse, 0x1 ;  /* 0x0000000213087211 */ /* 0x082fe200078208ff */
[----:B------:R-:W5:Y:S01]  /*0350*/  LDG.E.U16 R16, desc[UR56][R4.64] ;  /* 0x0000003804107981 */ /* 0x000f62000c1e1500 */
[----:B------:R-:W-:Y:S02]  /*0360*/  LEA R6, P0, R17, R2, 0x1 ;  /* 0x0000000211067211 */ /* 0x000fe400078008ff */
[----:B------:R-:W-:Y:S02]  /*0370*/  LEA.HI.X.SX32 R9, R19, R68, 0x1, P1 ;  /* 0x0000004413097211 */ /* 0x000fe400008f0eff */
[----:B------:R-:W-:-:S03]  /*0380*/  LEA R27, R136, R25, 0x1 ;  /* 0x00000019881b7211 */ /* 0x000fc600078e08ff */
[----:B------:R-:W5:Y:S01]  /*0390*/  LDG.E.U16 R14, desc[UR56][R8.64] ;  /* 0x00000038080e7981 */ /* 0x000f62000c1e1500 */
[----:B------:R-:W-:Y:S02]  /*03a0*/  LEA.HI.X.SX32 R7, R17, R68, 0x1, P0 ;  /* 0x0000004411077211 */ /* 0x000fe400000f0eff */
[C---:B0-----:R-:W-:Y:S02]  /*03b0*/  LEA R10, P0, R21.reuse, R2, 0x1 ;  /* 0x00000002150a7211 */ /* 0x041fe400078008ff */
[C---:B------:R-:W-:Y:S01]  /*03c0*/  LEA R123, R136.reuse, R27, 0x1 ;  /* 0x0000001b887b7211 */ /* 0x040fe200078e08ff */
[----:B------:R0:W5:Y:S01]  /*03d0*/  LDG.E.U16 R186, desc[UR56][R6.64] ;  /* 0x0000003806ba7981 */ /* 0x000162000c1e1500 */
[----:B------:R-:W-:Y:S02]  /*03e0*/  LEA.HI.X.SX32 R11, R21, R68, 0x1, P0 ;  /* 0x00000044150b7211 */ /* 0x000fe400000f0eff */
[----:B------:R-:W-:Y:S02]  /*03f0*/  LEA R12, P0, R23, R2, 0x1 ;  /* 0x00000002170c7211 */ /* 0x000fe400078008ff */
[----:B------:R-:W-:-:S02]  /*0400*/  LEA R29, R136, R123, 0x1 ;  /* 0x0000007b881d7211 */ /* 0x000fc400078e08ff */
[----:B------:R-:W-:Y:S02]  /*0410*/  LEA.HI.X.SX32 R13, R23, R68, 0x1, P0 ;  /* 0x00000044170d7211 */ /* 0x000fe400000f0eff */
[----:B------:R-:W-:Y:S02]  /*0420*/  LEA R31, R136, R29, 0x1 ;  /* 0x0000001d881f7211 */ /* 0x000fe400078e08ff */
[-C--:B0-----:R-:W-:Y:S01]  /*0430*/  LEA R6, P0, R27, R2.reuse, 0x1 ;  /* 0x000000021b067211 */ /* 0x081fe200078008ff */
[----:B------:R0:W5:Y:S01]  /*0440*/  LDG.E.U16 R185, desc[UR56][R12.64] ;  /* 0x000000380cb97981 */ /* 0x000162000c1e1500 */
[----:B------:R-:W-:Y:S02]  /*0450*/  LEA R4, P1, R25, R2, 0x1 ;  /* 0x0000000219047211 */ /* 0x000fe400078208ff */
[----:B------:R-:W-:Y:S02]  /*0460*/  LEA.HI.X.SX32 R7, R27, R68, 0x1, P0 ;  /* 0x000000441b077211 */ /* 0x000fe400000f0eff */
[----:B------:R-:W-:-:S02]  /*0470*/  LEA R8, P0, R29, R2, 0x1 ;  /* 0x000000021d087211 */ /* 0x000fc400078008ff */
[C---:B------:R-:W-:Y:S02]  /*0480*/  LEA R33, R136.reuse, R31, 0x1 ;  /* 0x0000001f88217211 */ /* 0x040fe400078e08ff */
[-C--:B------:R-:W-:Y:S02]  /*0490*/  LEA.HI.X.SX32 R5, R25, R68.reuse, 0x1, P1 ;  /* 0x0000004419057211 */ /* 0x080fe400008f0eff */
[----:B------:R-:W-:Y:S02]  /*04a0*/  LEA.HI.X.SX32 R9, R29, R68, 0x1, P0 ;  /* 0x000000441d097211 */ /* 0x000fe400000f0eff */
[C---:B0-----:R-:W-:Y:S02]  /*04b0*/  LEA R12, P0, R33.reuse, R2, 0x1 ;  /* 0x00000002210c7211 */ /* 0x041fe400078008ff */
[----:B------:R-:W-:Y:S01]  /*04c0*/  LEA R120, R136, R33, 0x1 ;  /* 0x0000002188787211 */ /* 0x000fe200078e08ff */
[----:B------:R-:W5:Y:S01]  /*04d0*/  LDG.E.U16 R184, desc[UR56][R8.64] ;  /* 0x0000003808b87981 */ /* 0x000f62000c1e1500 */
[----:B------:R-:W-:-:S02]  /*04e0*/  LEA.HI.X.SX32 R13, R33, R68, 0x1, P0 ;  /* 0x00000044210d7211 */ /* 0x000fc400000f0eff */
[----:B------:R-:W-:-:S04]  /*04f0*/  LEA R35, R136, R120, 0x1 ;  /* 0x0000007888237211 */ /* 0x000fc800078e08ff */
[----:B------:R-:W-:-:S04]  /*0500*/  LEA R37, R136, R35, 0x1 ;  /* 0x0000002388257211 */ /* 0x000fc800078e08ff */
[----:B------:R-:W-:-:S05]  /*0510*/  LEA R39, R136, R37, 0x1 ;  /* 0x0000002588277211 */ /* 0x000fca00078e08ff */
[----:B------:R-:W-:-:S05]  /*0520*/  IMAD R119, R136, 0x2, R39 ;  /* 0x0000000288777824 */ /* 0x000fca00078e0227 */
[----:B------:R-:W-:-:S04]  /*0530*/  LEA R41, R136, R119, 0x1 ;  /* 0x0000007788297211 */ /* 0x000fc800078e08ff */
        /* <DEDUP_REMOVED lines=18> */
[----:B------:R-:W-:Y:S01]  /*0660*/  LEA R49, R136, R83, 0x1 ;  /* 0x0000005388317211 */ /* 0x000fe200078e08ff */
[----:B---3--:R0:W-:Y:S04]  /*0670*/  STL [R1+0x38], R3 ;  /* 0x0000380301007387 */ /* 0x0081e80000100800 */
[----:B0-----:R0:W3:Y:S04]  /*0680*/  LDG.E.U16 R3, desc[UR56][R10.64] ;  /* 0x000000380a037981 */ /* 0x0010e8000c1e1500 */
[----:B----4-:R1:W-:Y:S01]  /*0690*/  STL [R1+0x34], R18 ;  /* 0x0000341201007387 */ /* 0x0103e20000100800 */
[----:B0-----:R-:W-:-:S03]  /*06a0*/  LEA R10, P1, R31, R2, 0x1 ;  /* 0x000000021f0a7211 */ /* 0x001fc600078208ff */
[----:B--2---:R0:W-:Y:S01]  /*06b0*/  STL [R1+0x30], R0 ;  /* 0x0000300001007387 */ /* 0x0041e20000100800 */
[----:B------:R-:W-:-:S03]  /*06c0*/  LEA.HI.X.SX32 R11, R31, R68, 0x1, P1 ;  /* 0x000000441f0b7211 */ /* 0x000fc600008f0eff */
[----:B-1----:R1:W2:Y:S04]  /*06d0*/  LDG.E.U16 R18, desc[UR56][R4.64] ;  /* 0x0000003804127981 */ /* 0x0022a8000c1e1500 */
[----:B-----5:R4:W-:Y:S04]  /*06e0*/  STL [R1+0x2c], R16 ;  /* 0x00002c1001007387 */ /* 0x0209e80000100800 */
[----:B0-----:R0:W5:Y:S04]  /*06f0*/  LDG.E.U16 R0, desc[UR56][R6.64] ;  /* 0x0000003806007981 */ /* 0x001168000c1e1500 */
[----:B------:R1:W-:Y:S04]  /*0700*/  STL [R1+0x28], R14 ;  /* 0x0000280e01007387 */ /* 0x0003e80000100800 */
[----:B----4-:R4:W5:Y:S04]  /*0710*/  LDG.E.U16 R16, desc[UR56][R10.64] ;  /* 0x000000380a107981 */ /* 0x010968000c1e1500 */
[----:B-1----:R1:W5:Y:S01]  /*0720*/  LDG.E.U16 R14, desc[UR56][R12.64] ;  /* 0x000000380c0e7981 */ /* 0x002362000c1e1500 */
[----:B------:R-:W-:-:S02]  /*0730*/  LEA R4, P0, R35, R2, 0x1 ;  /* 0x0000000223047211 */ /* 0x000fc400078008ff */
[----:B0-----:R-:W-:Y:S02]  /*0740*/  LEA R6, P1, R37, R2, 0x1 ;  /* 0x0000000225067211 */ /* 0x001fe400078208ff */
[----:B------:R-:W-:Y:S02]  /*0750*/  LEA.HI.X.SX32 R5, R35, R68, 0x1, P0 ;  /* 0x0000004423057211 */ /* 0x000fe400000f0eff */
[----:B------:R-:W-:Y:S02]  /*0760*/  LEA R8, P0, R39, R2, 0x1 ;  /* 0x0000000227087211 */ /* 0x000fe400078008ff */
[-C--:B------:R-:W-:Y:S02]  /*0770*/  LEA.HI.X.SX32 R7, R37, R68.reuse, 0x1, P1 ;  /* 0x0000004425077211 */ /* 0x080fe400008f0eff */
[----:B------:R-:W-:Y:S02]  /*0780*/  LEA.HI.X.SX32 R9, R39, R68, 0x1, P0 ;  /* 0x0000004427097211 */ /* 0x000fe400000f0eff */
[-C--:B----4-:R-:W-:Y:S01]  /*0790*/  LEA R10, P0, R41, R2.reuse, 0x1 ;  /* 0x00000002290a7211 */ /* 0x090fe200078008ff */
[----:B------:R0:W4:Y:S01]  /*07a0*/  LDG.E.U16 R22, desc[UR56][R6.64] ;  /* 0x0000003806167981 */ /* 0x000122000c1e1500 */
[----:B-1----:R-:W-:-:S02]  /*07b0*/  LEA R12, P1, R43, R2, 0x1 ;  /* 0x000000022b0c7211 */ /* 0x002fc400078208ff */
[-C--:B------:R-:W-:Y:S01]  /*07c0*/  LEA.HI.X.SX32 R11, R41, R68.reuse, 0x1, P0 ;  /* 0x00000044290b7211 */ /* 0x080fe200000f0eff */
[----:B------:R-:W4:Y:S01]  /*07d0*/  LDG.E.U16 R20, desc[UR56][R8.64] ;  /* 0x0000003808147981 */ /* 0x000f22000c1e1500 */
[----:B------:R-:W-:Y:S02]  /*07e0*/  LEA.HI.X.SX32 R13, R43, R68, 0x1, P1 ;  /* 0x000000442b0d7211 */ /* 0x000fe400008f0eff */
[----:B0-----:R-:W-:-:S04]  /*07f0*/  LEA R6, P1, R59, R2, 0x1 ;  /* 0x000000023b067211 */ /* 0x001fc800078208ff */
[----:B------:R-:W-:Y:S01]  /*0800*/  LEA.HI.X.SX32 R7, R59, R68, 0x1, P1 ;  /* 0x000000443b077211 */ /* 0x000fe200008f0eff */
        /* <DEDUP_REMOVED lines=25> */
[----:B------:R-:W-:Y:S01]  /*09a0*/  LEA R101, R136, R99, 0x1 ;  /* 0x0000006388657211 */ /* 0x000fe200078e08ff */
[----:B---3--:R0:W-:Y:S04]  /*09b0*/  STL [R1+0x24], R3 ;  /* 0x0000240301007387 */ /* 0x0081e80000100800 */
[----:B0-----:R0:W3:Y:S02]  /*09c0*/  LDG.E.U16 R3, desc[UR56][R4.64] ;  /* 0x0000003804037981 */ /* 0x0010e4000c1e1500 */
[C---:B0-----:R-:W-:Y:S02]  /*09d0*/  LEA R4, P0, R55.reuse, R2, 0x1 ;  /* 0x0000000237047211 */ /* 0x041fe400078008ff */
[----:B--2---:R0:W-:Y:S02]  /*09e0*/  STL [R1+0x20], R18 ;  /* 0x0000201201007387 */ /* 0x0041e40000100800 */
[----:B------:R-:W-:-:S02]  /*09f0*/  LEA.HI.X.SX32 R5, R55, R68, 0x1, P0 ;  /* 0x0000004437057211 */ /* 0x000fc400000f0eff */
[----:B-----5:R1:W-:Y:S04]  /*0a00*/  STL [R1+0x1c], R0 ;  /* 0x00001c0001007387 */ /* 0x0203e80000100800 */
[----:B0-----:R-:W2:Y:S04]  /*0a10*/  LDG.E.U16 R18, desc[UR56][R12.64] ;  /* 0x000000380c127981 */ /* 0x001ea8000c1e1500 */
[----:B------:R0:W-:Y:S04]  /*0a20*/  STL [R1+0x18], R16 ;  /* 0x0000181001007387 */ /* 0x0001e80000100800 */
[----:B------:R5:W-:Y:S01]  /*0a30*/  STL [R1+0x14], R14 ;  /* 0x0000140e01007387 */ /* 0x000be20000100800 */
[----:B------:R-:W-:-:S03]  /*0a40*/  LEA R70, P0, R57, R2, 0x1 ;  /* 0x0000000239467211 */ /* 0x000fc600078008ff */
[----:B-1----:R1:W3:Y:S04]  /*0a50*/  LDG.E.U16 R0, desc[UR56][R10.64] ;  /* 0x000000380a007981 */ /* 0x0022e8000c1e1500 */
[----:B0-----:R-:W3:Y:S04]  /*0a60*/  LDG.E.U16 R16, desc[UR56][R4.64] ;  /* 0x0000003804107981 */ /* 0x001ee8000c1e1500 */
[----:B-----5:R0:W5:Y:S01]  /*0a70*/  LDG.E.U16 R14, desc[UR56][R6.64] ;  /* 0x00000038060e7981 */ /* 0x020162000c1e1500 */
[----:B------:R-:W-:Y:S02]  /*0a80*/  LEA.HI.X.SX32 R71, R57, R68, 0x1, P0 ;  /* 0x0000004439477211 */ /* 0x000fe400000f0eff */
[----:B------:R-:W-:-:S02]  /*0a90*/  LEA R57, R136, R101, 0x1 ;  /* 0x0000006588397211 */ /* 0x000fc400078e08ff */
[C---:B------:R-:W-:Y:S01]  /*0aa0*/  LEA R8, P0, R61.reuse, R2, 0x1 ;  /* 0x000000023d087211 */ /* 0x040fe200078008ff */
[----:B----4-:R-:W-:Y:S01]  /*0ab0*/  STL [R1+0x10], R22 ;  /* 0x0000101601007387 */ /* 0x010fe20000100800 */
[C---:B------:R-:W-:Y:S02]  /*0ac0*/  LEA R48, R136.reuse, R57, 0x1 ;  /* 0x0000003988307211 */ /* 0x040fe400078e08ff */
[----:B------:R-:W-:Y:S01]  /*0ad0*/  LEA.HI.X.SX32 R9, R61, R68, 0x1, P0 ;  /* 0x000000443d097211 */ /* 0x000fe200000f0eff */
[----:B------:R-:W4:Y:S01]  /*0ae0*/  LDG.E.U16 R70, desc[UR56][R70.64] ;  /* 0x0000003846467981 */ /* 0x000f22000c1e1500 */
[C---:B------:R-:W-:Y:S02]  /*0af0*/  LEA R59, R136.reuse, R48, 0x1 ;  /* 0x00000030883b7211 */ /* 0x040fe400078e08ff */
[----:B-1----:R-:W-:Y:S01]  /*0b00*/  LEA R10, P0, R63, R2, 0x1 ;  /* 0x000000023f0a7211 */ /* 0x002fe200078008ff */
[----:B------:R-:W4:Y:S01]  /*0b10*/  LDG.E.U16 R252, desc[UR56][R8.64] ;  /* 0x0000003808fc7981 */ /* 0x000f22000c1e1500 */
[----:B------:R-:W-:-:S02]  /*0b20*/  LEA R61, R136, R59, 0x1 ;  /* 0x0000003b883d7211 */ /* 0x000fc400078e08ff */
[----:B------:R-:W-:Y:S02]  /*0b30*/  LEA.HI.X.SX32 R11, R63, R68, 0x1, P0 ;  /* 0x000000443f0b7211 */ /* 0x000fe400000f0eff */
[C---:B------:R-:W-:Y:S02]  /*0b40*/  LEA R63, R136.reuse, R61, 0x1 ;  /* 0x0000003d883f7211 */ /* 0x040fe400078e08ff */
[C---:B------:R-:W-:Y:S01]  /*0b50*/  LEA R12, P0, R67.reuse, R2, 0x1 ;  /* 0x00000002430c7211 */ /* 0x040fe200078008ff */
[----:B------:R1:W4:Y:S01]  /*0b60*/  LDG.E.U16 R55, desc[UR56][R10.64] ;  /* 0x000000380a377981 */ /* 0x000322000c1e1500 */
[C---:B------:R-:W-:Y:S02]  /*0b70*/  LEA R41, R136.reuse, R63, 0x1 ;  /* 0x0000003f88297211 */ /* 0x040fe400078e08ff */
[----:B------:R-:W-:Y:S02]  /*0b80*/  LEA.HI.X.SX32 R13, R67, R68, 0x1, P0 ;  /* 0x00000044430d7211 */ /* 0x000fe400000f0eff */
[----:B------:R-:W-:-:S02]  /*0b90*/  LEA R103, R136, R41, 0x1 ;  /* 0x0000002988677211 */ /* 0x000fc400078e08ff */
[C---:B0-----:R-:W-:Y:S01]  /*0ba0*/  LEA R6, P0, R73.reuse, R2, 0x1 ;  /* 0x0000000249067211 */ /* 0x041fe200078008ff */
[----:B------:R0:W4:Y:S01]  /*0bb0*/  LDG.E.U16 R250, desc[UR56][R12.64] ;  /* 0x000000380cfa7981 */ /* 0x000122000c1e1500 */
[C---:B------:R-:W-:Y:S02]  /*0bc0*/  LEA R105, R136.reuse, R103, 0x1 ;  /* 0x0000006788697211 */ /* 0x040fe400078e08ff */
[----:B------:R-:W-:Y:S02]  /*0bd0*/  LEA.HI.X.SX32 R7, R73, R68, 0x1, P0 ;  /* 0x0000004449077211 */ /* 0x000fe400000f0eff */
[C---:B------:R-:W-:Y:S02]  /*0be0*/  LEA R73, R136.reuse, R105, 0x1 ;  /* 0x0000006988497211 */ /* 0x040fe400078e08ff */
[----:B-1----:R-:W-:Y:S01]  /*0bf0*/  LEA R10, P0, R77, R2, 0x1 ;  /* 0x000000024d0a7211 */ /* 0x002fe200078008ff */
[----:B------:R-:W4:Y:S01]  /*0c00*/  LDG.E.U16 R67, desc[UR56][R6.64] ;  /* 0x0000003806437981 */ /* 0x000f22000c1e1500 */
[----:B------:R-:W-:-:S02]  /*0c10*/  LEA R42, R136, R73, 0x1 ;  /* 0x00000049882a7211 */ /* 0x000fc400078e08ff */
[----:B------:R-:W-:Y:S02]  /*0c20*/  LEA.HI.X.SX32 R11, R77, R68, 0x1, P0 ;  /* 0x000000444d0b7211 */ /* 0x000fe400000f0eff */
[C---:B------:R-:W-:Y:S01]  /*0c30*/  LEA R4, P1, R65.reuse, R2, 0x1 ;  /* 0x0000000241047211 */ /* 0x040fe200078208ff */
[C---:B------:R-:W-:Y:S02]  /*0c40*/  IMAD R77, R136.reuse, 0x2, R42 ;  /* 0x00000002884d7824 */ /* 0x040fe400078e022a */
[----:B------:R-:W4:Y:S01]  /*0c50*/  LDG.E.U16 R248, desc[UR56][R10.64] ;  /* 0x000000380af87981 */ /* 0x000f22000c1e1500 */
[----:B------:R-:W-:Y:S02]  /*0c60*/  LEA.HI.X.SX32 R5, R65, R68, 0x1, P1 ;  /* 0x0000004441057211 */ /* 0x000fe400008f0eff */
[C---:B------:R-:W-:Y:S02]  /*0c70*/  LEA R107, R136.reuse, R77, 0x1 ;  /* 0x0000004d886b7211 */ /* 0x040fe400078e08ff */
[----:B------:R-:W-:Y:S01]  /*0c80*/  LEA R8, P1, R75, R2, 0x1 ;  /* 0x000000024b087211 */ /* 0x000fe200078208ff */
[----:B------:R1:W4:Y:S01]  /*0c90*/  LDG.E.U16 R251, desc[UR56][R4.64] ;  /* 0x0000003804fb7981 */ /* 0x000322000c1e1500 */
[----:B------:R-:W-:-:S02]  /*0ca0*/  LEA R121, R136, R107, 0x1 ;  /* 0x0000006b88797211 */ /* 0x000fc400078e08ff */
[----:B------:R-:W-:Y:S02]  /*0cb0*/  LEA.HI.X.SX32 R9, R75, R68, 0x1, P1 ;  /* 0x000000444b097211 */ /* 0x000fe400008f0eff */
[-C--:B0-----:R-:W-:Y:S02]  /*0cc0*/  LEA R12, P1, R81, R2.reuse, 0x1 ;  /* 0x00000002510c7211 */ /* 0x081fe400078208ff */
[----:B------:R-:W-:Y:S01]  /*0cd0*/  LEA R43, R136, R121, 0x1 ;  /* 0x00000079882b7211 */ /* 0x000fe200078e08ff */
[----:B------:R0:W4:Y:S01]  /*0ce0*/  LDG.E.U16 R249, desc[UR56][R8.64] ;  /* 0x0000003808f97981 */ /* 0x000122000c1e1500 */
[----:B-1----:R-:W-:Y:S02]  /*0cf0*/  LEA R4, P0, R79, R2, 0x1 ;  /* 0x000000024f047211 */ /* 0x002fe400078008ff */
[-C--:B------:R-:W-:Y:S02]  /*0d00*/  LEA.HI.X.SX32 R13, R81, R68.reuse, 0x1, P1 ;  /* 0x00000044510d7211 */ /* 0x080fe400008f0eff */
[----:B------:R-:W-:-:S02]  /*0d10*/  LEA.HI.X.SX32 R5, R79, R68, 0x1, P0 ;  /* 0x000000444f057211 */ /* 0x000fc400000f0eff */
[C---:B------:R-:W-:Y:S01]  /*0d20*/  LEA R6, P0, R83.reuse, R2, 0x1 ;  /* 0x0000000253067211 */ /* 0x040fe200078008ff */
[----:B------:R-:W4:Y:S01]  /*0d30*/  LDG.E.U16 R247, desc[UR56][R12.64] ;  /* 0x000000380cf77981 */ /* 0x000f22000c1e1500 */
[C---:B------:R-:W-:Y:S02]  /*0d40*/  LEA R81, R136.reuse, R43, 0x1 ;  /* 0x0000002b88517211 */ /* 0x040fe400078e08ff */
[----:B------:R-:W-:Y:S01]  /*0d50*/  LEA.HI.X.SX32 R7, R83, R68, 0x1, P0 ;  /* 0x0000004453077211 */ /* 0x000fe200000f0eff */
[----:B------:R1:W4:Y:S01]  /*0d60*/  LDG.E.U16 R117, desc[UR56][R4.64] ;  /* 0x0000003804757981 */ /* 0x000322000c1e1500 */
[C---:B------:R-:W-:Y:S02]  /*0d70*/  LEA R83, R136.reuse, R81, 0x1 ;  /* 0x0000005188537211 */ /* 0x040fe400078e08ff */
[----:B0-----:R-:W-:Y:S01]  /*0d80*/  LEA R8, P0, R85, R2, 0x1 ;  /* 0x0000000255087211 */ /* 0x001fe200078008ff */
[----:B------:R-:W4:Y:S01]  /*0d90*/  LDG.E.U16 R246, desc[UR56][R6.64] ;  /* 0x0000003806f67981 */ /* 0x000f22000c1e1500 */
[----:B------:R-:W-:-:S02]  /*0da0*/  LEA R125, R136, R83, 0x1 ;  /* 0x00000053887d7211 */ /* 0x000fc400078e08ff */
[----:B------:R-:W-:Y:S02]  /*0db0*/  LEA R10, P1, R87, R2, 0x1 ;  /* 0x00000002570a7211 */ /* 0x000fe400078208ff */
[C---:B------:R-:W-:Y:S02]  /*0dc0*/  LEA R44, R136.reuse, R125, 0x1 ;  /* 0x0000007d882c7211 */ /* 0x040fe400078e08ff */
[-C--:B------:R-:W-:Y:S02]  /*0dd0*/  LEA.HI.X.SX32 R9, R85, R68.reuse, 0x1, P0 ;  /* 0x0000004455097211 */ /* 0x080fe400000f0eff */
[----:B------:R-:W-:Y:S02]  /*0de0*/  LEA.HI.X.SX32 R11, R87, R68, 0x1, P1 ;  /* 0x00000044570b7211 */ /* 0x000fe400008f0eff */
[----:B-1----:R-:W-:Y:S01]  /*0df0*/  LEA R4, P0, R89, R2, 0x1 ;  /* 0x0000000259047211 */ /* 0x002fe200078008ff */
[----:B------:R0:W4:Y:S01]  /*0e00*/  LDG.E.U16 R116, desc[UR56][R8.64] ;  /* 0x0000003808747981 */ /* 0x000122000c1e1500 */
[----:B------:R-:W-:-:S02]  /*0e10*/  LEA R87, R136, R44, 0x1 ;  /* 0x0000002c88577211 */ /* 0x000fc400078e08ff */
[----:B------:R-:W-:Y:S01]  /*0e20*/  LEA.HI.X.SX32 R5, R89, R68, 0x1, P0 ;  /* 0x0000004459057211 */ /* 0x000fe200000f0eff */
[----:B------:R1:W4:Y:S01]  /*0e30*/  LDG.E.U16 R245, desc[UR56][R10.64] ;  /* 0x000000380af57981 */ /* 0x000322000c1e1500 */
[C---:B------:R-:W-:Y:S02]  /*0e40*/  LEA R89, R136.reuse, R87, 0x1 ;  /* 0x0000005788597211 */ /* 0x040fe400078e08ff */
[----:B------:R-:W-:Y:S01]  /*0e50*/  LEA R12, P0, R15, R2, 0x1 ;  /* 0x000000020f0c7211 */ /* 0x000fe200078008ff */
[----:B------:R1:W4:Y:S01]  /*0e60*/  LDG.E.U16 R244, desc[UR56][R4.64] ;  /* 0x0000003804f47981 */ /* 0x000322000c1e1500 */
[----:B------:R-:W-:-:S04]  /*0e70*/  LEA R127, R136, R89, 0x1 ;  /* 0x00000059887f7211 */ /* 0x000fc800078e08ff */
[C---:B------:R-:W-:Y:S02]  /*0e80*/  LEA R37, R136.reuse, R127, 0x1 ;  /* 0x0000007f88257211 */ /* 0x040fe400078e08ff */
[----:B------:R-:W-:Y:S02]  /*0e90*/  LEA.HI.X.SX32 R13, R15, R68, 0x1, P0 ;  /* 0x000000440f0d7211 */ /* 0x000fe400000f0eff */
[-C--:B0-----:R-:W-:Y:S01]  /*0ea0*/  LEA R8, P0, R17, R2.reuse, 0x1 ;  /* 0x0000000211087211 */ /* 0x081fe200078008ff */
[----:B------:R-:W-:Y:S01]  /*0eb0*/  IMAD R129, R136, 0x2, R37 ;  /* 0x0000000288817824 */ /* 0x000fe200078e0225 */
[----:B------:R-:W-:Y:S01]  /*0ec0*/  LEA R6, P1, R91, R2, 0x1 ;  /* 0x000000025b067211 */ /* 0x000fe200078208ff */
[----:B------:R-:W4:Y:S01]  /*0ed0*/  LDG.E.U16 R115, desc[UR56][R12.64] ;  /* 0x000000380c737981 */ /* 0x000f22000c1e1500 */
[----:B------:R-:W-:Y:S02]  /*0ee0*/  LEA.HI.X.SX32 R9, R17, R68, 0x1, P0 ;  /* 0x0000004411097211 */ /* 0x000fe400000f0eff */
[----:B-1----:R-:W-:-:S02]  /*0ef0*/  LEA R10, P0, R19, R2, 0x1 ;  /* 0x00000002130a7211 */ /* 0x002fc400078008ff */
[C---:B------:R-:W-:Y:S01]  /*0f00*/  LEA R131, R136.reuse, R129, 0x1 ;  /* 0x0000008188837211 */ /* 0x040fe200078e08ff */
[----:B------:R0:W4:Y:S01]  /*0f10*/  LDG.E.U16 R242, desc[UR56][R8.64] ;  /* 0x0000003808f27981 */ /* 0x000122000c1e1500 */
[-C--:B------:R-:W-:Y:S02]  /*0f20*/  LEA.HI.X.SX32 R11, R19, R68.reuse, 0x1, P0 ;  /* 0x00000044130b7211 */ /* 0x080fe400000f0eff */
[C---:B------:R-:W-:Y:S02]  /*0f30*/  LEA R19, R136.reuse, R131, 0x1 ;  /* 0x0000008388137211 */ /* 0x040fe400078e08ff */
[----:B------:R-:W-:Y:S01]  /*0f40*/  LEA.HI.X.SX32 R7, R91, R68, 0x1, P1 ;  /* 0x000000445b077211 */ /* 0x000fe200008f0eff */
[----:B------:R-:W4:Y:S01]  /*0f50*/  LDG.E.U16 R114, desc[UR56][R10.64] ;  /* 0x000000380a727981 */ /* 0x000f22000c1e1500 */
[C---:B------:R-:W-:Y:S02]  /*0f60*/  LEA R38, R136.reuse, R19, 0x1 ;  /* 0x0000001388267211 */ /* 0x040fe400078e08ff */
[----:B------:R-:W-:Y:S01]  /*0f70*/  LEA R4, P1, R21, R2, 0x1 ;  /* 0x0000000215047211 */ /* 0x000fe200078208ff */
[----:B------:R1:W4:Y:S01]  /*0f80*/  LDG.E.U16 R243, desc[UR56][R6.64] ;  /* 0x0000003806f37981 */ /* 0x000322000c1e1500 */
[----:B------:R-:W-:-:S04]  /*0f90*/  LEA R133, R136, R38, 0x1 ;  /* 0x0000002688857211 */ /* 0x000fc800078e08ff */
[C---:B------:R-:W-:Y:S02]  /*0fa0*/  LEA R137, R136.reuse, R133, 0x1 ;  /* 0x0000008588897211 */ /* 0x040fe400078e08ff */
[----:B------:R-:W-:Y:S02]  /*0fb0*/  LEA.HI.X.SX32 R5, R21, R68, 0x1, P1 ;  /* 0x0000004415057211 */ /* 0x000fe400008f0eff */
[C---:B------:R-:W-:Y:S02]  /*0fc0*/  LEA R139, R136.reuse, R137, 0x1 ;  /* 0x00000089888b7211 */ /* 0x040fe400078e08ff */
[C---:B0-----:R-:W-:Y:S01]  /*0fd0*/  LEA R8, P1, R27.reuse, R2, 0x1 ;  /* 0x000000021b087211 */ /* 0x041fe200078208ff */
[----:B------:R0:W4:Y:S01]  /*0fe0*/  LDG.E.U16 R241, desc[UR56][R4.64] ;  /* 0x0000003804f17981 */ /* 0x000122000c1e1500 */
[----:B------:R-:W-:Y:S02]  /*0ff0*/  LEA R39, R136, R139, 0x1 ;  /* 0x0000008b88277211 */ /* 0x000fe400078e08ff */
[----:B------:R-:W-:-:S02]  /*1000*/  LEA.HI.X.SX32 R9, R27, R68, 0x1, P1 ;  /* 0x000000441b097211 */ /* 0x000fc400008f0eff */
[C---:B------:R-:W-:Y:S02]  /*1010*/  LEA R27, R136.reuse, R39, 0x1 ;  /* 0x00000027881b7211 */ /* 0x040fe400078e08ff */
[C---:B------:R-:W-:Y:S01]  /*1020*/  LEA R12, P0, R23.reuse, R2, 0x1 ;  /* 0x00000002170c7211 */ /* 0x040fe200078008ff */
[----:B------:R-:W4:Y:S01]  /*1030*/  LDG.E.U16 R239, desc[UR56][R8.64] ;  /* 0x0000003808ef7981 */ /* 0x000f22000c1e1500 */
[C---:B------:R-:W-:Y:S02]  /*1040*/  LEA R141, R136.reuse, R27, 0x1 ;  /* 0x0000001b888d7211 */ /* 0x040fe400078e08ff */
[----:B------:R-:W-:Y:S02]  /*1050*/  LEA.HI.X.SX32 R13, R23, R68, 0x1, P0 ;  /* 0x00000044170d7211 */ /* 0x000fe400000f0eff */
[C---:B-1----:R-:W-:Y:S02]  /*1060*/  LEA R6, P0, R25.reuse, R2, 0x1 ;  /* 0x0000000219067211 */ /* 0x042fe400078008ff */
[----:B------:R-:W-:Y:S01]  /*1070*/  LEA R143, R136, R141, 0x1 ;  /* 0x0000008d888f7211 */ /* 0x000fe200078e08ff */
[----:B------:R-:W4:Y:S01]  /*1080*/  LDG.E.U16 R240, desc[UR56][R12.64] ;  /* 0x000000380cf07981 */ /* 0x000f22000c1e1500 */
[----:B------:R-:W-:-:S02]  /*1090*/  LEA.HI.X.SX32 R7, R25, R68, 0x1, P0 ;  /* 0x0000004419077211 */ /* 0x000fc400000f0eff */
[C---:B------:R-:W-:Y:S02]  /*10a0*/  LEA R40, R136.reuse, R143, 0x1 ;  /* 0x0000008f88287211 */ /* 0x040fe400078e08ff */
[C---:B------:R-:W-:Y:S01]  /*10b0*/  LEA R10, P0, R29.reuse, R2, 0x1 ;  /* 0x000000021d0a7211 */ /* 0x040fe200078008ff */
[----:B------:R1:W4:Y:S02]  /*10c0*/  LDG.E.U16 R113, desc[UR56][R6.64] ;  /* 0x0000003806717981 */ /* 0x000324000c1e1500 */
[C---:B------:R-:W-:Y:S01]  /*10d0*/  IMAD R145, R136.reuse, 0x2, R40 ;  /* 0x0000000288917824 */ /* 0x040fe200078e0228 */
[----:B------:R-:W-:Y:S02]  /*10e0*/  LEA.HI.X.SX32 R11, R29, R68, 0x1, P0 ;  /* 0x000000441d0b7211 */ /* 0x000fe400000f0eff */
[C---:B0-----:R-:W-:Y:S02]  /*10f0*/  LEA R4, P0, R31.reuse, R2, 0x1 ;  /* 0x000000021f047211 */ /* 0x041fe400078008ff */
[----:B------:R-:W-:Y:S01]  /*1100*/  LEA R147, R136, R145, 0x1 ;  /* 0x0000009188937211 */ /* 0x000fe200078e08ff */
[----:B------:R-:W-:Y:S01]  /*1110*/  STL [R1+0xc], R20 ;  /* 0x00000c1401007387 */ /* 0x000fe20000100800 */
[----:B------:R-:W-:-:S02]  /*1120*/  LEA.HI.X.SX32 R5, R31, R68, 0x1, P0 ;  /* 0x000000441f057211 */ /* 0x000fc400000f0eff */
[-C--:B-1----:R-:W-:Y:S01]  /*1130*/  LEA R6, P0, R35, R2.reuse, 0x1 ;  /* 0x0000000223067211 */ /* 0x082fe200078008ff */
[----:B------:R-:W4:Y:S01]  /*1140*/  LDG.E.U16 R238, desc[UR56][R10.64] ;  /* 0x000000380aee7981 */ /* 0x000f22000c1e1500 */
[----:B------:R-:W-:Y:S02]  /*1150*/  LEA R12, P1, R33, R2, 0x1 ;  /* 0x00000002210c7211 */ /* 0x000fe400078208ff */
[C---:B------:R-:W-:Y:S01]  /*1160*/  LEA R149, R136.reuse, R147, 0x1 ;  /* 0x0000009388957211 */ /* 0x040fe200078e08ff */
[----:B------:R0:W4:Y:S01]  /*1170*/  LDG.E.U16 R112, desc[UR56][R4.64] ;  /* 0x0000003804707981 */ /* 0x000122000c1e1500 */
[----:B------:R-:W-:Y:S02]  /*1180*/  LEA.HI.X.SX32 R7, R35, R68, 0x1, P0 ;  /* 0x0000004423077211 */ /* 0x000fe400000f0eff */
[----:B------:R-:W-:Y:S02]  /*1190*/  LEA R8, P0, R93, R2, 0x1 ;  /* 0x000000025d087211 */ /* 0x000fe400078008ff */
[----:B------:R-:W-:Y:S01]  /*11a0*/  LEA.HI.X.SX32 R13, R33, R68, 0x1, P1 ;  /* 0x00000044210d7211 */ /* 0x000fe200008f0eff */
[----:B------:R-:W4:Y:S01]  /*11b0*/  LDG.E.U16 R236, desc[UR56][R6.64] ;  /* 0x0000003806ec7981 */ /* 0x000f22000c1e1500 */
[----:B------:R-:W-:-:S02]  /*11c0*/  LEA R33, R136, R149, 0x1 ;  /* 0x0000009588217211 */ /* 0x000fc400078e08ff */
[----:B------:R-:W-:Y:S01]  /*11d0*/  LEA.HI.X.SX32 R9, R93, R68, 0x1, P0 ;  /* 0x000000445d097211 */ /* 0x000fe200000f0eff */
[----:B------:R1:W4:Y:S01]  /*11e0*/  LDG.E.U16 R237, desc[UR56][R12.64] ;  /* 0x000000380ced7981 */ /* 0x000322000c1e1500 */
[C---:B0-----:R-:W-:Y:S02]  /*11f0*/  LEA R4, P0, R97.reuse, R2, 0x1 ;  /* 0x0000000261047211 */ /* 0x041fe400078008ff */
[C---:B------:R-:W-:Y:S01]  /*1200*/  LEA R75, R136.reuse, R33, 0x1 ;  /* 0x00000021884b7211 */ /* 0x040fe200078e08ff */
[----:B------:R-:W4:Y:S01]  /*1210*/  LDG.E.U16 R111, desc[UR56][R8.64] ;  /* 0x00000038086f7981 */ /* 0x000f22000c1e1500 */
[----:B------:R-:W-:Y:S02]  /*1220*/  LEA.HI.X.SX32 R5, R97, R68, 0x1, P0 ;  /* 0x0000004461057211 */ /* 0x000fe400000f0eff */
[C---:B------:R-:W-:Y:S02]  /*1230*/  LEA R97, R136.reuse, R75, 0x1 ;  /* 0x0000004b88617211 */ /* 0x040fe400078e08ff */
[----:B------:R-:W-:Y:S01]  /*1240*/  LEA R10, P1, R95, R2, 0x1 ;  /* 0x000000025f0a7211 */ /* 0x000fe200078208ff */
[----:B------:R-:W4:Y:S01]  /*1250*/  LDG.E.U16 R234, desc[UR56][R4.64] ;  /* 0x0000003804ea7981 */ /* 0x000f22000c1e1500 */
[----:B------:R-:W-:-:S04]  /*1260*/  LEA R65, R136, R97, 0x1 ;  /* 0x0000006188417211 */ /* 0x000fc800078e08ff */
[----:B------:R-:W-:-:S04]  /*1270*/  LEA R34, R136, R65, 0x1 ;  /* 0x0000004188227211 */ /* 0x000fc800078e08ff */
[----:B------:R-:W-:-:S04]  /*1280*/  LEA R21, R136, R34, 0x1 ;  /* 0x0000002288157211 */ /* 0x000fc800078e08ff */
[C---:B------:R-:W-:Y:S02]  /*1290*/  LEA R79, R136.reuse, R21, 0x1 ;  /* 0x00000015884f7211 */ /* 0x040fe400078e08ff */
[----:B------:R-:W-:Y:S02]  /*12a0*/  LEA.HI.X.SX32 R11, R95, R68, 0x1, P1 ;  /* 0x000000445f0b7211 */ /* 0x000fe400008f0eff */
[----:B------:R-:W-:-:S03]  /*12b0*/  LEA R71, R136, R79, 0x1 ;  /* 0x0000004f88477211 */ /* 0x000fc600078e08ff */
[----:B------:R0:W4:Y:S01]  /*12c0*/  LDG.E.U16 R235, desc[UR56][R10.64] ;  /* 0x000000380aeb7981 */ /* 0x000122000c1e1500 */
[----:B------:R-:W-:-:S05]  /*12d0*/  LEA R35, R136, R71, 0x1 ;  /* 0x0000004788237211 */ /* 0x000fca00078e08ff */
[----:B------:R-:W-:-:S05]  /*12e0*/  IMAD R85, R136, 0x2, R35 ;  /* 0x0000000288557824 */ /* 0x000fca00078e0223 */
[----:B------:R-:W-:Y:S01]  /*12f0*/  LEA R95, R136, R85, 0x1 ;  /* 0x00000055885f7211 */ /* 0x000fe200078e08ff */
[----:B--2---:R-:W-:Y:S04]  /*1300*/  STL [R1+0x8], R18 ;  /* 0x0000081201007387 */ /* 0x004fe80000100800 */
[----:B---3--:R-:W-:Y:S04]  /*1310*/  STL [R1+0x4], R16 ;  /* 0x0000041001007387 */ /* 0x008fe80000100800 */
[----:B-----5:R2:W-:Y:S02]  /*1320*/  STL [R1], R14 ;  /* 0x0000000e01007387 */ /* 0x0205e40000100800 */
[----:B--2---:R-:W-:-:S04]  /*1330*/  LEA R14, P0, R99, R2, 0x1 ;  /* 0x00000002630e7211 */ /* 0x004fc800078008ff */
[----:B------:R-:W-:Y:S02]  /*1340*/  LEA.HI.X.SX32 R15, R99, R68, 0x1, P0 ;  /* 0x00000044630f7211 */ /* 0x000fe400000f0eff */
[-C--:B-1----:R-:W-:Y:S02]  /*1350*/  LEA R12, P0, R57, R2.reuse, 0x1 ;  /* 0x00000002390c7211 */ /* 0x082fe400078008ff */
[----:B------:R-:W-:Y:S01]  /*1360*/  LEA R16, P1, R101, R2, 0x1 ;  /* 0x0000000265107211 */ /* 0x000fe200078208ff */
[----:B------:R-:W2:Y:S01]  /*1370*/  LDG.E.U16 R110, desc[UR56][R14.64] ;  /* 0x000000380e6e7981 */ /* 0x000ea2000c1e1500 */
[----:B------:R-:W-:Y:S02]  /*1380*/  LEA.HI.X.SX32 R13, R57, R68, 0x1, P0 ;  /* 0x00000044390d7211 */ /* 0x000fe400000f0eff */
[----:B0-----:R-:W-:Y:S02]  /*1390*/  LEA R10, P0, R59, R2, 0x1 ;  /* 0x000000023b0a7211 */ /* 0x001fe400078008ff */
[-C--:B------:R-:W-:Y:S01]  /*13a0*/  LEA.HI.X.SX32 R17, R101, R68.reuse, 0x1, P1 ;  /* 0x0000004465117211 */ /* 0x080fe200008f0eff */
[----:B------:R-:W3:Y:S01]  /*13b0*/  LDG.E.U16 R232, desc[UR56][R12.64] ;  /* 0x000000380ce87981 */ /* 0x000ee2000c1e1500 */
[----:B------:R-:W-:-:S02]  /*13c0*/  LEA.HI.X.SX32 R11, R59, R68, 0x1, P0 ;  /* 0x000000443b0b7211 */ /* 0x000fc400000f0eff */
[C---:B------:R-:W-:Y:S01]  /*13d0*/  LEA R6, P0, R63.reuse, R2, 0x1 ;  /* 0x000000023f067211 */ /* 0x040fe200078008ff */
[----:B------:R-:W5:Y:S03]  /*13e0*/  LDG.E.U16 R233, desc[UR56][R16.64] ;  /* 0x0000003810e97981 */ /* 0x000f66000c1e1500 */
[----:B------:R-:W-:Y:S01]  /*13f0*/  LEA.HI.X.SX32 R7, R63, R68, 0x1, P0 ;  /* 0x000000443f077211 */ /* 0x000fe200000f0eff */
[----:B------:R0:W3:Y:S01]  /*1400*/  LDG.E.U16 R109, desc[UR56][R10.64] ;  /* 0x000000380a6d7981 */ /* 0x0000e2000c1e1500 */
[C---:B------:R-:W-:Y:S02]  /*1410*/  LEA R63, R136.reuse, R95, 0x1 ;  /* 0x0000005f883f7211 */ /* 0x040fe400078e08ff */
[----:B------:R-:W-:Y:S01]  /*1420*/  LEA R8, P1, R61, R2, 0x1 ;  /* 0x000000023d087211 */ /* 0x000fe200078208ff */
[----:B------:R-:W5:Y:S01]  /*1430*/  LDG.E.U16 R230, desc[UR56][R6.64] ;  /* 0x0000003806e67981 */ /* 0x000f62000c1e1500 */
[----:B------:R-:W-:-:S04]  /*1440*/  LEA R36, R136, R63, 0x1 ;  /* 0x0000003f88247211 */ /* 0x000fc800078e08ff */
[----:B------:R-:W-:-:S04]  /*1450*/  LEA R23, R136, R36, 0x1 ;  /* 0x0000002488177211 */ /* 0x000fc800078e08ff */
[----:B------:R-:W-:-:S04]  /*1460*/  LEA R57, R136, R23, 0x1 ;  /* 0x0000001788397211 */ /* 0x000fc800078e08ff */
[C---:B------:R-:W-:Y:S02]  /*1470*/  LEA R163, R136.reuse, R57, 0x1 ;  /* 0x0000003988a37211 */ /* 0x040fe400078e08ff */
[----:B------:R-:W-:Y:S02]  /*1480*/  LEA R4, P0, R103, R2, 0x1 ;  /* 0x0000000267047211 */ /* 0x000fe400078008ff */
[C---:B------:R-:W-:Y:S02]  /*1490*/  LEA R29, R136.reuse, R163, 0x1 ;  /* 0x000000a3881d7211 */ /* 0x040fe400078e08ff */
[-C--:B------:R-:W-:Y:S02]  /*14a0*/  LEA.HI.X.SX32 R9, R61, R68.reuse, 0x1, P1 ;  /* 0x000000443d097211 */ /* 0x080fe400008f0eff */
[----:B------:R-:W-:Y:S02]  /*14b0*/  LEA R91, R136, R29, 0x1 ;  /* 0x0000001d885b7211 */ /* 0x000fe400078e08ff */
[----:B------:R-:W-:Y:S01]  /*14c0*/  LEA.HI.X.SX32 R5, R103, R68, 0x1, P0 ;  /* 0x0000004467057211 */ /* 0x000fe200000f0eff */
[----:B------:R1:W5:Y:S01]  /*14d0*/  LDG.E.U16 R231, desc[UR56][R8.64] ;  /* 0x0000003808e77981 */ /* 0x000362000c1e1500 */
[----:B0-----:R-:W-:-:S02]  /*14e0*/  LEA R10, P0, R73, R2, 0x1 ;  /* 0x00000002490a7211 */ /* 0x001fc400078008ff */
[C---:B------:R-:W-:Y:S01]  /*14f0*/  LEA R61, R136.reuse, R91, 0x1 ;  /* 0x0000005b883d7211 */ /* 0x040fe200078e08ff */
[----:B------:R0:W5:Y:S01]  /*1500*/  LDG.E.U16 R108, desc[UR56][R4.64] ;  /* 0x00000038046c7981 */ /* 0x000162000c1e1500 */
[----:B------:R-:W-:Y:S02]  /*1510*/  LEA.HI.X.SX32 R11, R73, R68, 0x1, P0 ;  /* 0x00000044490b7211 */ /* 0x000fe400000f0eff */
[-C--:B------:R-:W-:Y:S02]  /*1520*/  LEA R12, P1, R105, R2.reuse, 0x1 ;  /* 0x00000002690c7211 */ /* 0x080fe400078208ff */
[----:B------:R-:W-:Y:S01]  /*1530*/  LEA R165, R136, R61, 0x1 ;  /* 0x0000003d88a57211 */ /* 0x000fe200078e08ff */
[----:B------:R-:W5:Y:S01]  /*1540*/  LDG.E.U16 R228, desc[UR56][R10.64] ;  /* 0x000000380ae47981 */ /* 0x000f62000c1e1500 */
[----:B-1----:R-:W-:Y:S02]  /*1550*/  LEA R8, P0, R77, R2, 0x1 ;  /* 0x000000024d087211 */ /* 0x002fe400078008ff */
[----:B------:R-:W-:-:S02]  /*1560*/  LEA.HI.X.SX32 R13, R105, R68, 0x1, P1 ;  /* 0x00000044690d7211 */ /* 0x000fc400008f0eff */
[----:B------:R-:W-:Y:S02]  /*1570*/  LEA.HI.X.SX32 R9, R77, R68, 0x1, P0 ;  /* 0x000000444d097211 */ /* 0x000fe400000f0eff */
[C---:B0-----:R-:W-:Y:S01]  /*1580*/  LEA R4, P0, R121.reuse, R2, 0x1 ;  /* 0x0000000279047211 */ /* 0x041fe200078008ff */
[----:B------:R0:W5:Y:S01]  /*1590*/  LDG.E.U16 R229, desc[UR56][R12.64] ;  /* 0x000000380ce57981 */ /* 0x000162000c1e1500 */
[----:B------:R-:W-:Y:S02]  /*15a0*/  LEA R30, R136, R165, 0x1 ;  /* 0x000000a5881e7211 */ /* 0x000fe400078e08ff */
[----:B------:R-:W-:-:S03]  /*15b0*/  LEA.HI.X.SX32 R5, R121, R68, 0x1, P0 ;  /* 0x0000004479057211 */ /* 0x000fc600000f0eff */
[----:B------:R-:W-:Y:S01]  /*15c0*/  IMAD R93, R136, 0x2, R30 ;  /* 0x00000002885d7824 */ /* 0x000fe200078e021e */
[-C--:B------:R-:W-:Y:S01]  /*15d0*/  LEA R6, P1, R107, R2.reuse, 0x1 ;  /* 0x000000026b067211 */ /* 0x080fe200078208ff */
[----:B------:R1:W5:Y:S01]  /*15e0*/  LDG.E.U16 R226, desc[UR56][R4.64] ;  /* 0x0000003804e27981 */ /* 0x000362000c1e1500 */
[----:B0-----:R-:W-:-:S04]  /*15f0*/  LEA R12, P0, R81, R2, 0x1 ;  /* 0x00000002510c7211 */ /* 0x001fc800078008ff */
[-C--:B------:R-:W-:Y:S02]  /*1600*/  LEA.HI.X.SX32 R13, R81, R68.reuse, 0x1, P0 ;  /* 0x00000044510d7211 */ /* 0x080fe400000f0eff */
[C---:B------:R-:W-:Y:S02]  /*1610*/  LEA R81, R136.reuse, R93, 0x1 ;  /* 0x0000005d88517211 */ /* 0x040fe400078e08ff */
[----:B------:R-:W-:Y:S01]  /*1620*/  LEA.HI.X.SX32 R7, R107, R68, 0x1, P1 ;  /* 0x000000446b077211 */ /* 0x000fe200008f0eff */
[----:B------:R-:W5:Y:S01]  /*1630*/  LDG.E.U16 R106, desc[UR56][R12.64] ;  /* 0x000000380c6a7981 */ /* 0x000f62000c1e1500 */
[C---:B------:R-:W-:Y:S02]  /*1640*/  LEA R170, R136.reuse, R81, 0x1 ;  /* 0x0000005188aa7211 */ /* 0x040fe400078e08ff */
[----:B------:R-:W-:Y:S01]  /*1650*/  LEA R10, P1, R83, R2, 0x1 ;  /* 0x00000002530a7211 */ /* 0x000fe200078208ff */
[----:B------:R0:W5:Y:S01]  /*1660*/  LDG.E.U16 R107, desc[UR56][R8.64] ;  /* 0x00000038086b7981 */ /* 0x000162000c1e1500 */
[----:B------:R-:W-:-:S03]  /*1670*/  LEA R31, R136, R170, 0x1 ;  /* 0x000000aa881f7211 */ /* 0x000fc600078e08ff */
[----:B------:R0:W5:Y:S01]  /*1680*/  LDG.E.U16 R227, desc[UR56][R6.64] ;  /* 0x0000003806e37981 */ /* 0x000162000c1e1500 */
[C---:B------:R-:W-:Y:S02]  /*1690*/  LEA R15, R136.reuse, R31, 0x1 ;  /* 0x0000001f880f7211 */ /* 0x040fe400078e08ff */
[----:B------:R-:W-:Y:S02]  /*16a0*/  LEA.HI.X.SX32 R11, R83, R68, 0x1, P1 ;  /* 0x00000044530b7211 */ /* 0x000fe400008f0eff */
[C---:B------:R-:W-:Y:S02]  /*16b0*/  LEA R83, R136.reuse, R15, 0x1 ;  /* 0x0000000f88537211 */ /* 0x040fe400078e08ff */
[----:B-1----:R-:W-:Y:S01]  /*16c0*/  LEA R4, P1, R89, R2, 0x1 ;  /* 0x0000000259047211 */ /* 0x002fe200078208ff */
[----:B------:R1:W5:Y:S01]  /*16d0*/  LDG.E.U16 R225, desc[UR56][R10.64] ;  /* 0x000000380ae17981 */ /* 0x000362000c1e1500 */
[----:B------:R-:W-:-:S04]  /*16e0*/  LEA R173, R136, R83, 0x1 ;  /* 0x0000005388ad7211 */ /* 0x000fc800078e08ff */
[C---:B------:R-:W-:Y:S02]  /*16f0*/  LEA R32, R136.reuse, R173, 0x1 ;  /* 0x000000ad88207211 */ /* 0x040fe400078e08ff */
[----:B------:R-:W-:Y:S02]  /*1700*/  LEA.HI.X.SX32 R5, R89, R68, 0x1, P1 ;  /* 0x0000004459057211 */ /* 0x000fe400008f0eff */
[C---:B------:R-:W-:Y:S02]  /*1710*/  LEA R89, R136.reuse, R32, 0x1 ;  /* 0x0000002088597211 */ /* 0x040fe400078e08ff */
[C---:B0-----:R-:W-:Y:S01]  /*1720*/  LEA R8, P0, R125.reuse, R2, 0x1 ;  /* 0x000000027d087211 */ /* 0x041fe200078008ff */
[----:B------:R-:W5:Y:S01]  /*1730*/  LDG.E.U16 R223, desc[UR56][R4.64] ;  /* 0x0000003804df7981 */ /* 0x000f62000c1e1500 */
[----:B------:R-:W-:Y:S02]  /*1740*/  LEA R17, R136, R89, 0x1 ;  /* 0x0000005988117211 */ /* 0x000fe400078e08ff */
[----:B------:R-:W-:-:S02]  /*1750*/  LEA.HI.X.SX32 R9, R125, R68, 0x1, P0 ;  /* 0x000000447d097211 */ /* 0x000fc400000f0eff */
[C---:B------:R-:W-:Y:S02]  /*1760*/  LEA R179, R136.reuse, R17, 0x1 ;  /* 0x0000001188b37211 */ /* 0x040fe400078e08ff */
[C---:B------:R-:W-:Y:S01]  /*1770*/  LEA R6, P0, R87.reuse, R2, 0x1 ;  /* 0x0000000257067211 */ /* 0x040fe200078008ff */
[----:B------:R-:W5:Y:S01]  /*1780*/  LDG.E.U16 R224, desc[UR56][R8.64] ;  /* 0x0000003808e07981 */ /* 0x000f62000c1e1500 */
[C---:B------:R-:W-:Y:S02]  /*1790*/  LEA R25, R136.reuse, R179, 0x1 ;  /* 0x000000b388197211 */ /* 0x040fe400078e08ff */
[----:B------:R-:W-:Y:S02]  /*17a0*/  LEA.HI.X.SX32 R7, R87, R68, 0x1, P0 ;  /* 0x0000004457077211 */ /* 0x000fe400000f0eff */
[C---:B------:R-:W-:Y:S01]  /*17b0*/  LEA R12, P0, R127.reuse, R2, 0x1 ;  /* 0x000000027f0c7211 */ /* 0x040fe200078008ff */
[----:B------:R-:W-:Y:S02]  /*17c0*/  IMAD R77, R136, 0x2, R25 ;  /* 0x00000002884d7824 */ /* 0x000fe400078e0219 */
[----:B------:R0:W5:Y:S01]  /*17d0*/  LDG.E.U16 R105, desc[UR56][R6.64] ;  /* 0x0000003806697981 */ /* 0x000162000c1e1500 */
[----:B------:R-:W-:-:S02]  /*17e0*/  LEA.HI.X.SX32 R13, R127, R68, 0x1, P0 ;  /* 0x000000447f0d7211 */ /* 0x000fc400000f0eff */
[C---:B-1----:R-:W-:Y:S02]  /*17f0*/  LEA R10, P0, R129.reuse, R2, 0x1 ;  /* 0x00000002810a7211 */ /* 0x042fe400078008ff */
[C---:B------:R-:W-:Y:S01]  /*1800*/  LEA R73, R136.reuse, R77, 0x1 ;  /* 0x0000004d88497211 */ /* 0x040fe200078e08ff */
[----:B------:R-:W5:Y:S01]  /*1810*/  LDG.E.U16 R222, desc[UR56][R12.64] ;  /* 0x000000380cde7981 */ /* 0x000f62000c1e1500 */
[----:B------:R-:W-:Y:S02]  /*1820*/  LEA.HI.X.SX32 R11, R129, R68, 0x1, P0 ;  /* 0x00000044810b7211 */ /* 0x000fe400000f0eff */
[C---:B------:R-:W-:Y:S02]  /*1830*/  LEA R181, R136.reuse, R73, 0x1 ;  /* 0x0000004988b57211 */ /* 0x040fe400078e08ff */
[----:B0-----:R-:W-:Y:S01]  /*1840*/  LEA R6, P0, R19, R2, 0x1 ;  /* 0x0000000213067211 */ /* 0x001fe200078008ff */
[----:B------:R0:W5:Y:S01]  /*1850*/  LDG.E.U16 R104, desc[UR56][R10.64] ;  /* 0x000000380a687981 */ /* 0x000162000c1e1500 */
[----:B------:R-:W-:-:S02]  /*1860*/  LEA R26, R136, R181, 0x1 ;  /* 0x000000b5881a7211 */ /* 0x000fc400078e08ff */
[----:B------:R-:W-:Y:S02]  /*1870*/  LEA.HI.X.SX32 R7, R19, R68, 0x1, P0 ;  /* 0x0000004413077211 */ /* 0x000fe400000f0eff */
[-C--:B------:R-:W-:Y:S02]  /*1880*/  LEA R8, P1, R131, R2.reuse, 0x1 ;  /* 0x0000000283087211 */ /* 0x080fe400078208ff */
[----:B------:R-:W-:Y:S01]  /*1890*/  LEA R4, P0, R133, R2, 0x1 ;  /* 0x0000000285047211 */ /* 0x000fe200078008ff */
[----:B------:R-:W5:Y:S01]  /*18a0*/  LDG.E.U16 R220, desc[UR56][R6.64] ;  /* 0x0000003806dc7981 */ /* 0x000f62000c1e1500 */
[----:B------:R-:W-:Y:S02]  /*18b0*/  LEA R59, R136, R26, 0x1 ;  /* 0x0000001a883b7211 */ /* 0x000fe400078e08ff */
[-C--:B------:R-:W-:Y:S02]  /*18c0*/  LEA.HI.X.SX32 R9, R131, R68.reuse, 0x1, P1 ;  /* 0x0000004483097211 */ /* 0x080fe400008f0eff */
[----:B------:R-:W-:-:S02]  /*18d0*/  LEA.HI.X.SX32 R5, R133, R68, 0x1, P0 ;  /* 0x0000004485057211 */ /* 0x000fc400000f0eff */
[C---:B0-----:R-:W-:Y:S01]  /*18e0*/  LEA R10, P0, R139.reuse, R2, 0x1 ;  /* 0x000000028b0a7211 */ /* 0x041fe200078008ff */
[----:B------:R0:W5:Y:S01]  /*18f0*/  LDG.E.U16 R221, desc[UR56][R8.64] ;  /* 0x0000003808dd7981 */ /* 0x000162000c1e1500 */
[C---:B------:R-:W-:Y:S02]  /*1900*/  LEA R87, R136.reuse, R59, 0x1 ;  /* 0x0000003b88577211 */ /* 0x040fe400078e08ff */
[----:B------:R-:W-:Y:S01]  /*1910*/  LEA.HI.X.SX32 R11, R139, R68, 0x1, P0 ;  /* 0x000000448b0b7211 */ /* 0x000fe200000f0eff */
[----:B------:R1:W5:Y:S01]  /*1920*/  LDG.E.U16 R103, desc[UR56][R4.64] ;  /* 0x0000003804677981 */ /* 0x000362000c1e1500 */
[----:B------:R-:W-:Y:S02]  /*1930*/  LEA R180, R136, R87, 0x1 ;  /* 0x0000005788b47211 */ /* 0x000fe400078e08ff */
[-C--:B------:R-:W-:Y:S01]  /*1940*/  LEA R12, P1, R137, R2.reuse, 0x1 ;  /* 0x00000002890c7211 */ /* 0x080fe200078208ff */
[----:B------:R1:W5:Y:S01]  /*1950*/  LDG.E.U16 R218, desc[UR56][R10.64] ;  /* 0x000000380ada7981 */ /* 0x000362000c1e1500 */
[----:B0-----:R-:W-:-:S04]  /*1960*/  LEA R8, P0, R27, R2, 0x1 ;  /* 0x000000021b087211 */ /* 0x001fc800078008ff */
[----:B------:R-:W-:Y:S02]  /*1970*/  LEA.HI.X.SX32 R9, R27, R68, 0x1, P0 ;  /* 0x000000441b097211 */ /* 0x000fe400000f0eff */
[C---:B------:R-:W-:Y:S02]  /*1980*/  LEA R27, R136.reuse, R180, 0x1 ;  /* 0x000000b4881b7211 */ /* 0x040fe400078e08ff */
[C---:B-1----:R-:W-:Y:S01]  /*1990*/  LEA R4, P0, R143.reuse, R2, 0x1 ;  /* 0x000000028f047211 */ /* 0x042fe200078008ff */
[----:B------:R0:W5:Y:S01]  /*19a0*/  LDG.E.U16 R102, desc[UR56][R8.64] ;  /* 0x0000003808667981 */ /* 0x000162000c1e1500 */
[----:B------:R-:W-:Y:S02]  /*19b0*/  LEA R11, R136, R27, 0x1 ;  /* 0x0000001b880b7211 */ /* 0x000fe400078e08ff */
[-C--:B------:R-:W-:Y:S02]  /*19c0*/  LEA.HI.X.SX32 R5, R143, R68.reuse, 0x1, P0 ;  /* 0x000000448f057211 */ /* 0x080fe400000f0eff */
[----:B------:R-:W-:-:S02]  /*19d0*/  LEA.HI.X.SX32 R13, R137, R68, 0x1, P1 ;  /* 0x00000044890d7211 */ /* 0x000fc400008f0eff */
[-C--:B------:R-:W-:Y:S01]  /*19e0*/  LEA R6, P1, R141, R2.reuse, 0x1 ;  /* 0x000000028d067211 */ /* 0x080fe200078208ff */
[----:B------:R1:W5:Y:S01]  /*19f0*/  LDG.E.U16 R216, desc[UR56][R4.64] ;  /* 0x0000003804d87981 */ /* 0x000362000c1e1500 */
[C---:B0-----:R-:W-:Y:S02]  /*1a00*/  LEA R8, P0, R145.reuse, R2, 0x1 ;  /* 0x0000000291087211 */ /* 0x041fe400078008ff */
[C---:B------:R-:W-:Y:S01]  /*1a10*/  LEA R19, R136.reuse, R11, 0x1 ;  /* 0x0000000b88137211 */ /* 0x040fe200078e08ff */
[----:B------:R-:W5:Y:S01]  /*1a20*/  LDG.E.U16 R219, desc[UR56][R12.64] ;  /* 0x000000380cdb7981 */ /* 0x000f62000c1e1500 */
[-C--:B------:R-:W-:Y:S02]  /*1a30*/  LEA.HI.X.SX32 R9, R145, R68.reuse, 0x1, P0 ;  /* 0x0000004491097211 */ /* 0x080fe400000f0eff */
[----:B------:R-:W-:Y:S02]  /*1a40*/  LEA.HI.X.SX32 R7, R141, R68, 0x1, P1 ;  /* 0x000000448d077211 */ /* 0x000fe400008f0eff */
[----:B-1----:R-:W-:Y:S01]  /*1a50*/  LEA R4, P0, R149, R2, 0x1 ;  /* 0x0000000295047211 */ /* 0x002fe200078008ff */
[----:B------:R0:W5:Y:S01]  /*1a60*/  LDG.E.U16 R101, desc[UR56][R8.64] ;  /* 0x0000003808657981 */ /* 0x000162000c1e1500 */
[----:B------:R-:W-:-:S02]  /*1a70*/  LEA R178, R136, R19, 0x1 ;  /* 0x0000001388b27211 */ /* 0x000fc400078e08ff */
[----:B------:R-:W-:Y:S01]  /*1a80*/  LEA.HI.X.SX32 R5, R149, R68, 0x1, P0 ;  /* 0x0000004495057211 */ /* 0x000fe200000f0eff */
[----:B------:R1:W5:Y:S01]  /*1a90*/  LDG.E.U16 R217, desc[UR56][R6.64] ;  /* 0x0000003806d97981 */ /* 0x000362000c1e1500 */
[----:B------:R-:W-:-:S03]  /*1aa0*/  LEA R28, R136, R178, 0x1 ;  /* 0x000000b2881c7211 */ /* 0x000fc600078e08ff */
[----:B------:R4:W5:Y:S01]  /*1ab0*/  LDG.E.U16 R214, desc[UR56][R4.64] ;  /* 0x0000003804d67981 */ /* 0x000962000c1e1500 */
[-C--:B0-----:R-:W-:Y:S02]  /*1ac0*/  LEA R8, P0, R75, R2.reuse, 0x1 ;  /* 0x000000024b087211 */ /* 0x081fe400078008ff */
[----:B-1----:R-:W-:Y:S02]  /*1ad0*/  LEA R6, P1, R147, R2, 0x1 ;  /* 0x0000000293067211 */ /* 0x002fe400078208ff */
[-C--:B------:R-:W-:Y:S01]  /*1ae0*/  LEA.HI.X.SX32 R9, R75, R68.reuse, 0x1, P0 ;  /* 0x000000444b097211 */ /* 0x080fe200000f0eff */
[C---:B------:R-:W-:Y:S01]  /*1af0*/  IMAD R75, R136.reuse, 0x2, R28 ;  /* 0x00000002884b7824 */ /* 0x040fe200078e021c */
[----:B------:R-:W-:Y:S02]  /*1b00*/  LEA.HI.X.SX32 R7, R147, R68, 0x1, P1 ;  /* 0x0000004493077211 */ /* 0x000fe400008f0eff */
[C---:B----4-:R-:W-:Y:S01]  /*1b10*/  LEA R4, P0, R65.reuse, R2, 0x1 ;  /* 0x0000000241047211 */ /* 0x050fe200078008ff */
[----:B------:R0:W4:Y:S03]  /*1b20*/  LDG.E.U16 R100, desc[UR56][R8.64] ;  /* 0x0000003808647981 */ /* 0x000126000c1e1500 */
[----:B------:R-:W-:Y:S01]  /*1b30*/  LEA.HI.X.SX32 R5, R65, R68, 0x1, P0 ;  /* 0x0000004441057211 */ /* 0x000fe200000f0eff */
[----:B------:R1:W4:Y:S01]  /*1b40*/  LDG.E.U16 R215, desc[UR56][R6.64] ;  /* 0x0000003806d77981 */ /* 0x000322000c1e1500 */
[----:B------:R-:W-:-:S03]  /*1b50*/  LEA R65, R136, R75, 0x1 ;  /* 0x0000004b88417211 */ /* 0x000fc600078e08ff */
[----:B------:R1:W4:Y:S01]  /*1b60*/  LDG.E.U16 R212, desc[UR56][R4.64] ;  /* 0x0000003804d47981 */ /* 0x000322000c1e1500 */
[-C--:B0-----:R-:W-:Y:S02]  /*1b70*/  LEA R8, P0, R21, R2.reuse, 0x1 ;  /* 0x0000000215087211 */ /* 0x081fe400078008ff */
[C---:B-1----:R-:W-:Y:S02]  /*1b80*/  LEA R6, P1, R97.reuse, R2, 0x1 ;  /* 0x0000000261067211 */ /* 0x042fe400078208ff */
[C---:B------:R-:W-:Y:S02]  /*1b90*/  LEA R177, R136.reuse, R65, 0x1 ;  /* 0x0000004188b17211 */ /* 0x040fe400078e08ff */
[-C--:B------:R-:W-:Y:S02]  /*1ba0*/  LEA.HI.X.SX32 R7, R97, R68.reuse, 0x1, P1 ;  /* 0x0000004461077211 */ /* 0x080fe400008f0eff */
[----:B------:R-:W-:Y:S02]  /*1bb0*/  LEA.HI.X.SX32 R9, R21, R68, 0x1, P0 ;  /* 0x0000004415097211 */ /* 0x000fe400000f0eff */
[----:B------:R-:W-:Y:S01]  /*1bc0*/  LEA R4, P0, R71, R2, 0x1 ;  /* 0x0000000247047211 */ /* 0x000fe200078008ff */
[----:B------:R0:W4:Y:S01]  /*1bd0*/  LDG.E.U16 R213, desc[UR56][R6.64] ;  /* 0x0000003806d57981 */ /* 0x000122000c1e1500 */
[----:B------:R-:W-:-:S02]  /*1be0*/  LEA R21, R136, R177, 0x1 ;  /* 0x000000b188157211 */ /* 0x000fc400078e08ff */
[----:B------:R-:W-:Y:S01]  /*1bf0*/  LEA.HI.X.SX32 R5, R71, R68, 0x1, P0 ;  /* 0x0000004447057211 */ /* 0x000fe200000f0eff */
[----:B------:R1:W4:Y:S01]  /*1c00*/  LDG.E.U16 R99, desc[UR56][R8.64] ;  /* 0x0000003808637981 */ /* 0x000322000c1e1500 */
[----:B------:R-:W-:-:S03]  /*1c10*/  LEA R71, R136, R21, 0x1 ;  /* 0x0000001588477211 */ /* 0x000fc600078e08ff */
[----:B------:R1:W4:Y:S01]  /*1c20*/  LDG.E.U16 R210, desc[UR56][R4.64] ;  /* 0x0000003804d27981 */ /* 0x000322000c1e1500 */
[----:B0-----:R-:W-:-:S04]  /*1c30*/  LEA R6, P1, R79, R2, 0x1 ;  /* 0x000000024f067211 */ /* 0x001fc800078208ff */
[----:B------:R-:W-:Y:S02]  /*1c40*/  LEA.HI.X.SX32 R7, R79, R68, 0x1, P1 ;  /* 0x000000444f077211 */ /* 0x000fe400008f0eff */
[C---:B------:R-:W-:Y:S02]  /*1c50*/  LEA R79, R136.reuse, R71, 0x1 ;  /* 0x00000047884f7211 */ /* 0x040fe400078e08ff */
[----:B-1----:R-:W-:Y:S01]  /*1c60*/  LEA R8, P0, R85, R2, 0x1 ;  /* 0x0000000255087211 */ /* 0x002fe200078008ff */
[----:B------:R0:W4:Y:S01]  /*1c70*/  LDG.E.U16 R211, desc[UR56][R6.64] ;  /* 0x0000003806d37981 */ /* 0x000122000c1e1500 */
[----:B------:R-:W-:-:S04]  /*1c80*/  LEA R175, R136, R79, 0x1 ;  /* 0x0000004f88af7211 */ /* 0x000fc800078e08ff */
[C---:B------:R-:W-:Y:S02]  /*1c90*/  LEA R22, R136.reuse, R175, 0x1 ;  /* 0x000000af88167211 */ /* 0x040fe400078e08ff */
[----:B------:R-:W-:Y:S02]  /*1ca0*/  LEA.HI.X.SX32 R9, R85, R68, 0x1, P0 ;  /* 0x0000004455097211 */ /* 0x000fe400000f0eff */
[C---:B------:R-:W-:Y:S02]  /*1cb0*/  LEA R85, R136.reuse, R22, 0x1 ;  /* 0x0000001688557211 */ /* 0x040fe400078e08ff */
[C---:B------:R-:W-:Y:S01]  /*1cc0*/  LEA R4, P0, R63.reuse, R2, 0x1 ;  /* 0x000000023f047211 */ /* 0x040fe200078008ff */
[----:B------:R1:W4:Y:S01]  /*1cd0*/  LDG.E.U16 R98, desc[UR56][R8.64] ;  /* 0x0000003808627981 */ /* 0x000322000c1e1500 */
[----:B------:R-:W-:Y:S02]  /*1ce0*/  LEA R13, R136, R85, 0x1 ;  /* 0x00000055880d7211 */ /* 0x000fe400078e08ff */
[----:B------:R-:W-:-:S02]  /*1cf0*/  LEA.HI.X.SX32 R5, R63, R68, 0x1, P0 ;  /* 0x000000443f057211 */ /* 0x000fc400000f0eff */
[-C--:B0-----:R-:W-:Y:S02]  /*1d00*/  LEA R6, P1, R95, R2.reuse, 0x1 ;  /* 0x000000025f067211 */ /* 0x081fe400078208ff */
[C---:B------:R-:W-:Y:S01]  /*1d10*/  LEA R174, R136.reuse, R13, 0x1 ;  /* 0x0000000d88ae7211 */ /* 0x040fe200078e08ff */
[----:B------:R0:W4:Y:S01]  /*1d20*/  LDG.E.U16 R208, desc[UR56][R4.64] ;  /* 0x0000003804d07981 */ /* 0x000122000c1e1500 */
[----:B-1----:R-:W-:Y:S02]  /*1d30*/  LEA R8, P0, R23, R2, 0x1 ;  /* 0x0000000217087211 */ /* 0x002fe400078008ff */
[-C--:B------:R-:W-:Y:S02]  /*1d40*/  LEA.HI.X.SX32 R7, R95, R68.reuse, 0x1, P1 ;  /* 0x000000445f077211 */ /* 0x080fe400008f0eff */
[----:B------:R-:W-:Y:S02]  /*1d50*/  LEA.HI.X.SX32 R9, R23, R68, 0x1, P0 ;  /* 0x0000004417097211 */ /* 0x000fe400000f0eff */
[C---:B------:R-:W-:Y:S01]  /*1d60*/  LEA R23, R136.reuse, R174, 0x1 ;  /* 0x000000ae88177211 */ /* 0x040fe200078e08ff */
[----:B------:R1:W4:Y:S04]  /*1d70*/  LDG.E.U16 R209, desc[UR56][R6.64] ;  /* 0x0000003806d17981 */ /* 0x000328000c1e1500 */
[----:B------:R-:W-:Y:S01]  /*1d80*/  IMAD R63, R136, 0x2, R23 ;  /* 0x00000002883f7824 */ /* 0x000fe200078e0217 */
[-C--:B0-----:R-:W-:Y:S01]  /*1d90*/  LEA R4, P0, R91, R2.reuse, 0x1 ;  /* 0x000000025b047211 */ /* 0x081fe200078008ff */
[----:B------:R0:W4:Y:S01]  /*1da0*/  LDG.E.U16 R97, desc[UR56][R8.64] ;  /* 0x0000003808617981 */ /* 0x000122000c1e1500 */
[----:B-1----:R-:W-:-:S04]  /*1db0*/  LEA R6, P1, R57, R2, 0x1 ;  /* 0x0000000239067211 */ /* 0x002fc800078208ff */
[-C--:B------:R-:W-:Y:S02]  /*1dc0*/  LEA.HI.X.SX32 R7, R57, R68.reuse, 0x1, P1 ;  /* 0x0000004439077211 */ /* 0x080fe400008f0eff */
[C---:B------:R-:W-:Y:S02]  /*1dd0*/  LEA R57, R136.reuse, R63, 0x1 ;  /* 0x0000003f88397211 */ /* 0x040fe400078e08ff */
[----:B------:R-:W-:Y:S01]  /*1de0*/  LEA.HI.X.SX32 R5, R91, R68, 0x1, P0 ;  /* 0x000000445b057211 */ /* 0x000fe200000f0eff */
[----:B------:R1:W4:Y:S01]  /*1df0*/  LDG.E.U16 R207, desc[UR56][R6.64] ;  /* 0x0000003806cf7981 */ /* 0x000322000c1e1500 */
[C---:B------:R-:W-:Y:S02]  /*1e00*/  LEA R171, R136.reuse, R57, 0x1 ;  /* 0x0000003988ab7211 */ /* 0x040fe400078e08ff */
[----:B0-----:R-:W-:Y:S01]  /*1e10*/  LEA R8, P0, R61, R2, 0x1 ;  /* 0x000000023d087211 */ /* 0x001fe200078008ff */
[----:B------:R0:W4:Y:S01]  /*1e20*/  LDG.E.U16 R96, desc[UR56][R4.64] ;  /* 0x0000003804607981 */ /* 0x000122000c1e1500 */
[----:B------:R-:W-:-:S02]  /*1e30*/  LEA R24, R136, R171, 0x1 ;  /* 0x000000ab88187211 */ /* 0x000fc400078e08ff */
[----:B------:R-:W-:Y:S02]  /*1e40*/  LEA.HI.X.SX32 R9, R61, R68, 0x1, P0 ;  /* 0x000000443d097211 */ /* 0x000fe400000f0eff */
[----:B------:R-:W-:Y:S02]  /*1e50*/  LEA R61, R136, R24, 0x1 ;  /* 0x00000018883d7211 */ /* 0x000fe400078e08ff */
[-C--:B-1----:R-:W-:Y:S01]  /*1e60*/  LEA R6, P1, R93, R2.reuse, 0x1 ;  /* 0x000000025d067211 */ /* 0x082fe200078208ff */
[----:B------:R1:W4:Y:S01]  /*1e70*/  LDG.E.U16 R206, desc[UR56][R8.64] ;  /* 0x0000003808ce7981 */ /* 0x000322000c1e1500 */
[----:B0-----:R-:W-:Y:S02]  /*1e80*/  LEA R4, P0, R81, R2, 0x1 ;  /* 0x0000000251047211 */ /* 0x001fe400078008ff */
[-C--:B------:R-:W-:Y:S02]  /*1e90*/  LEA.HI.X.SX32 R7, R93, R68.reuse, 0x1, P1 ;  /* 0x000000445d077211 */ /* 0x080fe400008f0eff */
[----:B------:R-:W-:-:S02]  /*1ea0*/  LEA.HI.X.SX32 R5, R81, R68, 0x1, P0 ;  /* 0x0000004451057211 */ /* 0x000fc400000f0eff */
[C---:B------:R-:W-:Y:S01]  /*1eb0*/  LEA R81, R136.reuse, R61, 0x1 ;  /* 0x0000003d88517211 */ /* 0x040fe200078e08ff */
[----:B------:R0:W4:Y:S03]  /*1ec0*/  LDG.E.U16 R95, desc[UR56][R6.64] ;  /* 0x00000038065f7981 */ /* 0x000126000c1e1500 */
[C---:B------:R-:W-:Y:S01]  /*1ed0*/  LEA R169, R136.reuse, R81, 0x1 ;  /* 0x0000005188a97211 */ /* 0x040fe200078e08ff */
[----:B------:R2:W4:Y:S01]  /*1ee0*/  LDG.E.U16 R205, desc[UR56][R4.64] ;  /* 0x0000003804cd7981 */ /* 0x000522000c1e1500 */
[-C--:B-1----:R-:W-:Y:S02]  /*1ef0*/  LEA R8, P0, R15, R2.reuse, 0x1 ;  /* 0x000000020f087211 */ /* 0x082fe400078008ff */
[----:B------:R-:W-:Y:S02]  /*1f00*/  LEA R16, R136, R169, 0x1 ;  /* 0x000000a988107211 */ /* 0x000fe400078e08ff */
[----:B0-----:R-:W-:-:S02]  /*1f10*/  LEA R6, P1, R83, R2, 0x1 ;  /* 0x0000000253067211 */ /* 0x001fc400078208ff */
[-C--:B------:R-:W-:Y:S02]  /*1f20*/  LEA.HI.X.SX32 R9, R15, R68.reuse, 0x1, P0 ;  /* 0x000000440f097211 */ /* 0x080fe400000f0eff */
[----:B------:R-:W-:Y:S02]  /*1f30*/  LEA.HI.X.SX32 R7, R83, R68, 0x1, P1 ;  /* 0x0000004453077211 */ /* 0x000fe400008f0eff */
[C---:B------:R-:W-:Y:S01]  /*1f40*/  LEA R83, R136.reuse, R16, 0x1 ;  /* 0x0000001088537211 */ /* 0x040fe200078e08ff */
[----:B------:R0:W4:Y:S01]  /*1f50*/  LDG.E.U16 R94, desc[UR56][R8.64] ;  /* 0x00000038085e7981 */ /* 0x000122000c1e1500 */
[C---:B--2---:R-:W-:Y:S02]  /*1f60*/  LEA R4, P0, R89.reuse, R2, 0x1 ;  /* 0x0000000259047211 */ /* 0x044fe400078008ff */
[----:B------:R-:W-:Y:S01]  /*1f70*/  LEA R15, R136, R83, 0x1 ;  /* 0x00000053880f7211 */ /* 0x000fe200078e08ff */
[----:B------:R1:W2:Y:S01]  /*1f80*/  LDG.E.U16 R204, desc[UR56][R6.64] ;  /* 0x0000003806cc7981 */ /* 0x0002a2000c1e1500 */
[----:B------:R-:W-:-:S02]  /*1f90*/  LEA.HI.X.SX32 R5, R89, R68, 0x1, P0 ;  /* 0x0000004459057211 */ /* 0x000fc400000f0eff */
[C---:B------:R-:W-:Y:S02]  /*1fa0*/  LEA R168, R136.reuse, R15, 0x1 ;  /* 0x0000000f88a87211 */ /* 0x040fe400078e08ff */
[C---:B0-----:R-:W-:Y:S01]  /*1fb0*/  LEA R8, P0, R17.reuse, R2, 0x1 ;  /* 0x0000000211087211 */ /* 0x041fe200078008ff */
[----:B------:R0:W2:Y:S03]  /*1fc0*/  LDG.E.U16 R93, desc[UR56][R4.64] ;  /* 0x00000038045d7981 */ /* 0x0000a6000c1e1500 */
[----:B------:R-:W-:Y:S02]  /*1fd0*/  LEA.HI.X.SX32 R9, R17, R68, 0x1, P0 ;  /* 0x0000004411097211 */ /* 0x000fe400000f0eff */
[C---:B-1----:R-:W-:Y:S02]  /*1fe0*/  LEA R6, P1, R77.reuse, R2, 0x1 ;  /* 0x000000024d067211 */ /* 0x042fe400078208ff */
[----:B------:R-:W-:Y:S01]  /*1ff0*/  LEA R17, R136, R168, 0x1 ;  /* 0x000000a888117211 */ /* 0x000fe200078e08ff */
[----:B------:R1:W2:Y:S01]  /*2000*/  LDG.E.U16 R203, desc[UR56][R8.64] ;  /* 0x0000003808cb7981 */ /* 0x0002a2000c1e1500 */
[----:B------:R-:W-:-:S02]  /*2010*/  LEA.HI.X.SX32 R7, R77, R68, 0x1, P1 ;  /* 0x000000444d077211 */ /* 0x000fc400008f0eff */
[C---:B0-----:R-:W-:Y:S01]  /*2020*/  LEA R4, P0, R73.reuse, R2, 0x1 ;  /* 0x0000000249047211 */ /* 0x041fe200078008ff */
[C---:B------:R-:W-:Y:S02]  /*2030*/  IMAD R77, R136.reuse, 0x2, R17 ;  /* 0x00000002884d7824 */ /* 0x040fe400078e0211 */
[----:B------:R0:W2:Y:S01]  /*2040*/  LDG.E.U16 R92, desc[UR56][R6.64] ;  /* 0x00000038065c7981 */ /* 0x0000a2000c1e1500 */
[----:B------:R-:W-:Y:S02]  /*2050*/  LEA.HI.X.SX32 R5, R73, R68, 0x1, P0 ;  /* 0x0000004449057211 */ /* 0x000fe400000f0eff */
[C---:B------:R-:W-:Y:S02]  /*2060*/  LEA R73, R136.reuse, R77, 0x1 ;  /* 0x0000004d88497211 */ /* 0x040fe400078e08ff */
[----:B-1----:R-:W-:Y:S01]  /*2070*/  LEA R8, P0, R59, R2, 0x1 ;  /* 0x000000023b087211 */ /* 0x002fe200078008ff */
[----:B------:R1:W2:Y:S01]  /*2080*/  LDG.E.U16 R202, desc[UR56][R4.64] ;  /* 0x0000003804ca7981 */ /* 0x0002a2000c1e1500 */
[----:B------:R-:W-:-:S02]  /*2090*/  LEA R167, R136, R73, 0x1 ;  /* 0x0000004988a77211 */ /* 0x000fc400078e08ff */
[----:B------:R-:W-:Y:S02]  /*20a0*/  LEA.HI.X.SX32 R9, R59, R68, 0x1, P0 ;  /* 0x000000443b097211 */ /* 0x000fe400000f0eff */
[----:B------:R-:W-:Y:S02]  /*20b0*/  LEA R18, R136, R167, 0x1 ;  /* 0x000000a788127211 */ /* 0x000fe400078e08ff */
[-C--:B0-----:R-:W-:Y:S01]  /*20c0*/  LEA R6, P1, R87, R2.reuse, 0x1 ;  /* 0x0000000257067211 */ /* 0x081fe200078208ff */
[----:B------:R0:W2:Y:S01]  /*20d0*/  LDG.E.U16 R91, desc[UR56][R8.64] ;  /* 0x00000038085b7981 */ /* 0x0000a2000c1e1500 */
[----:B-1----:R-:W-:-:S04]  /*20e0*/  LEA R4, P0, R11, R2, 0x1 ;  /* 0x000000020b047211 */ /* 0x002fc800078008ff */
[----:B------:R-:W-:Y:S02]  /*20f0*/  LEA.HI.X.SX32 R5, R11, R68, 0x1, P0 ;  /* 0x000000440b057211 */ /* 0x000fe400000f0eff */
[C---:B------:R-:W-:Y:S02]  /*2100*/  LEA R11, R136.reuse, R18, 0x1 ;  /* 0x00000012880b7211 */ /* 0x040fe400078e08ff */
[----:B------:R-:W-:Y:S01]  /*2110*/  LEA.HI.X.SX32 R7, R87, R68, 0x1, P1 ;  /* 0x0000004457077211 */ /* 0x000fe200008f0eff */
[----:B------:R-:W2:Y:S01]  /*2120*/  LDG.E.U16 R90, desc[UR56][R4.64] ;  /* 0x00000038045a7981 */ /* 0x000ea2000c1e1500 */
[C---:B------:R-:W-:Y:S02]  /*2130*/  LEA R59, R136.reuse, R11, 0x1 ;  /* 0x0000000b883b7211 */ /* 0x040fe400078e08ff */
[----:B0-----:R-:W-:Y:S01]  /*2140*/  LEA R8, P0, R19, R2, 0x1 ;  /* 0x0000000213087211 */ /* 0x001fe200078008ff */
[----:B------:R0:W2:Y:S01]  /*2150*/  LDG.E.U16 R201, desc[UR56][R6.64] ;  /* 0x0000003806c97981 */ /* 0x0000a2000c1e1500 */
[----:B------:R-:W-:-:S02]  /*2160*/  LEA R166, R136, R59, 0x1 ;  /* 0x0000003b88a67211 */ /* 0x000fc400078e08ff */
[----:B------:R-:W-:Y:S02]  /*2170*/  LEA.HI.X.SX32 R9, R19, R68, 0x1, P0 ;  /* 0x0000004413097211 */ /* 0x000fe400000f0eff */
[C---:B------:R-:W-:Y:S02]  /*2180*/  LEA R19, R136.reuse, R166, 0x1 ;  /* 0x000000a688137211 */ /* 0x040fe400078e08ff */
[-C--:B0-----:R-:W-:Y:S01]  /*2190*/  LEA R6, P1, R75, R2.reuse, 0x1 ;  /* 0x000000024b067211 */ /* 0x081fe200078208ff */
[----:B------:R0:W2:Y:S01]  /*21a0*/  LDG.E.U16 R200, desc[UR56][R8.64] ;  /* 0x0000003808c87981 */ /* 0x0000a2000c1e1500 */
[----:B------:R-:W-:Y:S02]  /*21b0*/  LEA R4, P0, R65, R2, 0x1 ;  /* 0x0000000241047211 */ /* 0x000fe400078008ff */
[----:B------:R-:W-:Y:S02]  /*21c0*/  LEA.HI.X.SX32 R7, R75, R68, 0x1, P1 ;  /* 0x000000444b077211 */ /* 0x000fe400008f0eff */
[----:B------:R-:W-:-:S02]  /*21d0*/  LEA R75, R136, R19, 0x1 ;  /* 0x00000013884b7211 */ /* 0x000fc400078e08ff */
[----:B------:R-:W-:Y:S01]  /*21e0*/  LEA.HI.X.SX32 R5, R65, R68, 0x1, P0 ;  /* 0x0000004441057211 */ /* 0x000fe200000f0eff */
[----:B------:R1:W2:Y:S01]  /*21f0*/  LDG.E.U16 R89, desc[UR56][R6.64] ;  /* 0x0000003806597981 */ /* 0x0002a2000c1e1500 */
[C---:B------:R-:W-:Y:S02]  /*2200*/  LEA R65, R136.reuse, R75, 0x1 ;  /* 0x0000004b88417211 */ /* 0x040fe400078e08ff */
[----:B0-----:R-:W-:Y:S01]  /*2210*/  LEA R8, P0, R71, R2, 0x1 ;  /* 0x0000000247087211 */ /* 0x001fe200078008ff */
[----:B------:R0:W2:Y:S01]  /*2220*/  LDG.E.U16 R199, desc[UR56][R4.64] ;  /* 0x0000003804c77981 */ /* 0x0000a2000c1e1500 */
[----:B------:R-:W-:-:S04]  /*2230*/  LEA R164, R136, R65, 0x1 ;  /* 0x0000004188a47211 */ /* 0x000fc800078e08ff */
[C---:B------:R-:W-:Y:S02]  /*2240*/  LEA R12, R136.reuse, R164, 0x1 ;  /* 0x000000a4880c7211 */ /* 0x040fe400078e08ff */
[----:B-1----:R-:W-:Y:S02]  /*2250*/  LEA R6, P1, R79, R2, 0x1 ;  /* 0x000000024f067211 */ /* 0x002fe400078208ff */
[-C--:B------:R-:W-:Y:S02]  /*2260*/  LEA.HI.X.SX32 R9, R71, R68.reuse, 0x1, P0 ;  /* 0x0000004447097211 */ /* 0x080fe400000f0eff */
[----:B------:R-:W-:Y:S01]  /*2270*/  LEA.HI.X.SX32 R7, R79, R68, 0x1, P1 ;  /* 0x000000444f077211 */ /* 0x000fe200008f0eff */
[C---:B------:R-:W-:Y:S01]  /*2280*/  IMAD R79, R136.reuse, 0x2, R12 ;  /* 0x00000002884f7824 */ /* 0x040fe200078e020c */
[C---:B0-----:R-:W-:Y:S01]  /*2290*/  LEA R4, P0, R85.reuse, R2, 0x1 ;  /* 0x0000000255047211 */ /* 0x041fe200078008ff */
[----:B------:R0:W2:Y:S03]  /*22a0*/  LDG.E.U16 R88, desc[UR56][R8.64] ;  /* 0x0000003808587981 */ /* 0x0000a6000c1e1500 */
[----:B------:R-:W-:Y:S01]  /*22b0*/  LEA R71, R136, R79, 0x1 ;  /* 0x0000004f88477211 */ /* 0x000fe200078e08ff */
[----:B------:R1:W2:Y:S01]  /*22c0*/  LDG.E.U16 R198, desc[UR56][R6.64] ;  /* 0x0000003806c67981 */ /* 0x0002a2000c1e1500 */
[----:B------:R-:W-:-:S02]  /*22d0*/  LEA.HI.X.SX32 R5, R85, R68, 0x1, P0 ;  /* 0x0000004455057211 */ /* 0x000fc400000f0eff */
[C---:B------:R-:W-:Y:S02]  /*22e0*/  LEA R161, R136.reuse, R71, 0x1 ;  /* 0x0000004788a17211 */ /* 0x040fe400078e08ff */
[C---:B0-----:R-:W-:Y:S01]  /*22f0*/  LEA R8, P0, R13.reuse, R2, 0x1 ;  /* 0x000000020d087211 */ /* 0x041fe200078008ff */
[----:B------:R0:W2:Y:S03]  /*2300*/  LDG.E.U16 R87, desc[UR56][R4.64] ;  /* 0x0000003804577981 */ /* 0x0000a6000c1e1500 */
[----:B------:R-:W-:Y:S02]  /*2310*/  LEA.HI.X.SX32 R9, R13, R68, 0x1, P0 ;  /* 0x000000440d097211 */ /* 0x000fe400000f0eff */
[----:B------:R-:W-:Y:S02]  /*2320*/  LEA R13, R136, R161, 0x1 ;  /* 0x000000a1880d7211 */ /* 0x000fe400078e08ff */
[-C--:B-1----:R-:W-:Y:S01]  /*2330*/  LEA R6, P1, R63, R2.reuse, 0x1 ;  /* 0x000000023f067211 */ /* 0x082fe200078208ff */
[----:B------:R1:W2:Y:S01]  /*2340*/  LDG.E.U16 R197, desc[UR56][R8.64] ;  /* 0x0000003808c57981 */ /* 0x0002a2000c1e1500 */
[----:B0-----:R-:W-:-:S04]  /*2350*/  LEA R4, P0, R57, R2, 0x1 ;  /* 0x0000000239047211 */ /* 0x001fc800078008ff */
[-C--:B------:R-:W-:Y:S02]  /*2360*/  LEA.HI.X.SX32 R5, R57, R68.reuse, 0x1, P0 ;  /* 0x0000004439057211 */ /* 0x080fe400000f0eff */
[C---:B------:R-:W-:Y:S02]  /*2370*/  LEA R57, R136.reuse, R13, 0x1 ;  /* 0x0000000d88397211 */ /* 0x040fe400078e08ff */
[----:B------:R-:W-:Y:S01]  /*2380*/  LEA.HI.X.SX32 R7, R63, R68, 0x1, P1 ;  /* 0x000000443f077211 */ /* 0x000fe200008f0eff */
[----:B------:R-:W2:Y:S01]  /*2390*/  LDG.E.U16 R196, desc[UR56][R4.64] ;  /* 0x0000003804c47981 */ /* 0x000ea2000c1e1500 */
[C---:B------:R-:W-:Y:S02]  /*23a0*/  LEA R63, R136.reuse, R57, 0x1 ;  /* 0x00000039883f7211 */ /* 0x040fe400078e08ff */
[----:B-1----:R-:W-:Y:S01]  /*23b0*/  LEA R8, P0, R61, R2, 0x1 ;  /* 0x000000023d087211 */ /* 0x002fe200078008ff */
[----:B------:R0:W2:Y:S01]  /*23c0*/  LDG.E.U16 R86, desc[UR56][R6.64] ;  /* 0x0000003806567981 */ /* 0x0000a2000c1e1500 */
[----:B------:R-:W-:-:S04]  /*23d0*/  LEA R160, R136, R63, 0x1 ;  /* 0x0000003f88a07211 */ /* 0x000fc800078e08ff */
[C---:B------:R-:W-:Y:S02]  /*23e0*/  LEA R14, R136.reuse, R160, 0x1 ;  /* 0x000000a0880e7211 */ /* 0x040fe400078e08ff */
[----:B------:R-:W-:Y:S02]  /*23f0*/  LEA.HI.X.SX32 R9, R61, R68, 0x1, P0 ;  /* 0x000000443d097211 */ /* 0x000fe400000f0eff */
[C---:B------:R-:W-:Y:S02]  /*2400*/  LEA R121, R136.reuse, R14, 0x1 ;  /* 0x0000000e88797211 */ /* 0x040fe400078e08ff */
[-C--:B0-----:R-:W-:Y:S01]  /*2410*/  LEA R6, P1, R81, R2.reuse, 0x1 ;  /* 0x0000000251067211 */ /* 0x081fe200078208ff */
[----:B------:R0:W2:Y:S01]  /*2420*/  LDG.E.U16 R85, desc[UR56][R8.64] ;  /* 0x0000003808557981 */ /* 0x0000a2000c1e1500 */
[----:B------:R-:W-:Y:S02]  /*2430*/  LEA R4, P0, R83, R2, 0x1 ;  /* 0x0000000253047211 */ /* 0x000fe400078008ff */
[----:B------:R-:W-:-:S02]  /*2440*/  LEA R61, R136, R121, 0x1 ;  /* 0x00000079883d7211 */ /* 0x000fc400078e08ff */
[-C--:B------:R-:W-:Y:S02]  /*2450*/  LEA.HI.X.SX32 R7, R81, R68.reuse, 0x1, P1 ;  /* 0x0000004451077211 */ /* 0x080fe400008f0eff */
[----:B------:R-:W-:Y:S02]  /*2460*/  LEA.HI.X.SX32 R5, R83, R68, 0x1, P0 ;  /* 0x0000004453057211 */ /* 0x000fe400000f0eff */
[----:B------:R-:W-:Y:S01]  /*2470*/  LEA R159, R136, R61, 0x1 ;  /* 0x0000003d889f7211 */ /* 0x000fe200078e08ff */
[----:B------:R1:W2:Y:S01]  /*2480*/  LDG.E.U16 R195, desc[UR56][R6.64] ;  /* 0x0000003806c37981 */ /* 0x0002a2000c1e1500 */
[----:B0-----:R-:W-:-:S03]  /*2490*/  LEA R8, P0, R15, R2, 0x1 ;  /* 0x000000020f087211 */ /* 0x001fc600078008ff */
[----:B------:R0:W2:Y:S01]  /*24a0*/  LDG.E.U16 R84, desc[UR56][R4.64] ;  /* 0x0000003804547981 */ /* 0x0000a2000c1e1500 */
[----:B------:R-:W-:Y:S02]  /*24b0*/  LEA.HI.X.SX32 R9, R15, R68, 0x1, P0 ;  /* 0x000000440f097211 */ /* 0x000fe400000f0eff */
[C---:B------:R-:W-:Y:S02]  /*24c0*/  LEA R15, R136.reuse, R159, 0x1 ;  /* 0x0000009f880f7211 */ /* 0x040fe400078e08ff */
[C---:B-1----:R-:W-:Y:S01]  /*24d0*/  LEA R6, P1, R77.reuse, R2, 0x1 ;  /* 0x000000024d067211 */ /* 0x042fe200078208ff */
[----:B------:R-:W2:Y:S03]  /*24e0*/  LDG.E.U16 R194, desc[UR56][R8.64] ;  /* 0x0000003808c27981 */ /* 0x000ea6000c1e1500 */
[----:B------:R-:W-:Y:S01]  /*24f0*/  LEA.HI.X.SX32 R7, R77, R68, 0x1, P1 ;  /* 0x000000444d077211 */ /* 0x000fe200008f0eff */
[----:B------:R-:W-:Y:S01]  /*2500*/  IMAD R77, R136, 0x2, R15 ;  /* 0x00000002884d7824 */ /* 0x000fe200078e020f */
[----:B0-----:R-:W-:-:S03]  /*2510*/  LEA R4, P0, R73, R2, 0x1 ;  /* 0x0000000249047211 */ /* 0x001fc600078008ff */
[----:B------:R0:W2:Y:S01]  /*2520*/  LDG.E.U16 R83, desc[UR56][R6.64] ;  /* 0x0000003806537981 */ /* 0x0000a2000c1e1500 */
[----:B------:R-:W-:Y:S02]  /*2530*/  LEA.HI.X.SX32 R5, R73, R68, 0x1, P0 ;  /* 0x0000004449057211 */ /* 0x000fe400000f0eff */
[C---:B------:R-:W-:Y:S02]  /*2540*/  LEA R73, R136.reuse, R77, 0x1 ;  /* 0x0000004d88497211 */ /* 0x040fe400078e08ff */
[-C--:B------:R-:W-:Y:S01]  /*2550*/  LEA R10, P0, R11, R2.reuse, 0x1 ;  /* 0x000000020b0a7211 */ /* 0x080fe200078008ff */
[----:B------:R1:W2:Y:S01]  /*2560*/  LDG.E.U16 R189, desc[UR56][R4.64] ;  /* 0x0000003804bd7981 */ /* 0x0002a2000c1e1500 */
[C---:B------:R-:W-:Y:S02]  /*2570*/  LEA R158, R136.reuse, R73, 0x1 ;  /* 0x00000049889e7211 */ /* 0x040fe400078e08ff */
[----:B0-----:R-:W-:Y:S02]  /*2580*/  LEA R6, P1, R59, R2, 0x1 ;  /* 0x000000023b067211 */ /* 0x001fe400078208ff */
[----:B------:R-:W-:-:S02]  /*2590*/  LEA R8, R136, R158, 0x1 ;  /* 0x0000009e88087211 */ /* 0x000fc400078e08ff */
[-C--:B------:R-:W-:Y:S02]  /*25a0*/  LEA.HI.X.SX32 R11, R11, R68.reuse, 0x1, P0 ;  /* 0x000000440b0b7211 */ /* 0x080fe400000f0eff */
[----:B------:R-:W-:Y:S02]  /*25b0*/  LEA.HI.X.SX32 R7, R59, R68, 0x1, P1 ;  /* 0x000000443b077211 */ /* 0x000fe400008f0eff */
[C---:B-1----:R-:W-:Y:S01]  /*25c0*/  LEA R4, P0, R75.reuse, R2, 0x1 ;  /* 0x000000024b047211 */ /* 0x042fe200078008ff */
[----:B------:R0:W2:Y:S01]  /*25d0*/  LDG.E.U16 R82, desc[UR56][R10.64] ;  /* 0x000000380a527981 */ /* 0x0000a2000c1e1500 */
[C---:B------:R-:W-:Y:S02]  /*25e0*/  LEA R59, R136.reuse, R8, 0x1 ;  /* 0x00000008883b7211 */ /* 0x040fe400078e08ff */
[----:B------:R-:W-:Y:S01]  /*25f0*/  LEA.HI.X.SX32 R5, R75, R68, 0x1, P0 ;  /* 0x000000444b057211 */ /* 0x000fe200000f0eff */
[----:B------:R-:W2:Y:S01]  /*2600*/  LDG.E.U16 R66, desc[UR56][R6.64] ;  /* 0x0000003806427981 */ /* 0x000ea2000c1e1500 */
[----:B------:R-:W-:-:S03]  /*2610*/  LEA R75, R136, R59, 0x1 ;  /* 0x0000003b884b7211 */ /* 0x000fc600078e08ff */
[----:B------:R1:W2:Y:S01]  /*2620*/  LDG.E.U16 R81, desc[UR56][R4.64] ;  /* 0x0000003804517981 */ /* 0x0002a2000c1e1500 */
[C---:B------:R-:W-:Y:S02]  /*2630*/  LEA R156, R136.reuse, R75, 0x1 ;  /* 0x0000004b889c7211 */ /* 0x040fe400078e08ff */
[C---:B0-----:R-:W-:Y:S02]  /*2640*/  LEA R10, P0, R65.reuse, R2, 0x1 ;  /* 0x00000002410a7211 */ /* 0x041fe400078008ff */
[C---:B------:R-:W-:Y:S02]  /*2650*/  LEA R9, R136.reuse, R156, 0x1 ;  /* 0x0000009c88097211 */ /* 0x040fe400078e08ff */
[----:B------:R-:W-:Y:S02]  /*2660*/  LEA.HI.X.SX32 R11, R65, R68, 0x1, P0 ;  /* 0x00000044410b7211 */ /* 0x000fe400000f0eff */
[----:B------:R-:W-:Y:S02]  /*2670*/  LEA R127, R136, R9, 0x1 ;  /* 0x00000009887f7211 */ /* 0x000fe400078e08ff */
[C---:B-1----:R-:W-:Y:S01]  /*2680*/  LEA R4, P0, R71.reuse, R2, 0x1 ;  /* 0x0000000247047211 */ /* 0x042fe200078008ff */
[----:B------:R0:W2:Y:S03]  /*2690*/  LDG.E.U16 R65, desc[UR56][R10.64] ;  /* 0x000000380a417981 */ /* 0x0000a6000c1e1500 */
[----:B------:R-:W-:-:S02]  /*26a0*/  LEA.HI.X.SX32 R5, R71, R68, 0x1, P0 ;  /* 0x0000004447057211 */ /* 0x000fc400000f0eff */
[C---:B------:R-:W-:Y:S02]  /*26b0*/  LEA R71, R136.reuse, R127, 0x1 ;  /* 0x0000007f88477211 */ /* 0x040fe400078e08ff */
[----:B------:R-:W-:Y:S01]  /*26c0*/  LEA R56, P0, R57, R2, 0x1 ;  /* 0x0000000239387211 */ /* 0x000fe200078008ff */
[----:B------:R1:W2:Y:S01]  /*26d0*/  LDG.E.U16 R64, desc[UR56][R4.64] ;  /* 0x0000003804407981 */ /* 0x0002a2000c1e1500 */
[----:B------:R-:W-:-:S04]  /*26e0*/  LEA R152, R136, R71, 0x1 ;  /* 0x0000004788987211 */ /* 0x000fc800078e08ff */
[C---:B0-----:R-:W-:Y:S02]  /*26f0*/  LEA R10, R136.reuse, R152, 0x1 ;  /* 0x00000098880a7211 */ /* 0x041fe400078e08ff */
[----:B------:R-:W-:Y:S02]  /*2700*/  LEA R6, P1, R79, R2, 0x1 ;  /* 0x000000024f067211 */ /* 0x000fe400078208ff */
[-C--:B------:R-:W-:Y:S01]  /*2710*/  LEA.HI.X.SX32 R57, R57, R68.reuse, 0x1, P0 ;  /* 0x0000004439397211 */ /* 0x080fe200000f0eff */
[C---:B------:R-:W-:Y:S01]  /*2720*/  IMAD R129, R136.reuse, 0x2, R10 ;  /* 0x0000000288817824 */ /* 0x040fe200078e020a */
[----:B------:R-:W-:Y:S02]  /*2730*/  LEA.HI.X.SX32 R7, R79, R68, 0x1, P1 ;  /* 0x000000444f077211 */ /* 0x000fe400008f0eff */
[----:B-1----:R-:W-:Y:S01]  /*2740*/  LEA R4, P0, R121, R2, 0x1 ;  /* 0x0000000279047211 */ /* 0x002fe200078008ff */
[----:B------:R0:W2:Y:S01]  /*2750*/  LDG.E.U16 R79, desc[UR56][R56.64] ;  /* 0x00000038384f7981 */ /* 0x0000a2000c1e1500 */
[----:B------:R-:W-:-:S02]  /*2760*/  LEA R125, R136, R129, 0x1 ;  /* 0x00000081887d7211 */ /* 0x000fc400078e08ff */
[----:B------:R-:W-:Y:S01]  /*2770*/  LEA.HI.X.SX32 R5, R121, R68, 0x1, P0 ;  /* 0x0000004479057211 */ /* 0x000fe200000f0eff */
[----:B------:R1:W2:Y:S01]  /*2780*/  LDG.E.U16 R80, desc[UR56][R6.64] ;  /* 0x0000003806507981 */ /* 0x0002a2000c1e1500 */
[----:B------:R-:W-:-:S03]  /*2790*/  LEA R151, R136, R125, 0x1 ;  /* 0x0000007d88977211 */ /* 0x000fc600078e08ff */
[----:B------:R3:W2:Y:S01]  /*27a0*/  LDG.E.U16 R78, desc[UR56][R4.64] ;  /* 0x00000038044e7981 */ /* 0x0006a2000c1e1500 */
[-C--:B0-----:R-:W-:Y:S02]  /*27b0*/  LEA R56, P0, R61, R2.reuse, 0x1 ;  /* 0x000000023d387211 */ /* 0x081fe400078008ff */
[----:B-1----:R-:W-:Y:S02]  /*27c0*/  LEA R6, P1, R63, R2, 0x1 ;  /* 0x000000023f067211 */ /* 0x002fe400078208ff */
[-C--:B------:R-:W-:Y:S02]  /*27d0*/  LEA.HI.X.SX32 R57, R61, R68.reuse, 0x1, P0 ;  /* 0x000000443d397211 */ /* 0x080fe400000f0eff */
[----:B------:R-:W-:Y:S02]  /*27e0*/  LEA.HI.X.SX32 R7, R63, R68, 0x1, P1 ;  /* 0x000000443f077211 */ /* 0x000fe400008f0eff */
[----:B---3--:R-:W-:Y:S01]  /*27f0*/  LEA R4, P0, R73, R2, 0x1 ;  /* 0x0000000249047211 */ /* 0x008fe200078008ff */
[----:B------:R-:W3:Y:S01]  /*2800*/  LDG.E.U16 R62, desc[UR56][R56.64] ;  /* 0x00000038383e7981 */ /* 0x000ee2000c1e1500 */
[----:B------:R-:W-:-:S02]  /*2810*/  LEA R11, R136, R151, 0x1 ;  /* 0x00000097880b7211 */ /* 0x000fc400078e08ff */
[----:B------:R-:W-:Y:S01]  /*2820*/  LEA.HI.X.SX32 R5, R73, R68, 0x1, P0 ;  /* 0x0000004449057211 */ /* 0x000fe200000f0eff */
[----:B------:R0:W3:Y:S01]  /*2830*/  LDG.E.U16 R63, desc[UR56][R6.64] ;  /* 0x00000038063f7981 */ /* 0x0000e2000c1e1500 */
[C---:B------:R-:W-:Y:S02]  /*2840*/  LEA R73, R136.reuse, R11, 0x1 ;  /* 0x0000000b88497211 */ /* 0x040fe400078e08ff */
[-C--:B------:R-:W-:Y:S01]  /*2850*/  LEA R58, P0, R59, R2.reuse, 0x1 ;  /* 0x000000023b3a7211 */ /* 0x080fe200078008ff */
[----:B------:R1:W3:Y:S01]  /*2860*/  LDG.E.U16 R61, desc[UR56][R4.64] ;  /* 0x00000038043d7981 */ /* 0x0002e2000c1e1500 */
[----:B------:R-:W-:Y:S02]  /*2870*/  LEA R121, R136, R73, 0x1 ;  /* 0x0000004988797211 */ /* 0x000fe400078e08ff */
[----:B0-----:R-:W-:-:S04]  /*2880*/  LEA R6, P1, R77, R2, 0x1 ;  /* 0x000000024d067211 */ /* 0x001fc800078208ff */
[-C--:B------:R-:W-:Y:S02]  /*2890*/  LEA.HI.X.SX32 R7, R77, R68.reuse, 0x1, P1 ;  /* 0x000000444d077211 */ /* 0x080fe400008f0eff */
[C---:B------:R-:W-:Y:S02]  /*28a0*/  LEA R150, R136.reuse, R121, 0x1 ;  /* 0x0000007988967211 */ /* 0x040fe400078e08ff */
[----:B------:R-:W-:Y:S01]  /*28b0*/  LEA.HI.X.SX32 R59, R59, R68, 0x1, P0 ;  /* 0x000000443b3b7211 */ /* 0x000fe200000f0eff */
[----:B------:R0:W3:Y:S01]  /*28c0*/  LDG.E.U16 R77, desc[UR56][R6.64] ;  /* 0x00000038064d7981 */ /* 0x0000e2000c1e1500 */
[----:B-1----:R-:W-:Y:S02]  /*28d0*/  LEA R5, R136, R150, 0x1 ;  /* 0x0000009688057211 */ /* 0x002fe400078e08ff */
[-C--:B------:R-:W-:Y:S01]  /*28e0*/  LEA R56, P1, R75, R2.reuse, 0x1 ;  /* 0x000000024b387211 */ /* 0x080fe200078208ff */
[----:B------:R1:W3:Y:S01]  /*28f0*/  LDG.E.U16 R76, desc[UR56][R58.64] ;  /* 0x000000383a4c7981 */ /* 0x0002e2000c1e1500 */
[----:B0-----:R-:W-:-:S04]  /*2900*/  LEA R6, P0, R127, R2, 0x1 ;  /* 0x000000027f067211 */ /* 0x001fc800078008ff */
[----:B------:R-:W-:Y:S02]  /*2910*/  LEA.HI.X.SX32 R7, R127, R68, 0x1, P0 ;  /* 0x000000447f077211 */ /* 0x000fe400000f0eff */
[----:B------:R-:W-:-:S04]  /*2920*/  LEA R127, R136, R5, 0x1 ;  /* 0x00000005887f7211 */ /* 0x000fc800078e08ff */
[C---:B------:R-:W-:Y:S02]  /*2930*/  LEA R4, R136.reuse, R127, 0x1 ;  /* 0x0000007f88047211 */ /* 0x040fe400078e08ff */
[----:B------:R-:W-:Y:S02]  /*2940*/  LEA.HI.X.SX32 R57, R75, R68, 0x1, P1 ;  /* 0x000000444b397211 */ /* 0x000fe400008f0eff */
[----:B------:R-:W-:Y:S01]  /*2950*/  LEA R149, R136, R4, 0x1 ;  /* 0x0000000488957211 */ /* 0x000fe200078e08ff */
[----:B------:R0:W3:Y:S01]  /*2960*/  LDG.E.U16 R75, desc[UR56][R6.64] ;  /* 0x00000038064b7981 */ /* 0x0000e2000c1e1500 */
[----:B-1----:R-:W-:-:S03]  /*2970*/  LEA R58, P0, R71, R2, 0x1 ;  /* 0x00000002473a7211 */ /* 0x002fc600078008ff */
[----:B------:R1:W3:Y:S01]  /*2980*/  LDG.E.U16 R60, desc[UR56][R56.64] ;  /* 0x00000038383c7981 */ /* 0x0002e2000c1e1500 */
[----:B------:R-:W-:Y:S02]  /*2990*/  LEA.HI.X.SX32 R59, R71, R68, 0x1, P0 ;  /* 0x00000044473b7211 */ /* 0x000fe400000f0eff */
[----:B0-----:R-:W-:-:S04]  /*29a0*/  LEA R6, R136, R149, 0x1 ;  /* 0x0000009588067211 */ /* 0x001fc800078e08ff */
[----:B------:R-:W3:Y:S01]  /*29b0*/  LDG.E.U16 R59, desc[UR56][R58.64] ;  /* 0x000000383a3b7981 */ /* 0x000ee2000c1e1500 */
[----:B------:R-:W-:Y:S01]  /*29c0*/  IMAD R71, R136, 0x2, R6 ;  /* 0x0000000288477824 */ /* 0x000fe200078e0206 */
[----:B-1----:R-:W-:-:S04]  /*29d0*/  LEA R56, P1, R129, R2, 0x1 ;  /* 0x0000000281387211 */ /* 0x002fc800078208ff */
[C---:B------:R-:W-:Y:S02]  /*29e0*/  LEA R20, R136.reuse, R71, 0x1 ;  /* 0x0000004788147211 */ /* 0x040fe400078e08ff */
[----:B------:R-:W-:Y:S02]  /*29f0*/  LEA.HI.X.SX32 R57, R129, R68, 0x1, P1 ;  /* 0x0000004481397211 */ /* 0x000fe400008f0eff */
[C---:B------:R-:W-:Y:S02]  /*2a00*/  LEA R124, P0, R125.reuse, R2, 0x1 ;  /* 0x000000027d7c7211 */ /* 0x040fe400078008ff */
[C---:B------:R-:W-:Y:S01]  /*2a10*/  LEA R145, R136.reuse, R20, 0x1 ;  /* 0x0000001488917211 */ /* 0x040fe200078e08ff */
[----:B------:R0:W3:Y:S01]  /*2a20*/  LDG.E.U16 R74, desc[UR56][R56.64] ;  /* 0x00000038384a7981 */ /* 0x0000e2000c1e1500 */
[----:B------:R-:W-:Y:S02]  /*2a30*/  LEA.HI.X.SX32 R125, R125, R68, 0x1, P0 ;  /* 0x000000447d7d7211 */ /* 0x000fe400000f0eff */
[----:B------:R-:W-:-:S02]  /*2a40*/  LEA R7, R136, R145, 0x1 ;  /* 0x0000009188077211 */ /* 0x000fc400078e08ff */
[-C--:B------:R-:W-:Y:S01]  /*2a50*/  LEA R72, P0, R73, R2.reuse, 0x1 ;  /* 0x0000000249487211 */ /* 0x080fe200078008ff */
[----:B------:R1:W3:Y:S01]  /*2a60*/  LDG.E.U16 R58, desc[UR56][R124.64] ;  /* 0x000000387c3a7981 */ /* 0x0002e2000c1e1500 */
[----:B0-----:R-:W-:Y:S02]  /*2a70*/  LEA R56, P1, R121, R2, 0x1 ;  /* 0x0000000279387211 */ /* 0x001fe400078208ff */
[-C--:B------:R-:W-:Y:S02]  /*2a80*/  LEA.HI.X.SX32 R73, R73, R68.reuse, 0x1, P0 ;  /* 0x0000004449497211 */ /* 0x080fe400000f0eff */
[----:B------:R-:W-:Y:S02]  /*2a90*/  LEA.HI.X.SX32 R57, R121, R68, 0x1, P1 ;  /* 0x0000004479397211 */ /* 0x000fe400008f0eff */
[C---:B------:R-:W-:Y:S02]  /*2aa0*/  LEA R121, R136.reuse, R7, 0x1 ;  /* 0x0000000788797211 */ /* 0x040fe400078e08ff */
[----:B-1----:R-:W-:Y:S01]  /*2ab0*/  LEA R124, P0, R127, R2, 0x1 ;  /* 0x000000027f7c7211 */ /* 0x002fe200078008ff */
[----:B------:R-:W3:Y:S01]  /*2ac0*/  LDG.E.U16 R73, desc[UR56][R72.64] ;  /* 0x0000003848497981 */ /* 0x000ee2000c1e1500 */
[----:B------:R-:W-:-:S02]  /*2ad0*/  LEA R122, R136, R121, 0x1 ;  /* 0x00000079887a7211 */ /* 0x000fc400078e08ff */
[----:B------:R-:W-:Y:S01]  /*2ae0*/  LEA.HI.X.SX32 R125, R127, R68, 0x1, P0 ;  /* 0x000000447f7d7211 */ /* 0x000fe200000f0eff */
[----:B------:R-:W3:Y:S01]  /*2af0*/  LDG.E.U16 R57, desc[UR56][R56.64] ;  /* 0x0000003838397981 */ /* 0x000ee2000c1e1500 */
[----:B------:R-:W-:Y:S02]  /*2b00*/  LEA R128, P0, R4, R2, 0x1 ;  /* 0x0000000204807211 */ /* 0x000fe400078008ff */
[----:B------:R-:W-:Y:S02]  /*2b10*/  LEA R143, R136, R122, 0x1 ;  /* 0x0000007a888f7211 */ /* 0x000fe400078e08ff */
[----:B------:R-:W-:Y:S01]  /*2b20*/  LEA.HI.X.SX32 R129, R4, R68, 0x1, P0 ;  /* 0x0000004404817211 */ /* 0x000fe200000f0eff */
[----:B------:R0:W3:Y:S01]  /*2b30*/  LDG.E.U16 R72, desc[UR56][R124.64] ;  /* 0x000000387c487981 */ /* 0x0000e2000c1e1500 */
[C---:B------:R-:W-:Y:S02]  /*2b40*/  LEA R4, R136.reuse, R143, 0x1 ;  /* 0x0000008f88047211 */ /* 0x040fe400078e08ff */
[----:B------:R-:W-:Y:S01]  /*2b50*/  LEA R126, P1, R71, R2, 0x1 ;  /* 0x00000002477e7211 */ /* 0x000fe200078208ff */
[----:B------:R1:W3:Y:S01]  /*2b60*/  LDG.E.U16 R56, desc[UR56][R128.64] ;  /* 0x0000003880387981 */ /* 0x0002e2000c1e1500 */
[----:B------:R-:W-:-:S02]  /*2b70*/  LEA R132, R136, R4, 0x1 ;  /* 0x0000000488847211 */ /* 0x000fc400078e08ff */
[----:B------:R-:W-:Y:S02]  /*2b80*/  LEA.HI.X.SX32 R127, R71, R68, 0x1, P1 ;  /* 0x00000044477f7211 */ /* 0x000fe400008f0eff */
[----:B0-----:R-:W-:-:S03]  /*2b90*/  LEA R124, P0, R20, R2, 0x1 ;  /* 0x00000002147c7211 */ /* 0x001fc600078008ff */
[----:B------:R0:W3:Y:S01]  /*2ba0*/  LDG.E.U16 R71, desc[UR56][R126.64] ;  /* 0x000000387e477981 */ /* 0x0000e2000c1e1500 */
[----:B------:R-:W-:Y:S02]  /*2bb0*/  LEA.HI.X.SX32 R125, R20, R68, 0x1, P0 ;  /* 0x00000044147d7211 */ /* 0x000fe400000f0eff */
[----:B------:R-:W-:Y:S02]  /*2bc0*/  LEA R20, R136, R132, 0x1 ;  /* 0x0000008488147211 */ /* 0x000fe400078e08ff */
[----:B-1----:R-:W-:Y:S02]  /*2bd0*/  LEA R128, P1, R122, R2, 0x1 ;  /* 0x000000027a807211 */ /* 0x002fe400078208ff */
[----:B------:R-:W-:Y:S02]  /*2be0*/  LEA R153, R136, R20, 0x1 ;  /* 0x0000001488997211 */ /* 0x000fe400078e08ff */
[----:B0-----:R-:W-:Y:S02]  /*2bf0*/  LEA R126, P0, R121, R2, 0x1 ;  /* 0x00000002797e7211 */ /* 0x001fe400078008ff */
[----:B------:R-:W-:-:S02]  /*2c00*/  LEA.HI.X.SX32 R129, R122, R68, 0x1, P1 ;  /* 0x000000447a817211 */ /* 0x000fc400008f0eff */
[----:B------:R-:W-:Y:S02]  /*2c10*/  LEA.HI.X.SX32 R127, R121, R68, 0x1, P0 ;  /* 0x00000044797f7211 */ /* 0x000fe400000f0eff */
[----:B------:R-:W-:Y:S01]  /*2c20*/  LEA R122, R136, R153, 0x1 ;  /* 0x00000099887a7211 */ /* 0x000fe200078e08ff */
[----:B------:R0:W3:Y:S04]  /*2c30*/  LDG.E.U16 R121, desc[UR56][R124.64] ;  /* 0x000000387c797981 */ /* 0x0000e8000c1e1500 */
[----:B------:R1:W5:Y:S01]  /*2c40*/  LDG.E.U16 R131, desc[UR56][R126.64] ;  /* 0x000000387e837981 */ /* 0x000362000c1e1500 */
[----:B0-----:R-:W-:Y:S01]  /*2c50*/  LEA R124, P0, R132, R2, 0x1 ;  /* 0x00000002847c7211 */ /* 0x001fe200078008ff */
[----:B-1----:R-:W-:-:S03]  /*2c60*/  IMAD R127, R136, 0x2, R122 ;  /* 0x00000002887f7824 */ /* 0x002fc600078e027a */
[----:B------:R-:W-:Y:S02]  /*2c70*/  LEA.HI.X.SX32 R125, R132, R68, 0x1, P0 ;  /* 0x00000044847d7211 */ /* 0x000fe400000f0eff */
[----:B------:R0:W3:Y:S01]  /*2c80*/  LDG.E.U16 R132, desc[UR56][R128.64] ;  /* 0x0000003880847981 */ /* 0x0000e2000c1e1500 */
[----:B------:R-:W-:Y:S02]  /*2c90*/  LEA R137, R136, R127, 0x1 ;  /* 0x0000007f88897211 */ /* 0x000fe400078e08ff */
[-C--:B------:R-:W-:Y:S01]  /*2ca0*/  LEA R126, P1, R127, R2.reuse, 0x1 ;  /* 0x000000027f7e7211 */ /* 0x080fe200078208ff */
[----:B------:R1:W4:Y:S01]  /*2cb0*/  LDG.E.U16 R133, desc[UR56][R124.64] ;  /* 0x000000387c857981 */ /* 0x000322000c1e1500 */
[----:B0-----:R-:W-:Y:S02]  /*2cc0*/  LEA R128, P0, R20, R2, 0x1 ;  /* 0x0000000214807211 */ /* 0x001fe400078008ff */
[----:B------:R-:W-:Y:S02]  /*2cd0*/  LEA R162, R136, R137, 0x1 ;  /* 0x0000008988a27211 */ /* 0x000fe400078e08ff */
[----:B------:R-:W-:-:S02]  /*2ce0*/  LEA.HI.X.SX32 R129, R20, R68, 0x1, P0 ;  /* 0x0000004414817211 */ /* 0x000fc400000f0eff */
[----:B-1----:R-:W-:-:S03]  /*2cf0*/  LEA R124, P0, R137, R2, 0x1 ;  /* 0x00000002897c7211 */ /* 0x002fc600078008ff */
[----:B------:R0:W3:Y:S01]  /*2d00*/  LDG.E.U16 R128, desc[UR56][R128.64] ;  /* 0x0000003880807981 */ /* 0x0000e2000c1e1500 */
[-C--:B------:R-:W-:Y:S02]  /*2d10*/  LEA.HI.X.SX32 R127, R127, R68.reuse, 0x1, P1 ;  /* 0x000000447f7f7211 */ /* 0x080fe400008f0eff */
[----:B------:R-:W-:-:S03]  /*2d20*/  LEA.HI.X.SX32 R125, R137, R68, 0x1, P0 ;  /* 0x00000044897d7211 */ /* 0x000fc600000f0eff */
[----:B------:R-:W2:Y:S01]  /*2d30*/  LDG.E.U16 R126, desc[UR56][R126.64] ;  /* 0x000000387e7e7981 */ /* 0x000ea2000c1e1500 */
[----:B0-----:R-:W-:-:S04]  /*2d40*/  LEA R129, R136, R162, 0x1 ;  /* 0x000000a288817211 */ /* 0x001fc800078e08ff */
[C---:B------:R-:W-:Y:S01]  /*2d50*/  LEA R137, R136.reuse, R129, 0x1 ;  /* 0x0000008188897211 */ /* 0x040fe200078e08ff */
[----:B------:R0:W3:Y:S03]  /*2d60*/  LDG.E.U16 R127, desc[UR56][R124.64] ;  /* 0x000000387c7f7981 */ /* 0x0000e6000c1e1500 */
[----:B------:R-:W-:Y:S02]  /*2d70*/  LEA R172, R136, R137, 0x1 ;  /* 0x0000008988ac7211 */ /* 0x000fe400078e08ff */
[----:B0-----:R-:W-:-:S04]  /*2d80*/  LEA R124, P0, R137, R2, 0x1 ;  /* 0x00000002897c7211 */ /* 0x001fc800078008ff */
[----:B------:R-:W-:-:S05]  /*2d90*/  LEA.HI.X.SX32 R125, R137, R68, 0x1, P0 ;  /* 0x00000044897d7211 */ /* 0x000fca00000f0eff */
[----:B------:R0:W3:Y:S02]  /*2da0*/  LDG.E.U16 R137, desc[UR56][R124.64] ;  /* 0x000000387c897981 */ /* 0x0000e4000c1e1500 */
[----:B0-----:R-:W-:-:S04]  /*2db0*/  LEA R124, P0, R172, R2, 0x1 ;  /* 0x00000002ac7c7211 */ /* 0x001fc800078008ff */
[----:B------:R-:W-:Y:S02]  /*2dc0*/  LEA.HI.X.SX32 R125, R172, R68, 0x1, P0 ;  /* 0x00000044ac7d7211 */ /* 0x000fe400000f0eff */
[----:B------:R-:W-:-:S03]  /*2dd0*/  LEA R172, R136, R172, 0x1 ;  /* 0x000000ac88ac7211 */ /* 0x000fc600078e08ff */
[----:B------:R0:W3:Y:S01]  /*2de0*/  LDG.E.U16 R138, desc[UR56][R124.64] ;  /* 0x000000387c8a7981 */ /* 0x0000e2000c1e1500 */
[----:B------:R-:W-:-:S04]  /*2df0*/  LEA R139, R136, R172, 0x1 ;  /* 0x000000ac888b7211 */ /* 0x000fc800078e08ff */
[----:B------:R-:W-:-:S04]  /*2e00*/  LEA R176, R136, R139, 0x1 ;  /* 0x0000008b88b07211 */ /* 0x000fc800078e08ff */
[----:B0-----:R-:W-:-:S04]  /*2e10*/  LEA R124, P0, R176, R2, 0x1 ;  /* 0x00000002b07c7211 */ /* 0x001fc800078008ff */
[----:B------:R-:W-:Y:S02]  /*2e20*/  LEA.HI.X.SX32 R125, R176, R68, 0x1, P0 ;  /* 0x00000044b07d7211 */ /* 0x000fe400000f0eff */
[----:B------:R-:W-:-:S03]  /*2e30*/  LEA R176, R136, R176, 0x1 ;  /* 0x000000b088b07211 */ /* 0x000fc600078e08ff */
[----:B------:R0:W3:Y:S01]  /*2e40*/  LDG.E.U16 R140, desc[UR56][R124.64] ;  /* 0x000000387c8c7981 */ /* 0x0000e2000c1e1500 */
[----:B------:R-:W1:Y:S01]  /*2e50*/  S2R R147, SR_CgaCtaId ;  /* 0x0000000000937919 */ /* 0x000e620000008800 */
[----:B0-----:R-:W-:-:S04]  /*2e60*/  LEA R124, P0, R176, R2, 0x1 ;  /* 0x00000002b07c7211 */ /* 0x001fc800078008ff */
[----:B------:R-:W-:Y:S02]  /*2e70*/  LEA.HI.X.SX32 R125, R176, R68, 0x1, P0 ;  /* 0x00000044b07d7211 */ /* 0x000fe400000f0eff */
[----:B------:R-:W-:-:S03]  /*2e80*/  LEA R176, R136, R176, 0x1 ;  /* 0x000000b088b07211 */ /* 0x000fc600078e08ff */
[----:B------:R0:W3:Y:S01]  /*2e90*/  LDG.E.U16 R142, desc[UR56][R124.64] ;  /* 0x000000387c8e7981 */ /* 0x0000e2000c1e1500 */
[----:B------:R-:W-:-:S05]  /*2ea0*/  LEA R141, R136, R176, 0x1 ;  /* 0x000000b0888d7211 */ /* 0x000fca00078e08ff */
[----:B------:R-:W-:-:S05]  /*2eb0*/  IMAD R182, R136, 0x2, R141 ;  /* 0x0000000288b67824 */ /* 0x000fca00078e028d */
[----:B0-----:R-:W-:-:S04]  /*2ec0*/  LEA R124, P0, R182, R2, 0x1 ;  /* 0x00000002b67c7211 */ /* 0x001fc800078008ff */
[----:B------:R-:W-:Y:S02]  /*2ed0*/  LEA.HI.X.SX32 R125, R182, R68, 0x1, P0 ;  /* 0x00000044b67d7211 */ /* 0x000fe400000f0eff */
[----:B------:R-:W-:-:S03]  /*2ee0*/  LEA R182, R136, R182, 0x1 ;  /* 0x000000b688b67211 */ /* 0x000fc600078e08ff */
[----:B------:R0:W3:Y:S01]  /*2ef0*/  LDG.E.U16 R144, desc[UR56][R124.64] ;  /* 0x000000387c907981 */ /* 0x0000e2000c1e1500 */
[----:B------:R-:W-:Y:S02]  /*2f00*/  MOV R20, 0x400 ;  /* 0x0000040000147802 */ /* 0x000fe40000000f00 */
[----:B0-----:R-:W-:-:S04]  /*2f10*/  LEA R124, P0, R182, R2, 0x1 ;  /* 0x00000002b67c7211 */ /* 0x001fc800078008ff */
[----:B------:R-:W-:Y:S02]  /*2f20*/  LEA.HI.X.SX32 R125, R182, R68, 0x1, P0 ;  /* 0x00000044b67d7211 */ /* 0x000fe400000f0eff */
[C---:B------:R-:W-:Y:S02]  /*2f30*/  LEA R182, R136.reuse, R182, 0x1 ;  /* 0x000000b688b67211 */ /* 0x040fe400078e08ff */
[----:B-1----:R-:W-:Y:S01]  /*2f40*/  LEA R20, R147, R20, 0x18 ;  /* 0x0000001493147211 */ /* 0x002fe200078ec0ff */
[----:B------:R0:W3:Y:S01]  /*2f50*/  LDG.E.U16 R146, desc[UR56][R124.64] ;  /* 0x000000387c927981 */ /* 0x0000e2000c1e1500 */
[----:B------:R-:W-:-:S04]  /*2f60*/  LEA R147, R136, R182, 0x1 ;  /* 0x000000b688937211 */ /* 0x000fc800078e08ff */
[----:B------:R-:W-:Y:S02]  /*2f70*/  LEA R183, R136, R147, 0x1 ;  /* 0x0000009388b77211 */ /* 0x000fe400078e08ff */
[----:B0-----:R-:W-:Y:S02]  /*2f80*/  SHF.R.S32.HI R125, RZ, 0x6, R154 ;  /* 0x00000006ff7d7819 */ /* 0x001fe4000001149a */
[----:B------:R-:W-:Y:S02]  /*2f90*/  LEA R124, P0, R183, R2, 0x1 ;  /* 0x00000002b77c7211 */ /* 0x000fe400078008ff */
[----:B------:R-:W-:Y:S02]  /*2fa0*/  SHF.L.U32 R154, R148, 0x1, RZ ;  /* 0x00000001949a7819 */ /* 0x000fe400000006ff */
[----:B------:R-:W-:Y:S02]  /*2fb0*/  SGXT R148, R125, 0x1 ;  /* 0x000000017d94781a */ /* 0x000fe40000000200 */
[----:B------:R-:W-:-:S02]  /*2fc0*/  LEA.HI.X.SX32 R125, R183, R68, 0x1, P0 ;  /* 0x00000044b77d7211 */ /* 0x000fc400000f0eff */
[----:B------:R-:W-:Y:S02]  /*2fd0*/  LEA R183, R136, R183, 0x1 ;  /* 0x000000b788b77211 */ /* 0x000fe400078e08ff */
[----:B------:R-:W-:Y:S02]  /*2fe0*/  LOP3.LUT R148, R154, 0x90, R148, 0x78, !PT ;  /* 0x000000909a947812 */ /* 0x000fe400078e7894 */
[----:B------:R0:W3:Y:S02]  /*2ff0*/  LDG.E.U16 R154, desc[UR56][R124.64] ;  /* 0x000000387c9a7981 */ /* 0x0000e4000c1e1500 */
[----:B------:R-:W-:Y:S02]  /*3000*/  IADD3 R155, R20, R148, RZ ;  /* 0x00000094149b7210 */ /* 0x000fe40007ffe0ff */
[----:B0-----:R-:W-:-:S04]  /*3010*/  LEA R124, P0, R183, R2, 0x1 ;  /* 0x00000002b77c7211 */ /* 0x001fc800078008ff */
[----:B------:R-:W-:Y:S01]  /*3020*/  LEA.HI.X.SX32 R125, R183, R68, 0x1, P0 ;  /* 0x00000044b77d7211 */ /* 0x000fe200000f0eff */
[----:B------:R0:W-:Y:S04]  /*3030*/  STS.U16 [R155+0x20000], R157 ;  /* 0x0200009d9b007388 */ /* 0x0001e80000000400 */
[----:B0-----:R0:W3:Y:S02]  /*3040*/  LDG.E.U16 R157, desc[UR56][R124.64] ;  /* 0x000000387c9d7981 */ /* 0x0010e4000c1e1500 */
[----:B0-----:R-:W-:-:S04]  /*3050*/  LEA R124, P0, R163, R2, 0x1 ;  /* 0x00000002a37c7211 */ /* 0x001fc800078008ff */
[----:B------:R-:W-:-:S05]  /*3060*/  LEA.HI.X.SX32 R125, R163, R68, 0x1, P0 ;  /* 0x00000044a37d7211 */ /* 0x000fca00000f0eff */
[----:B------:R0:W3:Y:S02]  /*3070*/  LDG.E.U16 R163, desc[UR56][R124.64] ;  /* 0x000000387ca37981 */ /* 0x0000e4000c1e1500 */
        /* <DEDUP_REMOVED lines=92> */
[----:B------:R0:W3:Y:S01]  /*3640*/  LDG.E.U16 R176, desc[UR56][R124.64] ;  /* 0x000000387cb07981 */ /* 0x0000e2000c1e1500 */
[----:B------:R-:W-:Y:S02]  /*3650*/  LEA R183, R136, R183, 0x1 ;  /* 0x000000b788b77211 */ /* 0x000fe400078e08ff */
[----:B0-----:R-:W-:-:S04]  /*3660*/  LEA R124, P0, R182, R2, 0x1 ;  /* 0x00000002b67c7211 */ /* 0x001fc800078008ff */
[----:B------:R-:W-:-:S05]  /*3670*/  LEA.HI.X.SX32 R125, R182, R68, 0x1, P0 ;  /* 0x00000044b67d7211 */ /* 0x000fca00000f0eff */
[----:B------:R0:W3:Y:S01]  /*3680*/  LDG.E.U16 R182, desc[UR56][R124.64] ;  /* 0x000000387cb67981 */ /* 0x0000e2000c1e1500 */
[----:B------:R-:W-:Y:S02]  /*3690*/  LEA R136, R136, R183, 0x1 ;  /* 0x000000b788887211 */ /* 0x000fe400078e08ff */
        /* <DEDUP_REMOVED lines=22> */
[----:B------:R-:W-:Y:S02]  /*3800*/  LEA.HI.X.SX32 R125, R118, R68, 0x1, P0 ;  /* 0x00000044767d7211 */ /* 0x000fe400000f0eff */
[C---:B------:R-:W-:Y:S01]  /*3810*/  LEA R118, P0, R53.reuse, R2, 0x1 ;  /* 0x0000000235767211 */ /* 0x040fe200078008ff */
[----:B------:R0:W-:Y:S03]  /*3820*/  STS.U16 [R155+0x22400], R67 ;  /* 0x022400439b007388 */ /* 0x0001e60000000400 */
[----:B------:R-:W-:Y:S01]  /*3830*/  LEA.HI.X.SX32 R119, R53, R68, 0x1, P0 ;  /* 0x0000004435777211 */ /* 0x000fe200000f0eff */
[----:B------:R-:W3:Y:S04]  /*3840*/  LDG.E.U16 R124, desc[UR56][R124.64] ;  /* 0x000000387c7c7981 */ /* 0x000ee8000c1e1500 */
[----:B------:R-:W3:Y:S04]  /*3850*/  LDG.E.U16 R118, desc[UR56][R118.64] ;  /* 0x0000003876767981 */ /* 0x000ee8000c1e1500 */
[----:B-----5:R1:W-:Y:S04]  /*3860*/  STS.U16 [R155+0x2e400], R131 ;  /* 0x02e400839b007388 */ /* 0x0203e80000000400 */
[----:B------:R-:W5:Y:S04]  /*3870*/  LDL.LU R125, [R1] ;  /* 0x00000000017d7983 */ /* 0x000f680000300800 */
[----:B------:R-:W5:Y:S04]  /*3880*/  LDL.LU R119, [R1+0x8] ;  /* 0x0000080001777983 */ /* 0x000f680000300800 */
[----:B0-----:R-:W5:Y:S04]  /*3890*/  LDL.LU R67, [R1+0x10] ;  /* 0x0000100001437983 */ /* 0x001f680000300800 */
[----:B-1----:R-:W5:Y:S04]  /*38a0*/  LDL.LU R131, [R1+0x18] ;  /* 0x0000180001837983 */ /* 0x002f680000300800 */
[----:B----4-:R0:W-:Y:S04]  /*38b0*/  STS.U16 [R155+0x2e800], R133 ;  /* 0x02e800859b007388 */ /* 0x0101e80000000400 */
[----:B--2---:R1:W-:Y:S04]  /*38c0*/  STS.U16 [R155+0x2ec00], R126 ;  /* 0x02ec007e9b007388 */ /* 0x0043e80000000400 */
[----:B---3--:R2:W-:Y:S04]  /*38d0*/  STS.U16 [R155+0x2f000], R137 ;  /* 0x02f000899b007388 */ /* 0x0085e80000000400 */
[----:B0-----:R-:W3:Y:S04]  /*38e0*/  LDL.LU R133, [R1+0x20] ;  /* 0x0000200001857983 */ /* 0x001ee80000300800 */
[----:B-1----:R-:W4:Y:S04]  /*38f0*/  LDL.LU R126, [R1+0x28] ;  /* 0x00002800017e7983 */ /* 0x002f280000300800 */
[----:B--2---:R-:W2:Y:S04]  /*3900*/  LDL.LU R137, [R1+0x30] ;  /* 0x0000300001897983 */ /* 0x004ea80000300800 */
[----:B------:R0:W-:Y:S04]  /*3910*/  STS.U16 [R155+0x21400], R3 ;  /* 0x021400039b007388 */ /* 0x0001e80000000400 */
[----:B------:R1:W-:Y:S01]  /*3920*/  STS.U16 [R155+0x21800], R0 ;  /* 0x021800009b007388 */ /* 0x0003e20000000400 */
[----:B0-----:R-:W-:-:S04]  /*3930*/  LOP3.LUT R3, R148, 0x20, RZ, 0x3c, !PT ;  /* 0x0000002094037812 */ /* 0x001fc800078e3cff */
[----:B-1----:R-:W-:Y:S01]  /*3940*/  IADD3 R0, R20, R3, RZ ;  /* 0x0000000314007210 */ /* 0x002fe20007ffe0ff */
[----:B------:R-:W-:Y:S04]  /*3950*/  STS.U16 [R155+0x20400], R187 ;  /* 0x020400bb9b007388 */ /* 0x000fe80000000400 */
        /* <DEDUP_REMOVED lines=53> */
[----:B------:R0:W-:Y:S04]  /*3cb0*/  STS.U16 [R155+0x2f800], R144 ;  /* 0x02f800909b007388 */ /* 0x0001e80000000400 */
[----:B------:R-:W-:Y:S04]  /*3cc0*/  STS.U16 [R155+0x2fc00], R154 ;  /* 0x02fc009a9b007388 */ /* 0x000fe80000000400 */
[----:B0-----:R-:W2:Y:S04]  /*3cd0*/  LDL.LU R144, [R1+0x38] ;  /* 0x0000380001907983 */ /* 0x001ea80000300800 */
[----:B-----5:R-:W-:Y:S04]  /*3ce0*/  STS.U16 [R0+0x21d00], R125 ;  /* 0x021d007d00007388 */ /* 0x020fe80000000400 */
[----:B------:R-:W-:Y:S04]  /*3cf0*/  STS.U16 [R0+0x21900], R119 ;  /* 0x0219007700007388 */ /* 0x000fe80000000400 */
[----:B------:R-:W-:Y:S04]  /*3d00*/  STS.U16 [R0+0x21500], R67 ;  /* 0x0215004300007388 */ /* 0x000fe80000000400 */
[----:B------:R-:W-:Y:S04]  /*3d10*/  STS.U16 [R0+0x21100], R131 ;  /* 0x0211008300007388 */ /* 0x000fe80000000400 */
[----:B---3--:R-:W-:Y:S04]  /*3d20*/  STS.U16 [R0+0x20d00], R133 ;  /* 0x020d008500007388 */ /* 0x008fe80000000400 */
[----:B----4-:R-:W-:Y:S04]  /*3d30*/  STS.U16 [R0+0x20900], R126 ;  /* 0x0209007e00007388 */ /* 0x010fe80000000400 */
[----:B--2---:R0:W-:Y:S04]  /*3d40*/  STS.U16 [R0+0x20500], R137 ;  /* 0x0205008900007388 */ /* 0x0041e80000000400 */
[----:B0-----:R-:W2:Y:S04]  /*3d50*/  LDL.LU R137, [R1+0x34] ;  /* 0x0000340001897983 */ /* 0x001ea80000300800 */
[----:B------:R-:W3:Y:S04]  /*3d60*/  LDL.LU R126, [R1+0x2c] ;  /* 0x00002c00017e7983 */ /* 0x000ee80000300800 */
[----:B------:R-:W4:Y:S04]  /*3d70*/  LDL.LU R133, [R1+0x24] ;  /* 0x0000240001857983 */ /* 0x000f280000300800 */
[----:B------:R-:W5:Y:S04]  /*3d80*/  LDL.LU R131, [R1+0x1c] ;  /* 0x00001c0001837983 */ /* 0x000f680000300800 */
[----:B------:R-:W5:Y:S04]  /*3d90*/  LDL.LU R67, [R1+0x14] ;  /* 0x0000140001437983 */ /* 0x000f680000300800 */
[----:B------:R-:W5:Y:S04]  /*3da0*/  LDL.LU R119, [R1+0xc] ;  /* 0x00000c0001777983 */ /* 0x000f680000300800 */
[----:B------:R-:W5:Y:S01]  /*3db0*/  LDL.LU R125, [R1+0x4] ;  /* 0x00000400017d7983 */ /* 0x000f620000300800 */
[----:B------:R-:W-:-:S02]  /*3dc0*/  LEA R72, P0, R54, R2, 0x1 ;  /* 0x0000000236487211 */ /* 0x000fc400078008ff */
[C---:B------:R-:W-:Y:S02]  /*3dd0*/  LEA R70, P1, R69.reuse, R2, 0x1 ;  /* 0x0000000245467211 */ /* 0x040fe400078208ff */
[-C--:B------:R-:W-:Y:S02]  /*3de0*/  LEA.HI.X.SX32 R73, R54, R68.reuse, 0x1, P0 ;  /* 0x0000004436497211 */ /* 0x080fe400000f0eff */
[----:B------:R-:W-:Y:S02]  /*3df0*/  LEA.HI.X.SX32 R71, R69, R68, 0x1, P1 ;  /* 0x0000004445477211 */ /* 0x000fe400008f0eff */
[-C--:B------:R-:W-:Y:S02]  /*3e00*/  LEA R78, P0, R49, R2.reuse, 0x1 ;  /* 0x00000002314e7211 */ /* 0x080fe400078008ff */
[-C--:B------:R-:W-:Y:S02]  /*3e10*/  LEA R76, P1, R50, R2.reuse, 0x1 ;  /* 0x00000002324c7211 */ /* 0x080fe400078208ff */
[----:B------:R-:W-:-:S02]  /*3e20*/  LEA R74, P2, R51, R2, 0x1 ;  /* 0x00000002334a7211 */ /* 0x000fc400078408ff */
[----:B------:R-:W-:Y:S02]  /*3e30*/  LEA R54, P3, R52, R2, 0x1 ;  /* 0x0000000234367211 */ /* 0x000fe400078608ff */
[-C--:B------:R-:W-:Y:S02]  /*3e40*/  LEA.HI.X.SX32 R79, R49, R68.reuse, 0x1, P0 ;  /* 0x00000044314f7211 */ /* 0x080fe400000f0eff */
[-C--:B------:R-:W-:Y:S02]  /*3e50*/  LEA.HI.X.SX32 R77, R50, R68.reuse, 0x1, P1 ;  /* 0x00000044324d7211 */ /* 0x080fe400008f0eff */
[-C--:B------:R-:W-:Y:S02]  /*3e60*/  LEA.HI.X.SX32 R75, R51, R68.reuse, 0x1, P2 ;  /* 0x00000044334b7211 */ /* 0x080fe400010f0eff */
[----:B------:R-:W-:Y:S02]  /*3e70*/  LEA.HI.X.SX32 R55, R52, R68, 0x1, P3 ;  /* 0x0000004434377211 */ /* 0x000fe400018f0eff */
[----:B------:R-:W-:-:S02]  /*3e80*/  LEA R82, P0, R45, R2, 0x1 ;  /* 0x000000022d527211 */ /* 0x000fc400078008ff */
[-C--:B------:R-:W-:Y:S02]  /*3e90*/  LEA R80, P1, R46, R2.reuse, 0x1 ;  /* 0x000000022e507211 */ /* 0x080fe400078208ff */
[-C--:B------:R-:W-:Y:S02]  /*3ea0*/  LEA R52, P2, R47, R2.reuse, 0x1 ;  /* 0x000000022f347211 */ /* 0x080fe400078408ff */
[----:B------:R-:W-:Y:S02]  /*3eb0*/  LEA R50, P3, R48, R2, 0x1 ;  /* 0x0000000230327211 */ /* 0x000fe400078608ff */
[-C--:B------:R-:W-:Y:S02]  /*3ec0*/  LEA.HI.X.SX32 R83, R45, R68.reuse, 0x1, P0 ;  /* 0x000000442d537211 */ /* 0x080fe400000f0eff */
[-C--:B------:R-:W-:Y:S02]  /*3ed0*/  LEA.HI.X.SX32 R81, R46, R68.reuse, 0x1, P1 ;  /* 0x000000442e517211 */ /* 0x080fe400008f0eff */
[----:B------:R-:W-:-:S02]  /*3ee0*/  LEA.HI.X.SX32 R53, R47, R68, 0x1, P2 ;  /* 0x000000442f357211 */ /* 0x000fc400010f0eff */
[----:B------:R-:W-:Y:S02]  /*3ef0*/  LEA.HI.X.SX32 R51, R48, R68, 0x1, P3 ;  /* 0x0000004430337211 */ /* 0x000fe400018f0eff */
[-C--:B------:R-:W-:Y:S02]  /*3f00*/  LEA R86, P0, R41, R2.reuse, 0x1 ;  /* 0x0000000229567211 */ /* 0x080fe400078008ff */
[-C--:B------:R-:W-:Y:S02]  /*3f10*/  LEA R84, P1, R42, R2.reuse, 0x1 ;  /* 0x000000022a547211 */ /* 0x080fe400078208ff */
[-C--:B------:R-:W-:Y:S02]  /*3f20*/  LEA R48, P2, R43, R2.reuse, 0x1 ;  /* 0x000000022b307211 */ /* 0x080fe400078408ff */
[----:B------:R-:W-:Y:S02]  /*3f30*/  LEA R46, P3, R44, R2, 0x1 ;  /* 0x000000022c2e7211 */ /* 0x000fe400078608ff */
[----:B------:R-:W-:-:S02]  /*3f40*/  LEA.HI.X.SX32 R87, R41, R68, 0x1, P0 ;  /* 0x0000004429577211 */ /* 0x000fc400000f0eff */
[-C--:B------:R-:W-:Y:S02]  /*3f50*/  LEA.HI.X.SX32 R85, R42, R68.reuse, 0x1, P1 ;  /* 0x000000442a557211 */ /* 0x080fe400008f0eff */
        /* <DEDUP_REMOVED lines=48> */
[----:B------:R-:W-:Y:S02]  /*4260*/  LEA.HI.X.SX32 R25, R18, R68, 0x1, P2 ;  /* 0x0000004412197211 */ /* 0x000fe400010f0eff */
[-C--:B------:R-:W-:Y:S02]  /*4270*/  LEA R114, P0, R12, R2.reuse, 0x1 ;  /* 0x000000020c727211 */ /* 0x080fe400078008ff */
[-C--:B------:R-:W-:Y:S02]  /*4280*/  LEA R112, P1, R13, R2.reuse, 0x1 ;  /* 0x000000020d707211 */ /* 0x080fe400078208ff */
[----:B------:R-:W-:Y:S02]  /*4290*/  LEA R18, P2, R14, R2, 0x1 ;  /* 0x000000020e127211 */ /* 0x000fe400078408ff */
[----:B------:R-:W-:-:S02]  /*42a0*/  LEA.HI.X.SX32 R23, R19, R68, 0x1, P3 ;  /* 0x0000004413177211 */ /* 0x000fc400018f0eff */
[----:B------:R-:W-:Y:S02]  /*42b0*/  LEA R16, P3, R15, R2, 0x1 ;  /* 0x000000020f107211 */ /* 0x000fe400078608ff */
[-C--:B------:R-:W-:Y:S02]  /*42c0*/  LEA.HI.X.SX32 R115, R12, R68.reuse, 0x1, P0 ;  /* 0x000000440c737211 */ /* 0x080fe400000f0eff */
[-C--:B------:R-:W-:Y:S02]  /*42d0*/  LEA.HI.X.SX32 R113, R13, R68.reuse, 0x1, P1 ;  /* 0x000000440d717211 */ /* 0x080fe400008f0eff */
[----:B------:R-:W-:Y:S02]  /*42e0*/  LEA.HI.X.SX32 R19, R14, R68, 0x1, P2 ;  /* 0x000000440e137211 */ /* 0x000fe400010f0eff */
[-C--:B------:R-:W-:Y:S02]  /*42f0*/  LEA R12, P0, R8, R2.reuse, 0x1 ;  /* 0x00000002080c7211 */ /* 0x080fe400078008ff */
[----:B------:R-:W-:-:S02]  /*4300*/  LEA R14, P1, R9, R2, 0x1 ;  /* 0x00000002090e7211 */ /* 0x000fc400078208ff */
[----:B------:R-:W-:Y:S02]  /*4310*/  LEA R116, P2, R10, R2, 0x1 ;  /* 0x000000020a747211 */ /* 0x000fe400078408ff */
[----:B------:R-:W-:Y:S02]  /*4320*/  LEA.HI.X.SX32 R17, R15, R68, 0x1, P3 ;  /* 0x000000440f117211 */ /* 0x000fe400018f0eff */
[----:B------:R-:W-:Y:S02]  /*4330*/  LEA R154, P3, R11, R2, 0x1 ;  /* 0x000000020b9a7211 */ /* 0x000fe400078608ff */
[-C--:B------:R-:W-:Y:S02]  /*4340*/  LEA.HI.X.SX32 R13, R8, R68.reuse, 0x1, P0 ;  /* 0x00000044080d7211 */ /* 0x080fe400000f0eff */
[-C--:B------:R-:W-:Y:S02]  /*4350*/  LEA.HI.X.SX32 R15, R9, R68.reuse, 0x1, P1 ;  /* 0x00000044090f7211 */ /* 0x080fe400008f0eff */
[----:B------:R-:W-:-:S02]  /*4360*/  LEA.HI.X.SX32 R117, R10, R68, 0x1, P2 ;  /* 0x000000440a757211 */ /* 0x000fc400010f0eff */
[-C--:B------:R-:W-:Y:S02]  /*4370*/  LEA R184, P0, R5, R2.reuse, 0x1 ;  /* 0x0000000205b87211 */ /* 0x080fe400078008ff */
[CC--:B------:R-:W-:Y:S02]  /*4380*/  LEA R10, P1, R6.reuse, R2.reuse, 0x1 ;  /* 0x00000002060a7211 */ /* 0x0c0fe400078208ff */
[----:B------:R-:W-:Y:S02]  /*4390*/  LEA R8, P2, R7, R2, 0x1 ;  /* 0x0000000207087211 */ /* 0x000fe400078408ff */
[-C--:B------:R-:W-:Y:S02]  /*43a0*/  LEA.HI.X.SX32 R155, R11, R68.reuse, 0x1, P3 ;  /* 0x000000440b9b7211 */ /* 0x080fe400018f0eff */
[-C--:B------:R-:W-:Y:S02]  /*43b0*/  LEA.HI.X.SX32 R185, R5, R68.reuse, 0x1, P0 ;  /* 0x0000004405b97211 */ /* 0x080fe400000f0eff */
[----:B------:R-:W-:-:S02]  /*43c0*/  LEA.HI.X.SX32 R11, R6, R68, 0x1, P1 ;  /* 0x00000044060b7211 */ /* 0x000fc400008f0eff */
[----:B------:R-:W-:Y:S02]  /*43d0*/  LEA.HI.X.SX32 R9, R7, R68, 0x1, P2 ;  /* 0x0000004407097211 */ /* 0x000fe400010f0eff */
[-C--:B------:R-:W-:Y:S02]  /*43e0*/  LEA R190, P0, R4, R2.reuse, 0x1 ;  /* 0x0000000204be7211 */ /* 0x080fe400078008ff */
[-C--:B------:R-:W-:Y:S02]  /*43f0*/  LEA R186, P1, R122, R2.reuse, 0x1 ;  /* 0x000000027aba7211 */ /* 0x080fe400078208ff */
[----:B------:R-:W-:Y:S01]  /*4400*/  LEA R6, P2, R129, R2, 0x1 ;  /* 0x0000000281067211 */ /* 0x000fe200078408ff */
[----:B------:R0:W-:Y:S01]  /*4410*/  STS.U16 [R0+0x2d900], R57 ;  /* 0x02d9003900007388 */ /* 0x0001e20000000400 */
[----:B------:R-:W-:Y:S02]  /*4420*/  LOP3.LUT R21, R148, 0x40, RZ, 0x3c, !PT ;  /* 0x0000004094157812 */ /* 0x000fe400078e3cff */
[----:B------:R-:W-:-:S02]  /*4430*/  LEA.HI.X.SX32 R191, R4, R68, 0x1, P0 ;  /* 0x0000004404bf7211 */ /* 0x000fc400000f0eff */
[-C--:B------:R-:W-:Y:S02]  /*4440*/  LEA.HI.X.SX32 R187, R122, R68.reuse, 0x1, P1 ;  /* 0x000000447abb7211 */ /* 0x080fe400008f0eff */
[----:B------:R-:W-:Y:S02]  /*4450*/  LEA.HI.X.SX32 R7, R129, R68, 0x1, P2 ;  /* 0x0000004481077211 */ /* 0x000fe400010f0eff */
[----:B0-----:R-:W-:Y:S02]  /*4460*/  LOP3.LUT R57, R148, 0x60, RZ, 0x3c, !PT ;  /* 0x0000006094397812 */ /* 0x001fe400078e3cff */
[-C--:B------:R-:W-:Y:S02]  /*4470*/  LEA R192, P0, R139, R2.reuse, 0x1 ;  /* 0x000000028bc07211 */ /* 0x080fe400078008ff */
[-C--:B------:R-:W-:Y:S02]  /*4480*/  LEA R140, P1, R141, R2.reuse, 0x1 ;  /* 0x000000028d8c7211 */ /* 0x080fe400078208ff */
[----:B------:R-:W-:-:S02]  /*4490*/  LEA R4, P2, R147, R2, 0x1 ;  /* 0x0000000293047211 */ /* 0x000fc400078408ff */
[----:B------:R-:W-:Y:S01]  /*44a0*/  LEA R2, P3, R136, R2, 0x1 ;  /* 0x0000000288027211 */ /* 0x000fe200078608ff */
[C---:B------:R-:W-:Y:S01]  /*44b0*/  IMAD.IADD R57, R20.reuse, 0x1, R57 ;  /* 0x0000000114397824 */ /* 0x040fe200078e0239 */
[----:B------:R-:W-:Y:S01]  /*44c0*/  IADD3 R21, R20, R21, RZ ;  /* 0x0000001514157210 */ /* 0x000fe20007ffe0ff */
[----:B------:R-:W-:Y:S01]  /*44d0*/  STS.U16 [R0+0x20100], R144 ;  /* 0x0201009000007388 */ /* 0x000fe20000000400 */
[----:B------:R-:W-:-:S03]  /*44e0*/  LEA.HI.X.SX32 R3, R136, R68, 0x1, P3 ;  /* 0x0000004488037211 */ /* 0x000fc600018f0eff */
        /* <DEDUP_REMOVED lines=55> */
[----:B--2---:R-:W-:Y:S04]  /*4860*/  STS.U16 [R21+0x20200], R137 ;  /* 0x0202008915007388 */ /* 0x004fe80000000400 */
[----:B---3--:R-:W-:Y:S01]  /*4870*/  STS.U16 [R21+0x20600], R126 ;  /* 0x0206007e15007388 */ /* 0x008fe20000000400 */
[-C--:B------:R-:W-:Y:S01]  /*4880*/  LEA.HI.X.SX32 R193, R139, R68.reuse, 0x1, P0 ;  /* 0x000000448bc17211 */ /* 0x080fe200000f0eff */
[----:B0-----:R-:W0:Y:S02]  /*4890*/  LDC R0, c[0x0][0x280] ;  /* 0x0000a000ff007b82 */ /* 0x001e240000000800 */
[----:B----4-:R-:W-:Y:S04]  /*48a0*/  STS.U16 [R21+0x20a00], R133 ;  /* 0x020a008515007388 */ /* 0x010fe80000000400 */
[----:B-----5:R-:W-:Y:S04]  /*48b0*/  STS.U16 [R21+0x20e00], R131 ;  /* 0x020e008315007388 */ /* 0x020fe80000000400 */
        /* <DEDUP_REMOVED lines=68> */
[----:B------:R-:W2:Y:S04]  /*4d00*/  LDG.E.U16 R72, desc[UR56][R72.64] ;  /* 0x0000003848487981 */ /* 0x000ea8000c1e1500 */
[----:B------:R1:W3:Y:S01]  /*4d10*/  LDG.E.U16 R2, desc[UR56][R2.64] ;  /* 0x0000003802027981 */ /* 0x0002e2000c1e1500 */
[----:B------:R-:W-:-:S02]  /*4d20*/  LEA.HI.X.SX32 R141, R141, R68, 0x1, P1 ;  /* 0x000000448d8d7211 */ /* 0x000fc400008f0eff */
[----:B------:R-:W-:Y:S01]  /*4d30*/  LEA.HI.X.SX32 R5, R147, R68, 0x1, P2 ;  /* 0x0000004493057211 */ /* 0x000fe200010f0eff */
[----:B------:R-:W4:Y:S04]  /*4d40*/  LDG.E.U16 R70, desc[UR56][R70.64] ;  /* 0x0000003846467981 */ /* 0x000f28000c1e1500 */
[----:B------:R-:W5:Y:S04]  /*4d50*/  LDG.E.U16 R78, desc[UR56][R78.64] ;  /* 0x000000384e4e7981 */ /* 0x000f68000c1e1500 */
        /* <DEDUP_REMOVED lines=45> */
[----:B------:R5:W5:Y:S04]  /*5030*/  LDG.E.U16 R8, desc[UR56][R8.64] ;  /* 0x0000003808087981 */ /* 0x000b68000c1e1500 */
[----:B------:R-:W5:Y:S04]  /*5040*/  LDG.E.U16 R190, desc[UR56][R190.64] ;  /* 0x00000038bebe7981 */ /* 0x000f68000c1e1500 */
[----:B------:R-:W5:Y:S04]  /*5050*/  LDG.E.U16 R186, desc[UR56][R186.64] ;  /* 0x00000038baba7981 */ /* 0x000f68000c1e1500 */
[----:B------:R-:W5:Y:S04]  /*5060*/  LDG.E.U16 R6, desc[UR56][R6.64] ;  /* 0x0000003806067981 */ /* 0x000f68000c1e1500 */
[----:B------:R-:W5:Y:S04]  /*5070*/  LDG.E.U16 R192, desc[UR56][R192.64] ;  /* 0x00000038c0c07981 */ /* 0x000f68000c1e1500 */
[----:B------:R-:W5:Y:S04]  /*5080*/  LDG.E.U16 R140, desc[UR56][R140.64] ;  /* 0x000000388c8c7981 */ /* 0x000f68000c1e1500 */
[----:B------:R-:W5:Y:S01]  /*5090*/  LDG.E.U16 R4, desc[UR56][R4.64] ;  /* 0x0000003804047981 */ /* 0x000f62000c1e1500 */
[----:B-1----:R-:W-:-:S05]  /*50a0*/  MOV R3, 0x3f800000 ;  /* 0x3f80000000037802 */ /* 0x002fca0000000f00 */
[----:B------:R-:W-:Y:S04]  /*50b0*/  STL [R1+0x9a0], R3 ;  /* 0x0009a00301007387 */ /* 0x000fe80000100800 */
[----:B--2---:R-:W-:Y:S04]  /*50c0*/  STS.U16 [R57+0x22300], R72 ;  /* 0x0223004839007388 */ /* 0x004fe80000000400 */
[----:B---3--:R1:W-:Y:S02]  /*50d0*/  STS.U16 [R57+0x2ff00], R2 ;  /* 0x02ff000239007388 */ /* 0x0083e40000000400 */
[----:B-1----:R-:W-:-:S05]  /*50e0*/  MOV R2, 0x3f800000 ;  /* 0x3f80000000027802 */ /* 0x002fca0000000f00 */
[----:B------:R-:W-:Y:S04]  /*50f0*/  STL [R1+0x9a4], R2 ;  /* 0x0009a40201007387 */ /* 0x000fe80000100800 */
[----:B------:R-:W-:Y:S04]  /*5100*/  STL [R1], RZ ;  /* 0x000000ff01007387 */ /* 0x000fe80000100800 */
[----:B------:R-:W-:Y:S04]  /*5110*/  STL [R1+0x4], RZ ;  /* 0x000004ff01007387 */ /* 0x000fe80000100800 */
        /* <DEDUP_REMOVED lines=113> */
[----:B------:R-:W-:Y:S01]  /*5830*/  STL [R1+0x1cc], RZ ;  /* 0x0001ccff01007387 */ /* 0x000fe20000100800 */
[----:B------:R-:W1:Y:S03]  /*5840*/  S2R R251, SR_TID.X ;  /* 0x0000000000fb7919 */ /* 0x000e660000002100 */
        /* <DEDUP_REMOVED lines=12> */
[----:B0-----:R-:W-:-:S02]  /*5910*/  ISETP.GE.AND P0, PT, R0, 0x1, PT ;  /* 0x000000010000780c */ /* 0x001fc40003f06270 */
[----:B------:R-:W-:Y:S02]  /*5920*/  CS2R R58, SRZ ;  /* 0x00000000003a7805 */ /* 0x000fe4000001ff00 */
[----:B------:R-:W-:Y:S01]  /*5930*/  MOV R21, 0xff800000 ;  /* 0xff80000000157802 */ /* 0x000fe20000000f00 */
[----:B----4-:R0:W-:Y:S01]  /*5940*/  STS.U16 [R57+0x22700], R70 ;  /* 0x0227004639007388 */ /* 0x0101e20000000400 */
[----:B------:R-:W-:Y:S02]  /*5950*/  CS2R R60, SRZ ;  /* 0x00000000003c7805 */ /* 0x000fe4000001ff00 */
[----:B------:R-:W-:Y:S02]  /*5960*/  CS2R R62, SRZ ;  /* 0x00000000003e7805 */ /* 0x000fe4000001ff00 */
[----:B------:R-:W-:Y:S01]  /*5970*/  CS2R R64, SRZ ;  /* 0x0000000000407805 */ /* 0x000fe2000001ff00 */
[----:B-----5:R2:W-:Y:S01]  /*5980*/  STS.U16 [R57+0x22b00], R78 ;  /* 0x022b004e39007388 */ /* 0x0205e20000000400 */
[----:B------:R-:W-:-:S02]  /*5990*/  CS2R R66, SRZ ;  /* 0x0000000000427805 */ /* 0x000fc4000001ff00 */
[----:B------:R-:W-:Y:S02]  /*59a0*/  CS2R R68, SRZ ;  /* 0x0000000000447805 */ /* 0x000fe4000001ff00 */
[----:B------:R-:W-:Y:S01]  /*59b0*/  CS2R R72, SRZ ;  /* 0x0000000000487805 */ /* 0x000fe2000001ff00 */
[----:B------:R3:W-:Y:S01]  /*59c0*/  STS.U16 [R57+0x22f00], R76 ;  /* 0x022f004c39007388 */ /* 0x0007e20000000400 */
[----:B------:R-:W-:Y:S02]  /*59d0*/  CS2R R118, SRZ ;  /* 0x0000000000767805 */ /* 0x000fe4000001ff00 */
[----:B0-----:R-:W-:Y:S02]  /*59e0*/  CS2R R70, SRZ ;  /* 0x0000000000467805 */ /* 0x001fe4000001ff00 */
[----:B------:R-:W-:Y:S01]  /*59f0*/  CS2R R120, SRZ ;  /* 0x0000000000787805 */ /* 0x000fe2000001ff00 */
[----:B------:R0:W-:Y:S01]  /*5a00*/  STS.U16 [R57+0x23300], R74 ;  /* 0x0233004a39007388 */ /* 0x0001e20000000400 */
[----:B------:R-:W-:-:S02]  /*5a10*/  CS2R R122, SRZ ;  /* 0x00000000007a7805 */ /* 0x000fc4000001ff00 */
[----:B--2---:R-:W-:Y:S02]  /*5a20*/  CS2R R78, SRZ ;  /* 0x00000000004e7805 */ /* 0x004fe4000001ff00 */
[----:B------:R-:W-:Y:S01]  /*5a30*/  CS2R R124, SRZ ;  /* 0x00000000007c7805 */ /* 0x000fe2000001ff00 */
[----:B------:R2:W-:Y:S01]  /*5a40*/  STS.U16 [R57+0x23700], R54 ;  /* 0x0237003639007388 */ /* 0x0005e20000000400 */
[----:B------:R-:W-:Y:S02]  /*5a50*/  CS2R R126, SRZ ;  /* 0x00000000007e7805 */ /* 0x000fe4000001ff00 */
[----:B---3--:R-:W-:Y:S02]  /*5a60*/  CS2R R76, SRZ ;  /* 0x00000000004c7805 */ /* 0x008fe4000001ff00 */
[----:B------:R-:W-:Y:S01]  /*5a70*/  CS2R R128, SRZ ;  /* 0x0000000000807805 */ /* 0x000fe2000001ff00 */
[----:B------:R3:W-:Y:S01]  /*5a80*/  STS.U16 [R57+0x23b00], R82 ;  /* 0x023b005239007388 */ /* 0x0007e20000000400 */
[----:B------:R-:W-:-:S02]  /*5a90*/  CS2R R130, SRZ ;  /* 0x0000000000827805 */ /* 0x000fc4000001ff00 */
[----:B0-----:R-:W-:Y:S02]  /*5aa0*/  CS2R R74, SRZ ;  /* 0x00000000004a7805 */ /* 0x001fe4000001ff00 */
[----:B------:R-:W-:Y:S01]  /*5ab0*/  CS2R R132, SRZ ;  /* 0x0000000000847805 */ /* 0x000fe2000001ff00 */
[----:B------:R0:W-:Y:S01]  /*5ac0*/  STS.U16 [R57+0x23f00], R80 ;  /* 0x023f005039007388 */ /* 0x0001e20000000400 */
[----:B------:R-:W-:Y:S02]  /*5ad0*/  CS2R R134, SRZ ;  /* 0x0000000000867805 */ /* 0x000fe4000001ff00 */
[----:B--2---:R-:W-:Y:S02]  /*5ae0*/  CS2R R54, SRZ ;  /* 0x0000000000367805 */ /* 0x004fe4000001ff00 */
[----:B------:R-:W-:Y:S01]  /*5af0*/  CS2R R136, SRZ ;  /* 0x0000000000887805 */ /* 0x000fe2000001ff00 */
[----:B------:R2:W-:Y:S01]  /*5b00*/  STS.U16 [R57+0x24300], R52 ;  /* 0x0243003439007388 */ /* 0x0005e20000000400 */
[----:B------:R-:W-:-:S02]  /*5b10*/  CS2R R138, SRZ ;  /* 0x00000000008a7805 */ /* 0x000fc4000001ff00 */
[----:B---3--:R-:W-:Y:S02]  /*5b20*/  CS2R R82, SRZ ;  /* 0x0000000000527805 */ /* 0x008fe4000001ff00 */
        /* <DEDUP_REMOVED lines=10> */
[----:B-1----:R-:W-:Y:S02]  /*5bd0*/  LOP3.LUT R9, R251, 0x7f, RZ, 0xc0, !PT ;  /* 0x0000007ffb097812 */ /* 0x002fe400078ec0ff */
[----:B---3--:R-:W-:Y:S01]  /*5be0*/  CS2R R50, SRZ ;  /* 0x0000000000327805 */ /* 0x008fe2000001ff00 */
[----:B------:R1:W-:Y:S01]  /*5bf0*/  STS.U16 [R57+0x25300], R48 ;  /* 0x0253003039007388 */ /* 0x0003e20000000400 */
[----:B0-----:R-:W-:-:S03]  /*5c00*/  CS2R R86, SRZ ;  /* 0x0000000000567805 */ /* 0x001fc6000001ff00 */
[----:B------:R0:W-:Y:S01]  /*5c10*/  STS.U16 [R57+0x25700], R46 ;  /* 0x0257002e39007388 */ /* 0x0001e20000000400 */
[----:B--2---:R-:W-:-:S03]  /*5c20*/  CS2R R84, SRZ ;  /* 0x0000000000547805 */ /* 0x004fc6000001ff00 */
[----:B------:R2:W-:Y:S01]  /*5c30*/  STS.U16 [R57+0x25b00], R90 ;  /* 0x025b005a39007388 */ /* 0x0005e20000000400 */
[----:B-1----:R-:W-:-:S03]  /*5c40*/  CS2R R48, SRZ ;  /* 0x0000000000307805 */ /* 0x002fc6000001ff00 */
        /* <DEDUP_REMOVED lines=49> */
[----:B0-----:R-:W-:-:S03]  /*5f60*/  MOV R22, 0xff800000 ;  /* 0xff80000000167802 */ /* 0x001fc60000000f00 */
[----:B------:R-:W-:Y:S01]  /*5f70*/  STS.U16 [R57+0x2c300], R18 ;  /* 0x02c3001239007388 */ /* 0x000fe20000000400 */
[----:B--2---:R-:W-:-:S03]  /*5f80*/  CS2R R114, SRZ ;  /* 0x0000000000727805 */ /* 0x004fc6000001ff00 */
[----:B------:R0:W-:Y:S01]  /*5f90*/  STS.U16 [R57+0x2c700], R16 ;  /* 0x02c7001039007388 */ /* 0x0001e20000000400 */
[----:B-1----:R-:W-:-:S03]  /*5fa0*/  CS2R R112, SRZ ;  /* 0x0000000000707805 */ /* 0x002fc6000001ff00 */
[----:B------:R-:W-:Y:S04]  /*5fb0*/  STS.U16 [R57+0x2cb00], R12 ;  /* 0x02cb000c39007388 */ /* 0x000fe80000000400 */
[----:B------:R-:W-:Y:S01]  /*5fc0*/  STS.U16 [R57+0x2cf00], R14 ;  /* 0x02cf000e39007388 */ /* 0x000fe20000000400 */
[----:B0-----:R-:W-:-:S03]  /*5fd0*/  LOP3.LUT R16, R251, 0x40, RZ, 0xc0, !PT ;  /* 0x00000040fb107812 */ /* 0x001fc600078ec0ff */
[----:B------:R0:W-:Y:S04]  /*5fe0*/  STS.U16 [R57+0x2d300], R116 ;  /* 0x02d3007439007388 */ /* 0x0001e80000000400 */
[----:B------:R-:W-:Y:S04]  /*5ff0*/  STS.U16 [R57+0x2d700], R154 ;  /* 0x02d7009a39007388 */ /* 0x000fe80000000400 */
[----:B------:R-:W-:Y:S01]  /*6000*/  STS.U16 [R57+0x2db00], R184 ;  /* 0x02db00b839007388 */ /* 0x000fe20000000400 */
[----:B0-----:R-:W-:-:S03]  /*6010*/  CS2R R116, SRZ ;  /* 0x0000000000747805 */ /* 0x001fc6000001ff00 */
[----:B------:R-:W-:Y:S04]  /*6020*/  STS.U16 [R57+0x2df00], R10 ;  /* 0x02df000a39007388 */ /* 0x000fe80000000400 */
[----:B------:R-:W-:Y:S04]  /*6030*/  STS.U16 [R57+0x2e300], R8 ;  /* 0x02e3000839007388 */ /* 0x000fe80000000400 */
[----:B------:R-:W-:Y:S04]  /*6040*/  STS.U16 [R57+0x2e700], R190 ;  /* 0x02e700be39007388 */ /* 0x000fe80000000400 */
[----:B------:R-:W-:Y:S04]  /*6050*/  STS.U16 [R57+0x2eb00], R186 ;  /* 0x02eb00ba39007388 */ /* 0x000fe80000000400 */
[----:B------:R-:W-:Y:S04]  /*6060*/  STS.U16 [R57+0x2ef00], R6 ;  /* 0x02ef000639007388 */ /* 0x000fe80000000400 */
[----:B------:R-:W-:Y:S04]  /*6070*/  STS.U16 [R57+0x2f300], R192 ;  /* 0x02f300c039007388 */ /* 0x000fe80000000400 */
[----:B------:R0:W-:Y:S04]  /*6080*/  STS.U16 [R57+0x2f700], R140 ;  /* 0x02f7008c39007388 */ /* 0x0001e80000000400 */
[----:B------:R1:W-:Y:S01]  /*6090*/  STS.U16 [R57+0x2fb00], R4 ;  /* 0x02fb000439007388 */ /* 0x0003e20000000400 */
[----:B0-----:R-:W-:-:S02]  /*60a0*/  CS2R R140, SRZ ;  /* 0x00000000008c7805 */ /* 0x001fc4000001ff00 */
[----:B-1----:R-:W-:Y:S01]  /*60b0*/  CS2R R56, SRZ ;  /* 0x0000000000387805 */ /* 0x002fe2000001ff00 */
[----:B------:R-:W-:Y:S06]  /*60c0*/  @!P0 BRA `(.L_x_0) ;  /* 0x000002a000ec8947 */ /* 0x000fec0003800000 */
[----:B------:R-:W0:Y:S01]  /*60d0*/  LDC.64 R2, c[0x0][0x260] ;  /* 0x00009800ff027b82 */ /* 0x000e220000000a00 */
[----:B------:R-:W1:Y:S01]  /*60e0*/  S2R R249, SR_CTAID.Y ;  /* 0x0000000000f97919 */ /* 0x000e620000002600 */
[----:B------:R-:W-:Y:S02]  /*60f0*/  IADD3 R0, R20, 0x20000, RZ ;  /* 0x0002000014007810 */ /* 0x000fe40007ffe0ff */
[----:B------:R-:W-:Y:S02]  /*6100*/  CS2R R24, SRZ ;  /* 0x0000000000187805 */ /* 0x000fe4000001ff00 */
[----:B------:R-:W-:Y:S02]  /*6110*/  SHF.R.U32.HI R4, RZ, 0x4, R20 ;  /* 0x00000004ff047819 */ /* 0x000fe40000011614 */
[----:B------:R-:W-:Y:S02]  /*6120*/  CS2R R26, SRZ ;  /* 0x00000000001a7805 */ /* 0x000fe4000001ff00 */
[----:B------:R-:W-:-:S02]  /*6130*/  SHF.R.U32.HI R5, RZ, 0x4, R0 ;  /* 0x00000004ff057819 */ /* 0x000fc40000011600 */
[----:B------:R-:W-:Y:S01]  /*6140*/  CS2R R28, SRZ ;  /* 0x00000000001c7805 */ /* 0x000fe2000001ff00 */
[----:B------:R-:W2:Y:S01]  /*6150*/  LDC R8, c[0x0][0x258] ;  /* 0x00009600ff087b82 */ /* 0x000ea20000000800 */
[----:B------:R-:W-:Y:S02]  /*6160*/  SGXT.U32 R0, R4, 0xe ;  /* 0x0000000e0400781a */ /* 0x000fe40000000000 */
[----:B------:R-:W-:Y:S02]  /*6170*/  CS2R R30, SRZ ;  /* 0x00000000001e7805 */ /* 0x000fe4000001ff00 */
[----:B------:R-:W-:Y:S02]  /*6180*/  SGXT.U32 R15, R5, 0xe ;  /* 0x0000000e050f781a */ /* 0x000fe40000000000 */
[----:B------:R-:W-:Y:S02]  /*6190*/  CS2R R32, SRZ ;  /* 0x0000000000207805 */ /* 0x000fe4000001ff00 */
[----:B------:R-:W-:-:S02]  /*61a0*/  IADD3 R6, P1, R0, 0x2, RZ ;  /* 0x0000000200067810 */ /* 0x000fc40007f3e0ff */
[----:B------:R-:W-:Y:S02]  /*61b0*/  CS2R R34, SRZ ;  /* 0x0000000000227805 */ /* 0x000fe4000001ff00 */
[----:B------:R-:W-:Y:S01]  /*61c0*/  MOV R4, RZ ;  /* 0x000000ff00047202 */ /* 0x000fe20000000f00 */
[----:B------:R-:W3:Y:S01]  /*61d0*/  LDC.64 R12, c[0x0][0x220] ;  /* 0x00008800ff0c7b82 */ /* 0x000ee20000000a00 */
[----:B------:R-:W-:Y:S02]  /*61e0*/  IADD3 R5, P0, R15, 0x80, RZ ;  /* 0x000000800f057810 */ /* 0x000fe40007f1e0ff */
[----:B------:R-:W-:Y:S02]  /*61f0*/  CS2R R36, SRZ ;  /* 0x0000000000247805 */ /* 0x000fe4000001ff00 */
[----:B------:R-:W-:Y:S02]  /*6200*/  R2UR UR6, R0 ;  /* 0x00000000000672ca */ /* 0x000fe400000e0000 */
[----:B------:R-:W-:-:S02]  /*6210*/  CS2R R38, SRZ ;  /* 0x0000000000267805 */ /* 0x000fc4000001ff00 */
[----:B------:R-:W-:Y:S02]  /*6220*/  R2UR UR10, R6 ;  /* 0x00000000060a72ca */ /* 0x000fe400000e0000 */
[----:B------:R-:W-:Y:S02]  /*6230*/  CS2R R40, SRZ ;  /* 0x0000000000287805 */ /* 0x000fe4000001ff00 */
[----:B------:R-:W-:Y:S01]  /*6240*/  IADD3.X R4, R4, 0x40000040, RZ, P1, !PT ;  /* 0x4000004004047810 */ /* 0x000fe20000ffe4ff */
[----:B0-----:R0:W-:Y:S01]  /*6250*/  STL [R1+0x19ac], R3 ;  /* 0x0019ac0301007387 */ /* 0x0011e20000100800 */
[----:B------:R-:W-:Y:S01]  /*6260*/  MOV R7, R2 ;  /* 0x0000000200077202 */ /* 0x000fe20000000f00 */
[----:B------:R-:W4:Y:S01]  /*6270*/  LDC.64 R10, c[0x0][0x218] ;  /* 0x00008600ff0a7b82 */ /* 0x000f220000000a00 */
[----:B------:R-:W-:Y:S02]  /*6280*/  MOV R14, R3 ;  /* 0x00000003000e7202 */ /* 0x000fe40000000f00 */
[----:B------:R-:W-:-:S02]  /*6290*/  CS2R R42, SRZ ;  /* 0x00000000002a7805 */ /* 0x000fc4000001ff00 */
[----:B------:R-:W-:Y:S02]  /*62a0*/  R2UR UR8, R5 ;  /* 0x00000000050872ca */ /* 0x000fe400000e0000 */
[----:B------:R-:W-:Y:S02]  /*62b0*/  CS2R R44, SRZ ;  /* 0x00000000002c7805 */ /* 0x000fe4000001ff00 */
[----:B------:R-:W-:Y:S01]  /*62c0*/  R2UR UR11, R4 ;  /* 0x00000000040b72ca */ /* 0x000fe200000e0000 */
[----:B------:R-:W-:Y:S01]  /*62d0*/  IMAD R6, R9, R14, RZ ;  /* 0x0000000e09067224 */ /* 0x000fe200078e02ff */
[----:B------:R-:W-:Y:S01]  /*62e0*/  MOV R17, 0x3f800000 ;  /* 0x3f80000000117802 */ /* 0x000fe20000000f00 */
[----:B0-----:R-:W0:Y:S01]  /*62f0*/  LDC.64 R2, c[0x0][0x250] ;  /* 0x00009400ff027b82 */ /* 0x001e220000000a00 */
[----:B-1----:R-:W-:Y:S01]  /*6300*/  IMAD R0, R249, R7, RZ ;  /* 0x00000007f9007224 */ /* 0x002fe200078e02ff */
[----:B------:R-:W-:Y:S01]  /*6310*/  MOV R7, RZ ;  /* 0x000000ff00077202 */ /* 0x000fe20000000f00 */
[----:B--2---:R-:W-:Y:S01]  /*6320*/  IMAD R5, R9, R8, RZ ;  /* 0x0000000809057224 */ /* 0x004fe200078e02ff */
[----:B------:R-:W-:Y:S01]  /*6330*/  SHF.L.U32 R14, R6, 0x1, RZ ;  /* 0x00000001060e7819 */ /* 0x000fe200000006ff */
[C---:B------:R-:W-:Y:S01]  /*6340*/  IMAD.HI R4, R0.reuse, 0x2, RZ ;  /* 0x0000000200047827 */ /* 0x040fe200078e02ff */
[----:B------:R-:W-:-:S02]  /*6350*/  SHF.L.U32 R15, R0, 0x1, RZ ;  /* 0x00000001000f7819 */ /* 0x000fc400000006ff */
[----:B------:R-:W-:Y:S02]  /*6360*/  CS2R R46, SRZ ;  /* 0x00000000002e7805 */ /* 0x000fe4000001ff00 */
[----:B------:R-:W-:Y:S01]  /*6370*/  IADD3.X R7, R7, 0x40000040, RZ, P0, !PT ;  /* 0x4000004007077810 */ /* 0x000fe200007fe4ff */
[----:B------:R-:W-:Y:S01]  /*6380*/  IMAD R0, R8, 0x80, R5 ;  /* 0x0000008008007824 */ /* 0x000fe200078e0205 */
[----:B---3--:R-:W-:Y:S01]  /*6390*/  IADD3 R14, P1, P2, R14, R12, R15 ;  /* 0x0000000c0e0e7210 */ /* 0x008fe20007a3e00f */
[----:B------:R-:W-:Y:S01]  /*63a0*/  IMAD.HI R6, R6, 0x2, RZ ;  /* 0x0000000206067827 */ /* 0x000fe200078e02ff */
[----:B------:R-:W-:Y:S01]  /*63b0*/  R2UR UR9, R7 ;  /* 0x00000000070972ca */ /* 0x000fe200000e0000 */
[----:B------:R-:W1:Y:S01]  /*63c0*/  LDC R133, c[0x0][0x268] ;  /* 0x00009a00ff857b82 */ /* 0x000e620000000800 */
[----:B------:R-:W-:Y:S02]  /*63d0*/  LEA R9, R8, R0, 0x7 ;  /* 0x0000000008097211 */ /* 0x000fe400078e38ff */
[----:B------:R-:W-:-:S02]  /*63e0*/  CS2R R48, SRZ ;  /* 0x0000000000307805 */ /* 0x000fc4000001ff00 */
[----:B------:R-:W-:Y:S02]  /*63f0*/  IADD3.X R15, R6, R13, R4, P1, P2 ;  /* 0x0000000d060f7210 */ /* 0x000fe40000fe4404 */
[----:B------:R-:W-:Y:S02]  /*6400*/  CS2R R50, SRZ ;  /* 0x0000000000327805 */ /* 0x000fe4000001ff00 */
[----:B------:R-:W-:Y:S02]  /*6410*/  LOP3.LUT R251, R251, 0x3f, RZ, 0xc0, !PT ;  /* 0x0000003ffbfb7812 */ /* 0x000fe400078ec0ff */
[----:B------:R-:W-:Y:S02]  /*6420*/  CS2R R52, SRZ ;  /* 0x0000000000347805 */ /* 0x000fe4000001ff00 */
[----:B------:R-:W-:Y:S01]  /*6430*/  CS2R R54, SRZ ;  /* 0x0000000000367805 */ /* 0x000fe2000001ff00 */
[----:B------:R-:W2:Y:S01]  /*6440*/  LDC R135, c[0x0][0x268] ;  /* 0x00009a00ff877b82 */ /* 0x000ea20000000800 */
[----:B------:R-:W-:-:S02]  /*6450*/  SHF.L.U32 R251, R251, 0x1, RZ ;  /* 0x00000001fbfb7819 */ /* 0x000fc400000006ff */
[----:B------:R-:W-:Y:S01]  /*6460*/  CS2R R56, SRZ ;  /* 0x0000000000387805 */ /* 0x000fe2000001ff00 */
[----:B0-----:R-:W-:Y:S01]  /*6470*/  IMAD R2, R249, R2, RZ ;  /* 0x00000002f9027224 */ /* 0x001fe200078e02ff */
[----:B------:R-:W-:Y:S02]  /*6480*/  CS2R R58, SRZ ;  /* 0x00000000003a7805 */ /* 0x000fe4000001ff00 */
[----:B------:R-:W-:Y:S02]  /*6490*/  LEA R16, R16, R251, 0x9 ;  /* 0x000000fb10107211 */ /* 0x000fe400078e48ff */
[----:B------:R-:W-:Y:S02]  /*64a0*/  CS2R R60, SRZ ;  /* 0x00000000003c7805 */ /* 0x000fe4000001ff00 */
[----:B------:R-:W-:Y:S02]  /*64b0*/  CS2R R62, SRZ ;  /* 0x00000000003e7805 */ /* 0x000fe4000001ff00 */
[C---:B----4-:R-:W-:Y:S01]  /*64c0*/  LEA R10, P0, R2.reuse, R10, 0x1 ;  /* 0x0000000a020a7211 */ /* 0x050fe200078008ff */
[----:B------:R-:W0:Y:S08]  /*64d0*/  LDC R138, c[0x0][0x268] ;  /* 0x00009a00ff8a7b82 */ /* 0x000e300000000800 */
[----:B------:R-:W3:Y:S01]  /*64e0*/  LDC R150, c[0x0][0x268] ;  /* 0x00009a00ff967b82 */ /* 0x000ee20000000800 */
[----:B------:R-:W-:Y:S01]  /*64f0*/  LEA.HI.X.SX32 R11, R2, R11, 0x1, P0 ;  /* 0x0000000b020b7211 */ /* 0x000fe200000f0eff */
[----:B-1----:R-:W-:Y:S01]  /*6500*/  IMAD R105, R133, 0xfc, RZ ;  /* 0x000000fc85697824 */ /* 0x002fe200078e02ff */
[----:B------:R-:W-:-:S02]  /*6510*/  LEA R4, P0, R5, R10, 0x1 ;  /* 0x0000000a05047211 */ /* 0x000fc400078008ff */
[----:B------:R-:W-:Y:S02]  /*6520*/  CS2R R64, SRZ ;  /* 0x0000000000407805 */ /* 0x000fe4000001ff00 */
[----:B------:R-:W-:Y:S02]  /*6530*/  LEA R2, R8, R9, 0x7 ;  /* 0x0000000908027211 */ /* 0x000fe400078e38ff */
[----:B------:R-:W-:Y:S02]  /*6540*/  CS2R R66, SRZ ;  /* 0x0000000000427805 */ /* 0x000fe4000001ff00 */
[-C--:B------:R-:W-:Y:S01]  /*6550*/  LEA R6, P1, R0, R10.reuse, 0x1 ;  /* 0x0000000a00067211 */ /* 0x080fe200078208ff */
[----:B--2---:R-:W-:Y:S01]  /*6560*/  IMAD R104, R135, 0x1f8, RZ ;  /* 0x000001f887687824 */ /* 0x004fe200078e02ff */
[----:B------:R-:W-:Y:S01]  /*6570*/  LEA R8, P2, R9, R10, 0x1 ;  /* 0x0000000a09087211 */ /* 0x000fe200078408ff */
[----:B------:R-:W1:Y:S01]  /*6580*/  LDC R110, c[0x0][0x268] ;  /* 0x00009a00ff6e7b82 */ /* 0x000e620000000800 */
[----:B------:R-:W-:-:S02]  /*6590*/  LEA.HI.X.SX32 R5, R5, R11, 0x1, P0 ;  /* 0x0000000b05057211 */ /* 0x000fc400000f0eff */
[----:B------:R-:W-:Y:S02]  /*65a0*/  CS2R R68, SRZ ;  /* 0x0000000000447805 */ /* 0x000fe4000001ff00 */
[-C--:B------:R-:W-:Y:S02]  /*65b0*/  LEA.HI.X.SX32 R7, R0, R11.reuse, 0x1, P1 ;  /* 0x0000000b00077211 */ /* 0x080fe400008f0eff */
[----:B------:R-:W-:Y:S02]  /*65c0*/  CS2R R70, SRZ ;  /* 0x0000000000467805 */ /* 0x000fe4000001ff00 */
[-C--:B------:R-:W-:Y:S01]  /*65d0*/  LEA.HI.X.SX32 R9, R9, R11.reuse, 0x1, P2 ;  /* 0x0000000b09097211 */ /* 0x080fe200010f0eff */
[----:B------:R-:W-:Y:S01]  /*65e0*/  STL.64 [R1+0x19b8], R4 ;  /* 0x0019b80401007387 */ /* 0x000fe20000100a00 */
[----:B------:R-:W-:Y:S01]  /*65f0*/  LEA R10, P3, R2, R10, 0x1 ;  /* 0x0000000a020a7211 */ /* 0x000fe200078608ff */
[----:B0-----:R-:W-:Y:S01]  /*6600*/  IMAD R106, R138, 0x1fa, RZ ;  /* 0x000001fa8a6a7824 */ /* 0x001fe200078e02ff */
[----:B------:R-:W-:Y:S01]  /*6610*/  MOV R0, 0xff800000 ;  /* 0xff80000000007802 */ /* 0x000fe20000000f00 */
[----:B------:R-:W-:Y:S01]  /*6620*/  STL [R1+0x19e8], R5 ;  /* 0x0019e80501007387 */ /* 0x000fe20000100800 */
[----:B------:R-:W-:Y:S01]  /*6630*/  LEA.HI.X.SX32 R11, R2, R11, 0x1, P3 ;  /* 0x0000000b020b7211 */ /* 0x000fe200018f0eff */
[----:B------:R-:W0:Y:S01]  /*6640*/  LDC R164, c[0x0][0x268] ;  /* 0x00009a00ffa47b82 */ /* 0x000e220000000800 */
[----:B------:R-:W-:Y:S01]  /*6650*/  MOV R2, RZ ;  /* 0x000000ff00027202 */ /* 0x000fe20000000f00 */
[----:B------:R2:W-:Y:S01]  /*6660*/  STL.64 [R1+0x19c0], R6 ;  /* 0x0019c00601007387 */ /* 0x0005e20000100a00 */
[----:B---3--:R-:W-:-:S05]  /*6670*/  IMAD R109, R150, 0x1fe, RZ ;  /* 0x000001fe966d7824 */ /* 0x008fca00078e02ff */
[----:B------:R-:W3:Y:S01]  /*6680*/  LDC R126, c[0x0][0x268] ;  /* 0x00009a00ff7e7b82 */ /* 0x000ee20000000800 */
[----:B------:R4:W-:Y:S07]  /*6690*/  STL.64 [R1+0x19c8], R8 ;  /* 0x0019c80801007387 */ /* 0x0009ee0000100a00 */
[----:B------:R-:W2:Y:S01]  /*66a0*/  LDC R103, c[0x0][0x268] ;  /* 0x00009a00ff677b82 */ /* 0x000ea20000000800 */
[----:B------:R4:W-:Y:S01]  /*66b0*/  STL.64 [R1+0x19d0], R10 ;  /* 0x0019d00a01007387 */ /* 0x0009e20000100a00 */
[----:B-1----:R-:W-:-:S06]  /*66c0*/  IMAD R94, R110, 0x1ee, RZ ;  /* 0x000001ee6e5e7824 */ /* 0x002fcc00078e02ff */
[----:B------:R-:W1:Y:S01]  /*66d0*/  LDC R132, c[0x0][0x268] ;  /* 0x00009a00ff847b82 */ /* 0x000e620000000800 */
[----:B0-----:R-:W-:-:S07]  /*66e0*/  IMAD R110, R164, 0x102, RZ ;  /* 0x00000102a46e7824 */ /* 0x001fce00078e02ff */
[----:B------:R-:W0:Y:S01]  /*66f0*/  LDC R186, c[0x0][0x268] ;  /* 0x00009a00ffba7b82 */ /* 0x000e220000000800 */
[----:B---3--:R-:W-:-:S07]  /*6700*/  IMAD R102, R126, 0x1f6, RZ ;  /* 0x000001f67e667824 */ /* 0x008fce00078e02ff */
[----:B------:R-:W3:Y:S01]  /*6710*/  LDC R83, c[0x0][0x268] ;  /* 0x00009a00ff537b82 */ /* 0x000ee20000000800 */
[----:B--2---:R-:W-:-:S07]  /*6720*/  IMAD R91, R103, 0x1ea, RZ ;  /* 0x000001ea675b7824 */ /* 0x004fce00078e02ff */
[----:B------:R-:W2:Y:S01]  /*6730*/  LDC R85, c[0x0][0x268] ;  /* 0x00009a00ff557b82 */ /* 0x000ea20000000800 */
[----:B-1----:R-:W-:-:S07]  /*6740*/  IMAD R103, R132, 0x7e, RZ ;  /* 0x0000007e84677824 */ /* 0x002fce00078e02ff */
        /* <DEDUP_REMOVED lines=165> */
[----:B--2---:R-:W-:-:S07]  /*71a0*/  IMAD.SHL.U32 R225, R225, 0x4, RZ ;  /* 0x00000004e1e17824 */ /* 0x004fce00078e00ff */
[----:B------:R-:W2:Y:S01]  /*71b0*/  LDC R238, c[0x0][0x268] ;  /* 0x00009a00ffee7b82 */ /* 0x000ea20000000800 */
[----:B-1----:R-:W-:-:S07]  /*71c0*/  SHF.L.U32 R227, R227, 0x3, RZ ;  /* 0x00000003e3e37819 */ /* 0x002fce00000006ff */
[----:B------:R-:W1:Y:S01]  /*71d0*/  LDC R22, c[0x0][0x268] ;  /* 0x00009a00ff167b82 */ /* 0x000e620000000800 */
[----:B0-----:R-:W-:-:S07]  /*71e0*/  SHF.L.U32 R232, R232, 0x4, RZ ;  /* 0x00000004e8e87819 */ /* 0x001fce00000006ff */
[----:B------:R-:W0:Y:S01]  /*71f0*/  LDC R229, c[0x0][0x268] ;  /* 0x00009a00ffe57b82 */ /* 0x000e220000000800 */
[----:B---3--:R-:W-:-:S07]  /*7200*/  SHF.L.U32 R234, R234, 0x5, RZ ;  /* 0x00000005eaea7819 */ /* 0x008fce00000006ff */
[----:B------:R-:W3:Y:S01]  /*7210*/  LDC R21, c[0x0][0x268] ;  /* 0x00009a00ff157b82 */ /* 0x000ee20000000800 */
[----:B--2---:R-:W-:-:S07]  /*7220*/  SHF.L.U32 R238, R238, 0x6, RZ ;  /* 0x00000006eeee7819 */ /* 0x004fce00000006ff */
[----:B------:R-:W2:Y:S01]  /*7230*/  LDC R240, c[0x0][0x268] ;  /* 0x00009a00fff07b82 */ /* 0x000ea20000000800 */
[----:B-1----:R-:W-:-:S07]  /*7240*/  IMAD R22, R22, 0xec, RZ ;  /* 0x000000ec16167824 */ /* 0x002fce00078e02ff */
[----:B------:R-:W1:Y:S01]  /*7250*/  LDC R242, c[0x0][0x268] ;  /* 0x00009a00fff27b82 */ /* 0x000e620000000800 */
[----:B0-----:R-:W-:-:S07]  /*7260*/  IMAD R229, R229, 0x3b0, RZ ;  /* 0x000003b0e5e57824 */ /* 0x001fce00078e02ff */
[----:B------:R-:W0:Y:S01]  /*7270*/  LDC R236, c[0x0][0x268] ;  /* 0x00009a00ffec7b82 */ /* 0x000e220000000800 */
[----:B---3--:R-:W-:-:S07]  /*7280*/  IMAD R21, R21, 0x1d8, RZ ;  /* 0x000001d815157824 */ /* 0x008fce00078e02ff */
[----:B------:R-:W3:Y:S01]  /*7290*/  LDC R23, c[0x0][0x268] ;  /* 0x00009a00ff177b82 */ /* 0x000ee20000000800 */
[----:B--2---:R-:W-:-:S07]  /*72a0*/  SHF.L.U32 R240, R240, 0x7, RZ ;  /* 0x00000007f0f07819 */ /* 0x004fce00000006ff */
[----:B------:R-:W2:Y:S01]  /*72b0*/  LDC R77, c[0x0][0x268] ;  /* 0x00009a00ff4d7b82 */ /* 0x000ea20000000800 */
[----:B-1----:R-:W-:-:S07]  /*72c0*/  IMAD R242, R242, 0x3b, RZ ;  /* 0x0000003bf2f27824 */ /* 0x002fce00078e02ff */
[----:B------:R-:W1:Y:S01]  /*72d0*/  LDC R252, c[0x0][0x268] ;  /* 0x00009a00fffc7b82 */ /* 0x000e620000000800 */
[----:B0-----:R-:W-:-:S07]  /*72e0*/  IMAD R236, R236, 0x3b4, RZ ;  /* 0x000003b4ecec7824 */ /* 0x001fce00078e02ff */
[----:B------:R-:W0:Y:S01]  /*72f0*/  LDC R246, c[0x0][0x268] ;  /* 0x00009a00fff67b82 */ /* 0x000e220000000800 */
[----:B---3--:R-:W-:Y:S01]  /*7300*/  IMAD R23, R23, 0x1da, RZ ;  /* 0x000001da17177824 */ /* 0x008fe200078e02ff */
[----:B------:R-:W-:Y:S01]  /*7310*/  UIADD3.64 UR4, UR10, 0x2, URZ ;  /* 0x000000020a047897 */ /* 0x000fe2000fffe03f */
[C---:B------:R-:W-:Y:S01]  /*7320*/  LOP3.LUT R19, R16.reuse, 0x40, RZ, 0x3c, !PT ;  /* 0x0000004010137812 */ /* 0x040fe200078e3cff */
[----:B------:R-:W-:Y:S01]  /*7330*/  UIADD3.64 UR12, UR10, 0x4, URZ ;  /* 0x000000040a0c7897 */ /* 0x000fe2000fffe03f */
[----:B------:R-:W-:Y:S02]  /*7340*/  LOP3.LUT R18, R16, 0x50, RZ, 0x3c, !PT ;  /* 0x0000005010127812 */ /* 0x000fe400078e3cff */
[----:B------:R-:W-:Y:S02]  /*7350*/  CS2R R72, SRZ ;  /* 0x0000000000487805 */ /* 0x000fe4000001ff00 */
[----:B------:R-:W-:Y:S01]  /*7360*/  CS2R R74, SRZ ;  /* 0x00000000004a7805 */ /* 0x000fe2000001ff00 */
[----:B------:R-:W3:Y:S01]  /*7370*/  LDC R6, c[0x0][0x268] ;  /* 0x00009a00ff067b82 */ /* 0x000ee20000000800 */
[----:B--2---:R-:W-:Y:S01]  /*7380*/  IMAD R77, R77, 0xee, RZ ;  /* 0x000000ee4d4d7824 */ /* 0x004fe200078e02ff */
[----:B------:R-:W-:-:S06]  /*7390*/  UMOV UR7, 0x40000040 ;  /* 0x4000004000077882 */ /* 0x000fcc0000000000 */
[----:B----4-:R-:W2:Y:S01]  /*73a0*/  LDC R9, c[0x0][0x268] ;  /* 0x00009a00ff097b82 */ /* 0x010ea20000000800 */
[----:B-1----:R-:W-:-:S07]  /*73b0*/  IMAD R252, R252, 0xed, RZ ;  /* 0x000000edfcfc7824 */ /* 0x002fce00078e02ff */
[----:B------:R-:W2:Y:S01]  /*73c0*/  LDC R8, c[0x0][0x268] ;  /* 0x00009a00ff087b82 */ /* 0x000ea20000000800 */
[----:B0-----:R-:W-:-:S07]  /*73d0*/  IMAD R246, R246, 0x3b8, RZ ;  /* 0x000003b8f6f67824 */ /* 0x001fce00078e02ff */
[----:B------:R-:W0:Y:S01]  /*73e0*/  LDC R4, c[0x0][0x268] ;  /* 0x00009a00ff047b82 */ /* 0x000e220000000800 */
[----:B---3--:R-:W-:Y:S07]  /*73f0*/  STL [R1+0x19fc], R6 ;  /* 0x0019fc0601007387 */ /* 0x008fee0000100800 */
[----:B------:R-:W1:Y:S08]  /*7400*/  LDC R10, c[0x0][0x268] ;  /* 0x00009a00ff0a7b82 */ /* 0x000e700000000800 */
[----:B------:R-:W3:Y:S01]  /*7410*/  LDC R7, c[0x0][0x268] ;  /* 0x00009a00ff077b82 */ /* 0x000ee20000000800 */
[----:B--2---:R-:W-:Y:S07]  /*7420*/  STL.64 [R1+0x1a00], R8 ;  /* 0x001a000801007387 */ /* 0x004fee0000100a00 */
[----:B------:R-:W2:Y:S01]  /*7430*/  LDC R11, c[0x0][0x268] ;  /* 0x00009a00ff0b7b82 */ /* 0x000ea20000000800 */
[----:B0-----:R-:W-:Y:S07]  /*7440*/  STL [R1+0x19f8], R4 ;  /* 0x0019f80401007387 */ /* 0x001fee0000100800 */
[----:B------:R-:W0:Y:S01]  /*7450*/  LDC R5, c[0x0][0x268] ;  /* 0x00009a00ff057b82 */ /* 0x000e220000000800 */
[----:B------:R-:W-:Y:S01]  /*7460*/  STL [R1+0x9a0], R17 ;  /* 0x0009a01101007387 */ /* 0x000fe20000100800 */
[----:B-1----:R-:W-:Y:S01]  /*7470*/  IMAD R243, R10, 0x56, RZ ;  /* 0x000000560af37824 */ /* 0x002fe200078e02ff */
[----:B------:R-:W-:-:S02]  /*7480*/  IADD3 R10, P3, R139, R14, RZ ;  /* 0x0000000e8b0a7210 */ /* 0x000fc40007f7e0ff */
[----:B------:R1:W-:Y:S03]  /*7490*/  STL.64 [R1+0x19d8], R2 ;  /* 0x0019d80201007387 */ /* 0x0003e60000100a00 */
[----:B------:R-:W4:Y:S01]  /*74a0*/  LDC R12, c[0x0][0x268] ;  /* 0x00009a00ff0c7b82 */ /* 0x000f220000000800 */
[----:B------:R-:W-:Y:S01]  /*74b0*/  STL [R1+0x99c], R0 ;  /* 0x00099c0001007387 */ /* 0x000fe20000100800 */
[----:B---3--:R-:W-:-:S06]  /*74c0*/  IMAD R247, R7, 0x15a, RZ ;  /* 0x0000015a07f77824 */ /* 0x008fcc00078e02ff */
[----:B------:R-:W3:Y:S01]  /*74d0*/  LDC R13, c[0x0][0x268] ;  /* 0x00009a00ff0d7b82 */ /* 0x000ee20000000800 */
[----:B-1----:R-:W-:Y:S01]  /*74e0*/  MOV R3, 0xff800000 ;  /* 0xff80000000037802 */ /* 0x002fe20000000f00 */
[----:B--2---:R-:W-:Y:S01]  /*74f0*/  IMAD R241, R11, 0x156, RZ ;  /* 0x000001560bf17824 */ /* 0x004fe200078e02ff */
[----:B------:R-:W-:Y:S02]  /*7500*/  MOV R2, 0x3f800000 ;  /* 0x3f80000000027802 */ /* 0x000fe40000000f00 */
[----:B------:R-:W-:Y:S01]  /*7510*/  LEA.HI.X.SX32 R11, R165, R15, 0x1, P3 ;  /* 0x0000000fa50b7211 */ /* 0x000fe200018f0eff */
[----:B------:R1:W-:Y:S02]  /*7520*/  STL [R1+0x998], R3 ;  /* 0x0009980301007387 */ /* 0x0003e40000100800 */
[----:B------:R-:W2:Y:S01]  /*7530*/  LDC R249, c[0x0][0x268] ;  /* 0x00009a00fff97b82 */ /* 0x000ea20000000800 */
[----:B0-----:R-:W-:Y:S01]  /*7540*/  IMAD R250, R5, 0x15c, RZ ;  /* 0x0000015c05fa7824 */ /* 0x001fe200078e02ff */
[----:B------:R-:W-:Y:S01]  /*7550*/  STL [R1+0x994], RZ ;  /* 0x000994ff01007387 */ /* 0x000fe20000100800 */
[----:B------:R-:W-:Y:S01]  /*7560*/  UIADD3.64 UR4, UR10, 0x3fe, URZ ;  /* 0x000003fe0a047897 */ /* 0x000fe2000fffe03f */
[----:B------:R-:W-:-:S02]  /*7570*/  LOP3.LUT R17, R16, 0x60, RZ, 0x3c, !PT ;  /* 0x0000006010117812 */ /* 0x000fc400078e3cff */
[----:B------:R0:W-:Y:S01]  /*7580*/  STL [R1+0x9a4], R2 ;  /* 0x0009a40201007387 */ /* 0x0001e20000100800 */
[----:B------:R-:W-:Y:S01]  /*7590*/  UIADD3.64 UR12, UR10, 0x400, URZ ;  /* 0x000004000a0c7897 */ /* 0x000fe2000fffe03f */
[----:B-1----:R-:W1:Y:S01]  /*75a0*/  LDC R3, c[0x0][0x268] ;  /* 0x00009a00ff037b82 */ /* 0x002e620000000800 */
[----:B----4-:R-:W-:Y:S01]  /*75b0*/  SHF.L.U32 R12, R12, 0x1, RZ ;  /* 0x000000010c0c7819 */ /* 0x010fe200000006ff */
[----:B------:R-:W-:Y:S01]  /*75c0*/  STL [R1], RZ ;  /* 0x000000ff01007387 */ /* 0x000fe20000100800 */
[----:B------:R-:W-:Y:S01]  /*75d0*/  UIADD3.64 UR16, UR10, 0x1bfe, URZ ;  /* 0x00001bfe0a107897 */ /* 0x000fe2000fffe03f */
[----:B------:R-:W-:Y:S02]  /*75e0*/  LOP3.LUT R16, R16, 0x70, RZ, 0x3c, !PT ;  /* 0x0000007010107812 */ /* 0x000fe400078e3cff */
[----:B------:R-:W-:Y:S01]  /*75f0*/  STL [R1+0x4], RZ ;  /* 0x000004ff01007387 */ /* 0x000fe20000100800 */
[----:B------:R-:W-:Y:S01]  /*7600*/  MOV R0, RZ ;  /* 0x000000ff00007202 */ /* 0x000fe20000000f00 */
[----:B0-----:R-:W0:Y:S01]  /*7610*/  LDC R2, c[0x0][0x268] ;  /* 0x00009a00ff027b82 */ /* 0x001e220000000800 */
[----:B---3--:R-:W-:Y:S01]  /*7620*/  IMAD R13, R13, 0x76, RZ ;  /* 0x000000760d0d7824 */ /* 0x008fe200078e02ff */
[----:B------:R-:W-:Y:S01]  /*7630*/  STL [R1+0x8], RZ ;  /* 0x000008ff01007387 */ /* 0x000fe20000100800 */
[----:B------:R-:W-:-:S02]  /*7640*/  IADD3 R19, R20, R19, RZ ;  /* 0x0000001314137210 */ /* 0x000fc40007ffe0ff */
[----:B------:R-:W-:Y:S01]  /*7650*/  IADD3 R18, R20, R18, RZ ;  /* 0x0000001214127210 */ /* 0x000fe20007ffe0ff */
[----:B------:R-:W-:Y:S02]  /*7660*/  STL [R1+0xc], RZ ;  /* 0x00000cff01007387 */ /* 0x000fe40000100800 */
[----:B------:R-:W3:Y:S01]  /*7670*/  LDC R8, c[0x0][0x268] ;  /* 0x00009a00ff087b82 */ /* 0x000ee20000000800 */
[----:B--2---:R-:W-:Y:S01]  /*7680*/  IMAD R249, R249, 0x3bc, RZ ;  /* 0x000003bcf9f97824 */ /* 0x004fe200078e02ff */
[----:B------:R-:W-:Y:S06]  /*7690*/  STL [R1+0x10], RZ ;  /* 0x000010ff01007387 */ /* 0x000fec0000100800 */
[----:B------:R-:W2:Y:S01]  /*76a0*/  LDC R6, c[0x0][0x268] ;  /* 0x00009a00ff067b82 */ /* 0x000ea20000000800 */
[----:B-1----:R-:W-:Y:S01]  /*76b0*/  IMAD R127, R3, 0x114, RZ ;  /* 0x00000114037f7824 */ /* 0x002fe200078e02ff */
[----:B------:R-:W-:Y:S06]  /*76c0*/  STL [R1+0x14], RZ ;  /* 0x000014ff01007387 */ /* 0x000fec0000100800 */
[----:B------:R-:W1:Y:S01]  /*76d0*/  LDC R9, c[0x0][0x268] ;  /* 0x00009a00ff097b82 */ /* 0x000e620000000800 */
[----:B0-----:R-:W-:Y:S01]  /*76e0*/  IMAD R126, R2, 0x8a, RZ ;  /* 0x0000008a027e7824 */ /* 0x001fe200078e02ff */
[----:B------:R-:W-:Y:S06]  /*76f0*/  STL [R1+0x18], RZ ;  /* 0x000018ff01007387 */ /* 0x000fec0000100800 */
[----:B------:R-:W0:Y:S01]  /*7700*/  LDC R4, c[0x0][0x268] ;  /* 0x00009a00ff047b82 */ /* 0x000e220000000800 */
[----:B------:R-:W-:Y:S01]  /*7710*/  STL [R1+0x1c], RZ ;  /* 0x00001cff01007387 */ /* 0x000fe20000100800 */
[----:B---3--:R-:W-:Y:S01]  /*7720*/  IMAD R245, R8, 0x158, RZ ;  /* 0x0000015808f57824 */ /* 0x008fe200078e02ff */
[----:B------:R-:W-:-:S02]  /*7730*/  IADD3 R8, P1, R131, R14, RZ ;  /* 0x0000000e83087210 */ /* 0x000fc40007f3e0ff */
[----:B------:R-:W-:Y:S03]  /*7740*/  STL [R1+0x20], RZ ;  /* 0x000020ff01007387 */ /* 0x000fe60000100800 */
[----:B------:R-:W3:Y:S01]  /*7750*/  LDC R139, c[0x0][0x268] ;  /* 0x00009a00ff8b7b82 */ /* 0x000ee20000000800 */
[----:B------:R-:W-:Y:S01]  /*7760*/  STL [R1+0x24], RZ ;  /* 0x000024ff01007387 */ /* 0x000fe20000100800 */
[----:B--2---:R-:W-:Y:S01]  /*7770*/  IMAD R248, R6, 0xae, RZ ;  /* 0x000000ae06f87824 */ /* 0x004fe200078e02ff */
[----:B------:R-:W-:Y:S02]  /*7780*/  IADD3 R6, P0, R134, R14, RZ ;  /* 0x0000000e86067210 */ /* 0x000fe40007f1e0ff */
[----:B------:R-:W-:Y:S01]  /*7790*/  STL [R1+0x28], RZ ;  /* 0x000028ff01007387 */ /* 0x000fe20000100800 */
[----:B------:R-:W-:Y:S01]  /*77a0*/  UIADD3.64 UR4, UR10, 0x402, URZ ;  /* 0x000004020a047897 */ /* 0x000fe2000fffe03f */
[-C--:B------:R-:W-:Y:S01]  /*77b0*/  LEA.HI.X.SX32 R7, R157, R15.reuse, 0x1, P0 ;  /* 0x0000000f9d077211 */ /* 0x080fe200000f0eff */
[----:B------:R-:W2:Y:S01]  /*77c0*/  LDC R3, c[0x0][0x268] ;  /* 0x00009a00ff037b82 */ /* 0x000ea20000000800 */
[----:B------:R-:W-:Y:S01]  /*77d0*/  STL [R1+0x2c], RZ ;  /* 0x00002cff01007387 */ /* 0x000fe20000100800 */
[----:B-1----:R-:W-:Y:S01]  /*77e0*/  IMAD R244, R9, 0xac, RZ ;  /* 0x000000ac09f47824 */ /* 0x002fe200078e02ff */
[----:B------:R-:W-:-:S02]  /*77f0*/  LEA.HI.X.SX32 R9, R153, R15, 0x1, P1 ;  /* 0x0000000f99097211 */ /* 0x000fc400008f0eff */
[----:B------:R-:W-:Y:S01]  /*7800*/  STL [R1+0x30], RZ ;  /* 0x000030ff01007387 */ /* 0x000fe20000100800 */
[----:B------:R-:W-:Y:S01]  /*7810*/  UIADD3.64 UR12, UR10, 0x404, URZ ;  /* 0x000004040a0c7897 */ /* 0x000fe2000fffe03f */
[----:B------:R-:W-:Y:S01]  /*7820*/  IADD3 R17, R20, R17, RZ ;  /* 0x0000001114117210 */ /* 0x000fe20007ffe0ff */
[----:B------:R-:W1:Y:S01]  /*7830*/  LDC R2, c[0x0][0x268] ;  /* 0x00009a00ff027b82 */ /* 0x000e620000000800 */
[----:B------:R-:W-:Y:S01]  /*7840*/  STL [R1+0x34], RZ ;  /* 0x000034ff01007387 */ /* 0x000fe20000100800 */
[----:B0-----:R-:W-:Y:S01]  /*7850*/  IMAD R251, R4, 0x15e, RZ ;  /* 0x0000015e04fb7824 */ /* 0x001fe200078e02ff */
[----:B------:R-:W-:Y:S02]  /*7860*/  IADD3 R4, P6, R141, R14, RZ ;  /* 0x0000000e8d047210 */ /* 0x000fe40007fde0ff */
[----:B------:R-:W-:Y:S01]  /*7870*/  STL [R1+0x38], RZ ;  /* 0x000038ff01007387 */ /* 0x000fe20000100800 */
[----:B------:R-:W-:Y:S02]  /*7880*/  IADD3 R16, R20, R16, RZ ;  /* 0x0000001014107210 */ /* 0x000fe40007ffe0ff */
[----:B------:R-:W-:Y:S01]  /*7890*/  LEA.HI.X.SX32 R5, R169, R15, 0x1, P6 ;  /* 0x0000000fa9057211 */ /* 0x000fe200030f0eff */
[----:B------:R-:W-:Y:S01]  /*78a0*/  STL [R1+0x3c], RZ ;  /* 0x00003cff01007387 */ /* 0x000fe20000100800 */
[----:B------:R-:W0:Y:S03]  /*78b0*/  LDC R131, c[0x0][0x268] ;  /* 0x00009a00ff837b82 */ /* 0x000e260000000800 */
[----:B------:R-:W-:Y:S01]  /*78c0*/  STL [R1+0x40], RZ ;  /* 0x000040ff01007387 */ /* 0x000fe20000100800 */
[----:B--2---:R-:W-:-:S03]  /*78d0*/  IMAD R128, R3, 0x116, RZ ;  /* 0x0000011603807824 */ /* 0x004fc600078e02ff */
[----:B------:R-:W-:Y:S01]  /*78e0*/  STL [R1+0x44], RZ ;  /* 0x000044ff01007387 */ /* 0x000fe20000100800 */
[----:B------:R-:W2:Y:S03]  /*78f0*/  LDC R3, c[0x0][0x268] ;  /* 0x00009a00ff037b82 */ /* 0x000ea60000000800 */
[----:B------:R-:W-:Y:S01]  /*7900*/  STL [R1+0x48], RZ ;  /* 0x000048ff01007387 */ /* 0x000fe20000100800 */
[----:B-1----:R-:W-:-:S03]  /*7910*/  IMAD R132, R2, 0x8c, RZ ;  /* 0x0000008c02847824 */ /* 0x002fc600078e02ff */
[----:B------:R-:W-:Y:S01]  /*7920*/  STL [R1+0x4c], RZ ;  /* 0x00004cff01007387 */ /* 0x000fe20000100800 */
[----:B------:R-:W1:Y:S03]  /*7930*/  LDC R2, c[0x0][0x268] ;  /* 0x00009a00ff027b82 */ /* 0x000e660000000800 */
[----:B------:R-:W-:Y:S04]  /*7940*/  STL [R1+0x50], RZ ;  /* 0x000050ff01007387 */ /* 0x000fe80000100800 */
[----:B------:R-:W-:Y:S01]  /*7950*/  STL [R1+0x54], RZ ;  /* 0x000054ff01007387 */ /* 0x000fe20000100800 */
[----:B------:R-:W4:Y:S03]  /*7960*/  LDC R134, c[0x0][0x268] ;  /* 0x00009a00ff867b82 */ /* 0x000f260000000800 */
[----:B------:R-:W-:Y:S04]  /*7970*/  STL [R1+0x58], RZ ;  /* 0x000058ff01007387 */ /* 0x000fe80000100800 */
[----:B------:R-:W-:Y:S01]  /*7980*/  STL [R1+0x5c], RZ ;  /* 0x00005cff01007387 */ /* 0x000fe20000100800 */
[----:B--2---:R-:W-:-:S02]  /*7990*/  IMAD R133, R3, 0x118, RZ ;  /* 0x0000011803857824 */ /* 0x004fc400078e02ff */
[----:B------:R-:W2:Y:S01]  /*79a0*/  LDC R3, c[0x0][0x268] ;  /* 0x00009a00ff037b82 */ /* 0x000ea20000000800 */
[----:B------:R-:W-:Y:S04]  /*79b0*/  STL [R1+0x60], RZ ;  /* 0x000060ff01007387 */ /* 0x000fe80000100800 */
[----:B------:R-:W-:Y:S01]  /*79c0*/  STL [R1+0x64], RZ ;  /* 0x000064ff01007387 */ /* 0x000fe20000100800 */
[----:B-1----:R-:W-:Y:S02]  /*79d0*/  IMAD R137, R2, 0x8e, RZ ;  /* 0x0000008e02897824 */ /* 0x002fe400078e02ff */
[----:B------:R-:W1:Y:S01]  /*79e0*/  LDC R2, c[0x0][0x268] ;  /* 0x00009a00ff027b82 */ /* 0x000e620000000800 */
[----:B------:R-:W-:Y:S04]  /*79f0*/  STL [R1+0x68], RZ ;  /* 0x000068ff01007387 */ /* 0x000fe80000100800 */
[----:B------:R-:W-:Y:S04]  /*7a00*/  STL [R1+0x6c], RZ ;  /* 0x00006cff01007387 */ /* 0x000fe80000100800 */
[----:B------:R-:W-:Y:S04]  /*7a10*/  STL [R1+0x70], RZ ;  /* 0x000070ff01007387 */ /* 0x000fe80000100800 */
        /* <DEDUP_REMOVED lines=9> */
[----:B------:R-:W-:Y:S04]  /*7ab0*/  STL [R1+0x88], RZ ;  /* 0x000088ff01007387 */ /* 0x000fe80000100800 */
        /* <DEDUP_REMOVED lines=144> */
[----:B------:R-:W-:-:S03]  /*83c0*/  IADD3 R2, P5, R145, R14, RZ ;  /* 0x0000000e91027210 */ /* 0x000fc60007fbe0ff */
[----:B------:R-:W-:Y:S04]  /*83d0*/  STL [R1+0x1f0], RZ ;  /* 0x0001f0ff01007387 */ /* 0x000fe80000100800 */
[----:B------:R-:W-:Y:S04]  /*83e0*/  STL [R1+0x1f4], RZ ;  /* 0x0001f4ff01007387 */ /* 0x000fe80000100800 */
[----:B------:R-:W-:Y:S04]  /*83f0*/  STL [R1+0x1f8], RZ ;  /* 0x0001f8ff01007387 */ /* 0x000fe80000100800 */
[----:B------:R-:W-:Y:S01]  /*8400*/  STL [R1+0x1fc], RZ ;  /* 0x0001fcff01007387 */ /* 0x000fe20000100800 */
[----:B--2---:R-:W-:-:S02]  /*8410*/  IMAD R186, R3, 0x136, RZ ;  /* 0x0000013603ba7824 */ /* 0x004fc400078e02ff */
[----:B------:R-:W1:Y:S01]  /*8420*/  LDC R3, c[0x0][0x268] ;  /* 0x00009a00ff037b82 */ /* 0x000e620000000800 */
[----:B------:R2:W-:Y:S04]  /*8430*/  STL.64 [R1+0x19e0], R24 ;  /* 0x0019e01801007387 */ /* 0x0005e80000100a00 */
[----:B------:R3:W-:Y:S03]  /*8440*/  STL.64 [R1+0x19f0], R26 ;  /* 0x0019f01a01007387 */ /* 0x0007e60000100a00 */
[----:B--2---:R-:W2:Y:S01]  /*8450*/  LDC R25, c[0x0][0x268] ;  /* 0x00009a00ff197b82 */ /* 0x004ea20000000800 */
[----:B---3--:R-:W-:-:S07]  /*8460*/  IADD3 R26, P4, R129, R14, RZ ;  /* 0x0000000e811a7210 */ /* 0x008fce0007f9e0ff */
[----:B------:R-:W3:Y:S01]  /*8470*/  LDC R24, c[0x0][0x268] ;  /* 0x00009a00ff187b82 */ /* 0x000ee20000000800 */
[----:B------:R-:W-:Y:S01]  /*8480*/  LEA.HI.X.SX32 R27, R149, R15, 0x1, P4 ;  /* 0x0000000f951b7211 */ /* 0x000fe200020f0eff */
[----:B-1----:R-:W-:-:S04]  /*8490*/  IMAD R192, R3, 0x138, RZ ;  /* 0x0000013803c07824 */ /* 0x002fc800078e02ff */
[----:B------:R1:W-:Y:S02]  /*84a0*/  STL.64 [R1+0xae8], R26 ;  /* 0x000ae81a01007387 */ /* 0x0003e40000100a00 */
[----:B------:R-:W0:Y:S02]  /*84b0*/  LDC R3, c[0x0][0x268] ;  /* 0x00009a00ff037b82 */ /* 0x000e240000000800 */
[----:B------:R4:W-:Y:S04]  /*84c0*/  STL.64 [R1+0xad8], R8 ;  /* 0x000ad80801007387 */ /* 0x0009e80000100a00 */
[----:B------:R3:W-:Y:S01]  /*84d0*/  STL.64 [R1+0xac8], R6 ;  /* 0x000ac80601007387 */ /* 0x0007e20000100a00 */
[----:B--2---:R-:W-:Y:S01]  /*84e0*/  IMAD R130, R25, 0x46, RZ ;  /* 0x0000004619827824 */ /* 0x004fe200078e02ff */
[----:B------:R-:W2:Y:S01]  /*84f0*/  LDC R129, c[0x0][0x268] ;  /* 0x00009a00ff817b82 */ /* 0x000ea20000000800 */
[----:B-1----:R-:W-:-:S02]  /*8500*/  IADD3 R26, P4, R148, R14, RZ ;  /* 0x0000000e941a7210 */ /* 0x002fc40007f9e0ff */
[----:B----4-:R-:W-:Y:S01]  /*8510*/  IADD3 R8, P1, R151, R14, RZ ;  /* 0x0000000e97087210 */ /* 0x010fe20007f3e0ff */
[----:B---3--:R-:W-:-:S04]  /*8520*/  IMAD R143, R24, 0x24, RZ ;  /* 0x00000024188f7824 */ /* 0x008fc800078e02ff */
[----:B------:R-:W1:Y:S01]  /*8530*/  LDC R25, c[0x0][0x268] ;  /* 0x00009a00ff197b82 */ /* 0x000e620000000800 */
[----:B------:R-:W-:Y:S02]  /*8540*/  IADD3 R6, P0, R155, R14, RZ ;  /* 0x0000000e9b067210 */ /* 0x000fe40007f1e0ff */
[-C--:B------:R-:W-:Y:S02]  /*8550*/  LEA.HI.X.SX32 R27, R177, R15.reuse, 0x1, P4 ;  /* 0x0000000fb11b7211 */ /* 0x080fe400020f0eff */
[-C--:B------:R-:W-:Y:S01]  /*8560*/  LEA.HI.X.SX32 R9, R181, R15.reuse, 0x1, P1 ;  /* 0x0000000fb5097211 */ /* 0x080fe200008f0eff */
[----:B0-----:R-:W-:Y:S02]  /*8570*/  IMAD R194, R3, 0x13a, RZ ;  /* 0x0000013a03c27824 */ /* 0x001fe400078e02ff */
[----:B------:R-:W0:Y:S01]  /*8580*/  LDC R24, c[0x0][0x268] ;  /* 0x00009a00ff187b82 */ /* 0x000e220000000800 */
[----:B------:R-:W-:-:S07]  /*8590*/  LEA.HI.X.SX32 R7, R185, R15, 0x1, P0 ;  /* 0x0000000fb9077211 */ /* 0x000fce00000f0eff */
[----:B------:R-:W3:Y:S01]  /*85a0*/  LDC R3, c[0x0][0x268] ;  /* 0x00009a00ff037b82 */ /* 0x000ee20000000800 */
[----:B-1----:R-:W-:-:S07]  /*85b0*/  IMAD R144, R25, 0x48, RZ ;  /* 0x0000004819907824 */ /* 0x002fce00078e02ff */
[----:B------:R-:W1:Y:S01]  /*85c0*/  LDC R25, c[0x0][0x268] ;  /* 0x00009a00ff197b82 */ /* 0x000e620000000800 */
[----:B0-----:R-:W-:-:S07]  /*85d0*/  IMAD R173, R24, 0x26, RZ ;  /* 0x0000002618ad7824 */ /* 0x001fce00078e02ff */
[----:B------:R-:W0:Y:S01]  /*85e0*/  LDC R24, c[0x0][0x268] ;  /* 0x00009a00ff187b82 */ /* 0x000e220000000800 */
[----:B---3--:R-:W-:-:S07]  /*85f0*/  IMAD R198, R3, 0x13c, RZ ;  /* 0x0000013c03c67824 */ /* 0x008fce00078e02ff */
        /* <DEDUP_REMOVED lines=9> */
[----:B0-----:R-:W-:Y:S01]  /*8690*/  IMAD R228, R24, 0x2a, RZ ;  /* 0x0000002a18e47824 */ /* 0x001fe200078e02ff */
[----:B------:R-:W-:Y:S01]  /*86a0*/  IADD3 R24, P2, R136, R14, RZ ;  /* 0x0000000e88187210 */ /* 0x000fe20007f5e0ff */
[----:B------:R-:W-:-:S05]  /*86b0*/  IMAD R131, R131, 0xf, RZ ;  /* 0x0000000f83837824 */ /* 0x000fca00078e02ff */
[----:B------:R-:W0:Y:S01]  /*86c0*/  LDC R136, c[0x0][0x268] ;  /* 0x00009a00ff887b82 */ /* 0x000e220000000800 */
[----:B---3--:R-:W-:-:S07]  /*86d0*/  IMAD R204, R3, 0x14, RZ ;  /* 0x0000001403cc7824 */ /* 0x008fce00078e02ff */
[----:B------:R-:W3:Y:S01]  /*86e0*/  LDC R3, c[0x0][0x268] ;  /* 0x00009a00ff037b82 */ /* 0x000ee20000000800 */
[----:B-1----:R-:W-:-:S07]  /*86f0*/  IMAD R189, R25, 0x4e, RZ ;  /* 0x0000004e19bd7824 */ /* 0x002fce00078e02ff */
[----:B------:R-:W1:Y:S01]  /*8700*/  LDC R25, c[0x0][0x268] ;  /* 0x00009a00ff197b82 */ /* 0x000e620000000800 */
        /* <DEDUP_REMOVED lines=10> */
[----:B-1----:R-:W-:Y:S01]  /*87b0*/  IMAD R230, R25, 0x54, RZ ;  /* 0x0000005419e67824 */ /* 0x002fe200078e02ff */
[----:B------:R-:W-:-:S05]  /*87c0*/  LEA.HI.X.SX32 R25, R161, R15, 0x1, P2 ;  /* 0x0000000fa1197211 */ /* 0x000fca00010f0eff */
[----:B------:R1:W-:Y:S04]  /*87d0*/  STL.64 [R1+0xab8], R24 ;  /* 0x000ab81801007387 */ /* 0x0003e80000100a00 */
[----:B------:R4:W-:Y:S04]  /*87e0*/  STL.64 [R1+0xaa8], R10 ;  /* 0x000aa80a01007387 */ /* 0x0009e80000100a00 */
[----:B------:R2:W-:Y:S01]  /*87f0*/  STL.64 [R1+0xa98], R4 ;  /* 0x000a980401007387 */ /* 0x0005e20000100a00 */
[----:B---3--:R-:W-:Y:S01]  /*8800*/  IMAD R216, R3, 0x146, RZ ;  /* 0x0000014603d87824 */ /* 0x008fe200078e02ff */
[-C--:B-1----:R-:W-:Y:S01]  /*8810*/  IADD3 R24, P2, R159, R14.reuse, RZ ;  /* 0x0000000e9f187210 */ /* 0x082fe20007f5e0ff */
[----:B------:R-:W1:Y:S01]  /*8820*/  LDC R3, c[0x0][0x268] ;  /* 0x00009a00ff037b82 */ /* 0x000e620000000800 */
[----:B----4-:R-:W-:-:S02]  /*8830*/  IADD3 R10, P3, R163, R14, RZ ;  /* 0x0000000ea30a7210 */ /* 0x010fc40007f7e0ff */
[-C--:B------:R-:W-:Y:S02]  /*8840*/  LEA.HI.X.SX32 R25, R188, R15.reuse, 0x1, P2 ;  /* 0x0000000fbc197211 */ /* 0x080fe400010f0eff */
[-C--:B--2---:R-:W-:Y:S02]  /*8850*/  IADD3 R4, P6, R167, R14.reuse, RZ ;  /* 0x0000000ea7047210 */ /* 0x084fe40007fde0ff */
[-C--:B------:R-:W-:Y:S02]  /*8860*/  LEA.HI.X.SX32 R11, R193, R15.reuse, 0x1, P3 ;  /* 0x0000000fc10b7211 */ /* 0x080fe400018f0eff */
[----:B------:R-:W-:Y:S02]  /*8870*/  LEA.HI.X.SX32 R5, R196, R15, 0x1, P6 ;  /* 0x0000000fc4057211 */ /* 0x000fe400030f0eff */
[----:B------:R-:W-:Y:S01]  /*8880*/  IADD3 R148, P2, R187, R14, RZ ;  /* 0x0000000ebb947210 */ /* 0x000fe20007f5e0ff */
[----:B-1----:R-:W-:Y:S02]  /*8890*/  IMAD R221, R3, 0x148, RZ ;  /* 0x0000014803dd7824 */ /* 0x002fe400078e02ff */
[----:B------:R-:W1:Y:S02]  /*88a0*/  LDC R3, c[0x0][0x268] ;  /* 0x00009a00ff037b82 */ /* 0x000e640000000800 */
[----:B-1----:R-:W-:-:S06]  /*88b0*/  IMAD R222, R3, 0x14a, RZ ;  /* 0x0000014a03de7824 */ /* 0x002fcc00078e02ff */
        /* <DEDUP_REMOVED lines=8> */
[----:B------:R-:W1:Y:S01]  /*8940*/  LDC R3, c[0x0][0x268] ;  /* 0x00009a00ff037b82 */ /* 0x000e620000000800 */
[-C--:B------:R-:W-:Y:S01]  /*8950*/  LEA.HI.X.SX32 R149, R212, R15.reuse, 0x1, P2 ;  /* 0x0000000fd4957211 */ /* 0x080fe200010f0eff */
[----:B-1----:R-:W-:Y:S01]  /*8960*/  IMAD R239, R3, 0x154, RZ ;  /* 0x0000015403ef7824 */ /* 0x002fe200078e02ff */
[----:B------:R-:W-:-:S05]  /*8970*/  LEA.HI.X.SX32 R3, R172, R15, 0x1, P5 ;  /* 0x0000000fac037211 */ /* 0x000fca00028f0eff */
[----:B------:R1:W-:Y:S04]  /*8980*/  STL.64 [R1+0xa88], R2 ;  /* 0x000a880201007387 */ /* 0x0003e80000100a00 */
[----:B------:R2:W-:Y:S04]  /*8990*/  STL.64 [R1+0xa78], R26 ;  /* 0x000a781a01007387 */ /* 0x0005e80000100a00 */
[----:B------:R3:W-:Y:S01]  /*89a0*/  STL.64 [R1+0xa68], R8 ;  /* 0x000a680801007387 */ /* 0x0007e20000100a00 */
[----:B-1----:R-:W-:-:S03]  /*89b0*/  IADD3 R2, P5, R171, R14, RZ ;  /* 0x0000000eab027210 */ /* 0x002fc60007fbe0ff */
[----:B------:R1:W-:Y:S01]  /*89c0*/  STL.64 [R1+0xa58], R6 ;  /* 0x000a580601007387 */ /* 0x0003e20000100a00 */
[----:B--2---:R-:W-:-:S03]  /*89d0*/  IADD3 R26, P4, R175, R14, RZ ;  /* 0x0000000eaf1a7210 */ /* 0x004fc60007f9e0ff */
[----:B------:R2:W-:Y:S01]  /*89e0*/  STL.64 [R1+0xa38], R10 ;  /* 0x000a380a01007387 */ /* 0x0005e20000100a00 */
[-C--:B------:R-:W-:Y:S02]  /*89f0*/  LEA.HI.X.SX32 R3, R200, R15.reuse, 0x1, P5 ;  /* 0x0000000fc8037211 */ /* 0x080fe400028f0eff */
[-C--:B---3--:R-:W-:Y:S01]  /*8a00*/  IADD3 R8, P1, R179, R14.reuse, RZ ;  /* 0x0000000eb3087210 */ /* 0x088fe20007f3e0ff */
[----:B------:R3:W-:Y:S01]  /*8a10*/  STL.64 [R1+0xa48], R24 ;  /* 0x000a481801007387 */ /* 0x0007e20000100a00 */
[-C--:B------:R-:W-:Y:S02]  /*8a20*/  LEA.HI.X.SX32 R27, R202, R15.reuse, 0x1, P4 ;  /* 0x0000000fca1b7211 */ /* 0x080fe400020f0eff */
[-C--:B------:R-:W-:Y:S01]  /*8a30*/  LEA.HI.X.SX32 R9, R205, R15.reuse, 0x1, P1 ;  /* 0x0000000fcd097211 */ /* 0x080fe200008f0eff */
[----:B------:R4:W-:Y:S01]  /*8a40*/  STL.64 [R1+0xa28], R4 ;  /* 0x000a280401007387 */ /* 0x0009e20000100a00 */
[-C--:B-1----:R-:W-:Y:S02]  /*8a50*/  IADD3 R6, P0, R183, R14.reuse, RZ ;  /* 0x0000000eb7067210 */ /* 0x082fe40007f1e0ff */
[----:B--2---:R-:W-:Y:S01]  /*8a60*/  IADD3 R10, P3, R191, R14, RZ ;  /* 0x0000000ebf0a7210 */ /* 0x004fe20007f7e0ff */
[----:B------:R1:W-:Y:S01]  /*8a70*/  STL.64 [R1+0xa18], R2 ;  /* 0x000a180201007387 */ /* 0x0003e20000100a00 */
[----:B------:R-:W-:-:S02]  /*8a80*/  LEA.HI.X.SX32 R7, R210, R15, 0x1, P0 ;  /* 0x0000000fd2077211 */ /* 0x000fc400000f0eff */
[-C--:B---3--:R-:W-:Y:S01]  /*8a90*/  IADD3 R24, P6, R195, R14.reuse, RZ ;  /* 0x0000000ec3187210 */ /* 0x088fe20007fde0ff */
[----:B------:R2:W-:Y:S01]  /*8aa0*/  STL.64 [R1+0xa08], R26 ;  /* 0x000a081a01007387 */ /* 0x0005e20000100a00 */
[-C--:B------:R-:W-:Y:S02]  /*8ab0*/  LEA.HI.X.SX32 R11, R215, R15.reuse, 0x1, P3 ;  /* 0x0000000fd70b7211 */ /* 0x080fe400018f0eff */
[-C--:B----4-:R-:W-:Y:S01]  /*8ac0*/  IADD3 R4, P5, R199, R14.reuse, RZ ;  /* 0x0000000ec7047210 */ /* 0x090fe20007fbe0ff */
[----:B------:R3:W-:Y:S01]  /*8ad0*/  STL.64 [R1+0x9f8], R8 ;  /* 0x0009f80801007387 */ /* 0x0007e20000100a00 */
[-C--:B------:R-:W-:Y:S02]  /*8ae0*/  LEA.HI.X.SX32 R25, R217, R15.reuse, 0x1, P6 ;  /* 0x0000000fd9197211 */ /* 0x080fe400030f0eff */
[----:B------:R-:W-:Y:S01]  /*8af0*/  LEA.HI.X.SX32 R5, R219, R15, 0x1, P5 ;  /* 0x0000000fdb057211 */ /* 0x000fe200028f0eff */
[----:B-1----:R-:W1:Y:S01]  /*8b00*/  LDC R3, c[0x0][0x268] ;  /* 0x00009a00ff037b82 */ /* 0x002e620000000800 */
[-C--:B--2---:R-:W-:Y:S01]  /*8b10*/  IADD3 R26, P4, R12, R14.reuse, RZ ;  /* 0x0000000e0c1a7210 */ /* 0x084fe20007f9e0ff */
[----:B---3--:R-:W2:Y:S04]  /*8b20*/  LDL.LU.64 R8, [R1+0x1a00] ;  /* 0x001a000001087983 */ /* 0x008ea80000300a00 */
[----:B------:R3:W-:Y:S04]  /*8b30*/  STL.64 [R1+0x9e8], R6 ;  /* 0x0009e80601007387 */ /* 0x0007e80000100a00 */
[----:B---3--:R-:W3:Y:S01]  /*8b40*/  LDL.LU R6, [R1+0x19fc] ;  /* 0x0019fc0001067983 */ /* 0x008ee20000300800 */
[----:B-1----:R-:W-:-:S03]  /*8b50*/  LEA R2, P1, R3, R14, 0x2 ;  /* 0x0000000e03027211 */ /* 0x002fc600078210ff */
[----:B------:R-:W-:Y:S04]  /*8b60*/  STL.64 [R1+0x9d8], R148 ;  /* 0x0009d89401007387 */ /* 0x000fe80000100a00 */
[----:B------:R-:W-:Y:S04]  /*8b70*/  STL.64 [R1+0x9c8], R10 ;  /* 0x0009c80a01007387 */ /* 0x000fe80000100a00 */
[----:B------:R1:W-:Y:S04]  /*8b80*/  STL.64 [R1+0x9b8], R24 ;  /* 0x0009b81801007387 */ /* 0x0003e80000100a00 */
[----:B------:R4:W-:Y:S01]  /*8b90*/  STL.64 [R1+0x9a8], R4 ;  /* 0x0009a80401007387 */ /* 0x0009e20000100a00 */
[----:B-1----:R-:W1:Y:S03]  /*8ba0*/  LDC R24, c[0x0][0x268] ;  /* 0x00009a00ff187b82 */ /* 0x002e660000000800 */
[----:B----4-:R-:W4:Y:S05]  /*8bb0*/  LDL.LU R4, [R1+0x19f8] ;  /* 0x0019f80001047983 */ /* 0x010f2a0000300800 */
[----:B------:R-:W0:Y:S01]  /*8bc0*/  LDC R25, c[0x0][0x268] ;  /* 0x00009a00ff197b82 */ /* 0x000e220000000800 */
[----:B------:R-:W-:-:S02]  /*8bd0*/  LEA R148, P2, R129, R14, 0x4 ;  /* 0x0000000e81947211 */ /* 0x000fc400078420ff */
[-C--:B------:R-:W-:Y:S02]  /*8be0*/  LEA.HI.X.SX32 R3, R12, R15.reuse, 0x1, P1 ;  /* 0x0000000f0c037211 */ /* 0x080fe400008f0eff */
[----:B------:R-:W-:-:S03]  /*8bf0*/  LEA.HI.X.SX32 R149, R227, R15, 0x1, P2 ;  /* 0x0000000fe3957211 */ /* 0x000fc600010f0eff */
[----:B------:R-:W4:Y:S01]  /*8c00*/  LDC R129, c[0x0][0x268] ;  /* 0x00009a00ff817b82 */ /* 0x000f220000000800 */
[----:B-1----:R-:W-:-:S05]  /*8c10*/  LEA.HI.X.SX32 R27, R24, R15, 0x1, P4 ;  /* 0x0000000f181b7211 */ /* 0x002fca00020f0eff */
[----:B------:R1:W-:Y:S01]  /*8c20*/  STL.64 [R1+0x1998], R26 ;  /* 0x0019981a01007387 */ /* 0x0003e20000100a00 */
[----:B0-----:R-:W-:-:S03]  /*8c30*/  LEA R24, P4, R25, R14, 0x8 ;  /* 0x0000000e19187211 */ /* 0x001fc600078840ff */
[----:B-1----:R0:W5:Y:S04]  /*8c40*/  LDL.LU.64 R26, [R1+0x19f0] ;  /* 0x0019f000011a7983 */ /* 0x0021680000300a00 */
[----:B------:R1:W-:Y:S01]  /*8c50*/  STL.64 [R1+0x1990], R2 ;  /* 0x0019900201007387 */ /* 0x0003e20000100a00 */
[----:B------:R-:W-:Y:S02]  /*8c60*/  LEA.HI.X.SX32 R25, R240, R15, 0x1, P4 ;  /* 0x0000000ff0197211 */ /* 0x000fe400020f0eff */
[----:B-1----:R-:W-:-:S04]  /*8c70*/  IADD3 R2, P1, R13, R14, RZ ;  /* 0x0000000e0d027210 */ /* 0x002fc80007f3e0ff */
[-C--:B------:R-:W-:Y:S02]  /*8c80*/  LEA.HI.X.SX32 R3, R242, R15.reuse, 0x1, P1 ;  /* 0x0000000ff2037211 */ /* 0x080fe400008f0eff */
[-C--:B--2---:R-:W-:Y:S02]  /*8c90*/  LEA R10, P3, R9, R14.reuse, 0x5 ;  /* 0x0000000e090a7211 */ /* 0x084fe400078628ff */
[-C--:B------:R-:W-:Y:S02]  /*8ca0*/  LEA R8, P6, R8, R14.reuse, 0x6 ;  /* 0x0000000e08087211 */ /* 0x080fe400078c30ff */
[-C--:B------:R-:W-:Y:S02]  /*8cb0*/  LEA.HI.X.SX32 R11, R232, R15.reuse, 0x1, P3 ;  /* 0x0000000fe80b7211 */ /* 0x080fe400018f0eff */
[----:B------:R-:W-:Y:S02]  /*8cc0*/  LEA.HI.X.SX32 R9, R234, R15, 0x1, P6 ;  /* 0x0000000fea097211 */ /* 0x000fe400030f0eff */
[----:B---3--:R-:W-:-:S04]  /*8cd0*/  LEA R6, P0, R6, R14, 0x3 ;  /* 0x0000000e06067211 */ /* 0x008fc800078018ff */
[----:B------:R-:W-:-:S05]  /*8ce0*/  LEA.HI.X.SX32 R7, R225, R15, 0x1, P0 ;  /* 0x0000000fe1077211 */ /* 0x000fca00000f0eff */
[----:B------:R1:W-:Y:S04]  /*8cf0*/  STL.64 [R1+0x1980], R6 ;  /* 0x0019800601007387 */ /* 0x0003e80000100a00 */
[----:B------:R-:W-:Y:S04]  /*8d00*/  STL.64 [R1+0x1960], R148 ;  /* 0x0019609401007387 */ /* 0x000fe80000100a00 */
[----:B------:R2:W-:Y:S01]  /*8d10*/  STL.64 [R1+0x1920], R10 ;  /* 0x0019200a01007387 */ /* 0x0005e20000100a00 */
[-C--:B-1----:R-:W-:Y:S02]  /*8d20*/  IADD3 R6, P0, R22, R14.reuse, RZ ;  /* 0x0000000e16067210 */ /* 0x082fe40007f1e0ff */
[----:B----4-:R-:W-:-:S04]  /*8d30*/  LEA R4, P5, R4, R14, 0x7 ;  /* 0x0000000e04047211 */ /* 0x010fc800078a38ff */
[-C--:B------:R-:W-:Y:S01]  /*8d40*/  LEA.HI.X.SX32 R5, R238, R15.reuse, 0x1, P5 ;  /* 0x0000000fee057211 */ /* 0x080fe200028f0eff */
[----:B------:R-:W-:Y:S01]  /*8d50*/  STL.64 [R1+0x18a0], R8 ;  /* 0x0018a00801007387 */ /* 0x000fe20000100a00 */
[-C--:B--2---:R-:W-:Y:S02]  /*8d60*/  IADD3 R10, P3, R229, R14.reuse, RZ ;  /* 0x0000000ee50a7210 */ /* 0x084fe40007f7e0ff */
[----:B------:R-:W-:Y:S01]  /*8d70*/  IADD3 R148, P2, R21, R14, RZ ;  /* 0x0000000e15947210 */ /* 0x000fe20007f5e0ff */
[----:B------:R1:W-:Y:S01]  /*8d80*/  STL.64 [R1+0x17a0], R4 ;  /* 0x0017a00401007387 */ /* 0x0003e20000100a00 */
[-C--:B------:R-:W-:Y:S02]  /*8d90*/  LEA.HI.X.SX32 R7, R13, R15.reuse, 0x1, P0 ;  /* 0x0000000f0d077211 */ /* 0x080fe400000f0eff */
[-C--:B------:R-:W-:Y:S01]  /*8da0*/  LEA.HI.X.SX32 R11, R21, R15.reuse, 0x1, P3 ;  /* 0x0000000f150b7211 */ /* 0x080fe200018f0eff */
[----:B------:R-:W-:Y:S01]  /*8db0*/  STL.64 [R1+0x15a0], R24 ;  /* 0x0015a01801007387 */ /* 0x000fe20000100a00 */
[----:B------:R-:W-:-:S02]  /*8dc0*/  LEA.HI.X.SX32 R149, R22, R15, 0x1, P2 ;  /* 0x0000000f16957211 */ /* 0x000fc400010f0eff */
[-C--:B-1----:R-:W-:Y:S01]  /*8dd0*/  IADD3 R4, P5, R236, R14.reuse, RZ ;  /* 0x0000000eec047210 */ /* 0x082fe20007fbe0ff */
[----:B------:R-:W-:Y:S03]  /*8de0*/  STL.64 [R1+0x17c8], R2 ;  /* 0x0017c80201007387 */ /* 0x000fe60000100a00 */
[----:B------:R-:W-:Y:S01]  /*8df0*/  LEA.HI.X.SX32 R5, R23, R15, 0x1, P5 ;  /* 0x0000000f17057211 */ /* 0x000fe200028f0eff */
[----:B------:R-:W-:Y:S04]  /*8e00*/  STL.64 [R1+0x15f0], R6 ;  /* 0x0015f00601007387 */ /* 0x000fe80000100a00 */
[----:B------:R-:W-:Y:S04]  /*8e10*/  STL.64 [R1+0xae0], R10 ;  /* 0x000ae00a01007387 */ /* 0x000fe80000100a00 */
[----:B------:R-:W-:Y:S04]  /*8e20*/  STL.64 [R1+0x1240], R148 ;  /* 0x0012409401007387 */ /* 0x000fe80000100a00 */
[----:B------:R1:W-:Y:S04]  /*8e30*/  STL.64 [R1+0xad0], R4 ;  /* 0x000ad00401007387 */ /* 0x0003e80000100a00 */
[----:B-1----:R-:W2:Y:S01]  /*8e40*/  LDL.LU R5, [R1+0x19e8] ;  /* 0x0019e80001057983 */ /* 0x002ea20000300800 */
[----:B------:R-:W-:Y:S01]  /*8e50*/  IMAD R129, R129, 0x77, RZ ;  /* 0x0000007781817824 */ /* 0x000fe200078e02ff */
[----:B------:R-:W-:-:S04]  /*8e60*/  IADD3 R24, P4, R77, R14, RZ ;  /* 0x0000000e4d187210 */ /* 0x000fc80007f9e0ff */
[-C--:B------:R-:W-:Y:S02]  /*8e70*/  LEA.HI.X.SX32 R25, R129, R15.reuse, 0x1, P4 ;  /* 0x0000000f81197211 */ /* 0x080fe400020f0eff */
[----:B------:R-:W1:Y:S01]  /*8e80*/  LDC R129, c[0x0][0x268] ;  /* 0x00009a00ff817b82 */ /* 0x000e620000000800 */
[-C--:B------:R-:W-:Y:S02]  /*8e90*/  IADD3 R8, P6, R23, R14.reuse, RZ ;  /* 0x0000000e17087210 */ /* 0x080fe40007fde0ff */
[-C--:B------:R-:W-:Y:S02]  /*8ea0*/  IADD3 R6, P0, R246, R14.reuse, RZ ;  /* 0x0000000ef6067210 */ /* 0x080fe40007f1e0ff */
[----:B------:R-:W-:Y:S02]  /*8eb0*/  LEA.HI.X.SX32 R9, R252, R15, 0x1, P6 ;  /* 0x0000000ffc097211 */ /* 0x000fe400030f0eff */
[-C--:B------:R-:W-:Y:S02]  /*8ec0*/  IADD3 R2, P1, R76, R14.reuse, RZ ;  /* 0x0000000e4c027210 */ /* 0x080fe40007f3e0ff */
[-C--:B------:R-:W-:Y:S01]  /*8ed0*/  IADD3 R4, P5, R79, R14.reuse, RZ ;  /* 0x0000000e4f047210 */ /* 0x080fe20007fbe0ff */
[----:B------:R-:W-:Y:S01]  /*8ee0*/  STL.64 [R1+0x1238], R8 ;  /* 0x0012380801007387 */ /* 0x000fe20000100a00 */
[----:B------:R-:W-:-:S02]  /*8ef0*/  IADD3 R148, P2, R249, R14, RZ ;  /* 0x0000000ef9947210 */ /* 0x000fc40007f5e0ff */
[-C--:B------:R-:W-:Y:S01]  /*8f00*/  LEA.HI.X.SX32 R7, R76, R15.reuse, 0x1, P0 ;  /* 0x0000000f4c077211 */ /* 0x080fe200000f0eff */
[----:B------:R3:W-:Y:S01]  /*8f10*/  STL.64 [R1+0x15e8], R24 ;  /* 0x0015e81801007387 */ /* 0x0007e20000100a00 */
[-C--:B------:R-:W-:Y:S02]  /*8f20*/  LEA.HI.X.SX32 R3, R77, R15.reuse, 0x1, P1 ;  /* 0x0000000f4d037211 */ /* 0x080fe400008f0eff */
[-C--:B------:R-:W-:Y:S02]  /*8f30*/  IADD3 R22, P4, R81, R14.reuse, RZ ;  /* 0x0000000e51167210 */ /* 0x080fe40007f9e0ff */
[----:B------:R-:W-:Y:S01]  /*8f40*/  LEA.HI.X.SX32 R149, R78, R15, 0x1, P2 ;  /* 0x0000000f4e957211 */ /* 0x000fe200010f0eff */
[----:B-1----:R-:W-:Y:S01]  /*8f50*/  IMAD R129, R129, 0x3c0, RZ ;  /* 0x000003c081817824 */ /* 0x002fe200078e02ff */
[----:B---3--:R0:W5:Y:S04]  /*8f60*/  LDL.LU.64 R24, [R1+0x19e0] ;  /* 0x0019e00001187983 */ /* 0x0081680000300a00 */
[----:B------:R-:W-:Y:S04]  /*8f70*/  STL [R1+0x1928], R4 ;  /* 0x0019280401007387 */ /* 0x000fe80000100800 */
[----:B------:R-:W-:Y:S04]  /*8f80*/  STL.64 [R1+0xac0], R6 ;  /* 0x000ac00601007387 */ /* 0x000fe80000100a00 */
[----:B------:R1:W-:Y:S04]  /*8f90*/  STL.64 [R1+0x1230], R2 ;  /* 0x0012300201007387 */ /* 0x0003e80000100a00 */
[----:B-1----:R0:W5:Y:S04]  /*8fa0*/  LDL.LU.64 R2, [R1+0x19d8] ;  /* 0x0019d80001027983 */ /* 0x0021680000300a00 */
[----:B------:R-:W-:Y:S04]  /*8fb0*/  STL [R1+0x17c0], R22 ;  /* 0x0017c01601007387 */ /* 0x000fe80000100800 */
[----:B------:R1:W-:Y:S02]  /*8fc0*/  STL.64 [R1+0xab0], R148 ;  /* 0x000ab09401007387 */ /* 0x0003e40000100a00 */
[----:B-1----:R-:W-:-:S02]  /*8fd0*/  IADD3 R148, P2, R129, R14, RZ ;  /* 0x0000000e81947210 */ /* 0x002fc40007f5e0ff */
[----:B------:R-:W1:Y:S01]  /*8fe0*/  LDC R129, c[0x0][0x268] ;  /* 0x00009a00ff817b82 */ /* 0x000e620000000800 */
[----:B------:R-:W-:Y:S01]  /*8ff0*/  MOV R76, R4 ;  /* 0x00000004004c7202 */ /* 0x000fe20000000f00 */
[----:B------:R-:W-:Y:S01]  /*9000*/  IMAD R134, R134, 0xef, RZ ;  /* 0x000000ef86867824 */ /* 0x000fe200078e02ff */
[-C--:B------:R-:W-:Y:S01]  /*9010*/  IADD3 R10, P3, R78, R14.reuse, RZ ;  /* 0x0000000e4e0a7210 */ /* 0x080fe20007f7e0ff */
[----:B-1----:R-:W-:Y:S01]  /*9020*/  IMAD R129, R129, 0x3c4, RZ ;  /* 0x000003c481817824 */ /* 0x002fe200078e02ff */
[-C--:B------:R-:W-:Y:S02]  /*9030*/  IADD3 R8, P6, R80, R14.reuse, RZ ;  /* 0x0000000e50087210 */ /* 0x080fe40007fde0ff */
[-C--:B------:R-:W-:Y:S02]  /*9040*/  LEA.HI.X.SX32 R11, R134, R15.reuse, 0x1, P3 ;  /* 0x0000000f860b7211 */ /* 0x080fe400018f0eff */
[----:B------:R-:W-:Y:S02]  /*9050*/  LEA.HI.X.SX32 R9, R79, R15, 0x1, P6 ;  /* 0x0000000f4f097211 */ /* 0x000fe400030f0eff */
[-C--:B------:R-:W-:Y:S01]  /*9060*/  IADD3 R6, P0, R83, R14.reuse, RZ ;  /* 0x0000000e53067210 */ /* 0x080fe20007f1e0ff */
[----:B------:R1:W-:Y:S01]  /*9070*/  STL.64 [R1+0x1228], R10 ;  /* 0x0012280a01007387 */ /* 0x0003e20000100a00 */
[----:B------:R-:W-:-:S02]  /*9080*/  IADD3 R12, P3, R84, R14, RZ ;  /* 0x0000000e540c7210 */ /* 0x000fc40007f7e0ff */
[C---:B------:R-:W-:Y:S02]  /*9090*/  IADD3 R4, P1, R82.reuse, R14, RZ ;  /* 0x0000000e52047210 */ /* 0x040fe40007f3e0ff */
[----:B------:R-:W-:Y:S01]  /*90a0*/  LEA.HI.X.SX32 R149, R82, R15, 0x1, P2 ;  /* 0x0000000f52957211 */ /* 0x000fe200010f0eff */
[----:B------:R-:W-:Y:S01]  /*90b0*/  IMAD.MOV.U32 R78, RZ, RZ, R22 ;  /* 0x000000ffff4e7224 */ /* 0x000fe200078e0016 */
[----:B------:R-:W-:Y:S01]  /*90c0*/  MOV R79, R23 ;  /* 0x00000017004f7202 */ /* 0x000fe20000000f00 */
[----:B------:R-:W3:Y:S01]  /*90d0*/  LDC R134, c[0x0][0x268] ;  /* 0x00009a00ff867b82 */ /* 0x000ee20000000800 */
[-C--:B------:R-:W-:Y:S01]  /*90e0*/  LEA.HI.X.SX32 R79, R80, R15.reuse, 0x1, P4 ;  /* 0x0000000f504f7211 */ /* 0x080fe200020f0eff */
[----:B-1----:R0:W5:Y:S01]  /*90f0*/  LDL.LU.64 R10, [R1+0x19d0] ;  /* 0x0019d000010a7983 */ /* 0x0021620000300a00 */
[----:B------:R-:W-:Y:S02]  /*9100*/  LEA.HI.X.SX32 R7, R81, R15, 0x1, P0 ;  /* 0x0000000f51077211 */ /* 0x000fe400000f0eff */
[----:B------:R-:W-:-:S02]  /*9110*/  MOV R80, R12 ;  /* 0x0000000c00507202 */ /* 0x000fc40000000f00 */
[----:B------:R-:W-:Y:S02]  /*9120*/  MOV R81, R13 ;  /* 0x0000000d00517202 */ /* 0x000fe40000000f00 */
[-C--:B------:R-:W-:Y:S02]  /*9130*/  IADD3 R22, P6, R86, R14.reuse, RZ ;  /* 0x0000000e56167210 */ /* 0x080fe40007fde0ff */
[-C--:B------:R-:W-:Y:S02]  /*9140*/  IADD3 R78, P4, R85, R14.reuse, RZ ;  /* 0x0000000e554e7210 */ /* 0x080fe40007f9e0ff */
[----:B--2---:R-:W-:Y:S02]  /*9150*/  MOV R77, R5 ;  /* 0x00000005004d7202 */ /* 0x004fe40000000f00 */
[----:B------:R-:W-:Y:S02]  /*9160*/  LEA.HI.X.SX32 R77, R131, R15, 0x1, P5 ;  /* 0x0000000f834d7211 */ /* 0x000fe400028f0eff */
[----:B------:R-:W-:Y:S01]  /*9170*/  IADD3 R76, P5, R129, R14, RZ ;  /* 0x0000000e814c7210 */ /* 0x000fe20007fbe0ff */
[----:B------:R-:W1:Y:S08]  /*9180*/  LDC R131, c[0x0][0x268] ;  /* 0x00009a00ff837b82 */ /* 0x000e700000000800 */
[----:B------:R-:W2:Y:S01]  /*9190*/  LDC R129, c[0x0][0x268] ;  /* 0x00009a00ff817b82 */ /* 0x000ea20000000800 */
[----:B------:R-:W-:Y:S04]  /*91a0*/  STL [R1+0x192c], R77 ;  /* 0x00192c4d01007387 */ /* 0x000fe80000100800 */
[----:B------:R4:W-:Y:S04]  /*91b0*/  STL.64 [R1+0x18b0], R8 ;  /* 0x0018b00801007387 */ /* 0x0009e80000100a00 */
[----:B----4-:R0:W5:Y:S01]  /*91c0*/  LDL.LU.64 R8, [R1+0x19c8] ;  /* 0x0019c80001087983 */ /* 0x0101620000300a00 */
[----:B--2---:R-:W-:-:S03]  /*91d0*/  IMAD R129, R129, 0x3c8, RZ ;  /* 0x000003c881817824 */ /* 0x004fc600078e02ff */
[----:B------:R2:W-:Y:S02]  /*91e0*/  STL [R1+0x1218], R12 ;  /* 0x0012180c01007387 */ /* 0x0005e40000100800 */
[----:B--2---:R-:W-:Y:S02]  /*91f0*/  IADD3 R12, P0, R129, R14, RZ ;  /* 0x0000000e810c7210 */ /* 0x004fe40007f1e0ff */
[----:B------:R-:W2:Y:S01]  /*9200*/  LDC R129, c[0x0][0x268] ;  /* 0x00009a00ff817b82 */ /* 0x000ea20000000800 */
[----:B-1----:R-:W-:Y:S01]  /*9210*/  IMAD R131, R131, 0x3cc, RZ ;  /* 0x000003cc83837824 */ /* 0x002fe200078e02ff */
[----:B------:R-:W-:-:S04]  /*9220*/  LEA.HI.X.SX32 R5, R83, R15, 0x1, P1 ;  /* 0x0000000f53057211 */ /* 0x000fc800008f0eff */
[----:B------:R-:W-:Y:S02]  /*9230*/  IADD3 R82, P1, R131, R14, RZ ;  /* 0x0000000e83527210 */ /* 0x000fe40007f3e0ff */
[----:B------:R-:W1:Y:S01]  /*9240*/  LDC R131, c[0x0][0x268] ;  /* 0x00009a00ff837b82 */ /* 0x000e620000000800 */
[----:B--2---:R-:W-:-:S05]  /*9250*/  IMAD R129, R129, 0xf1, RZ ;  /* 0x000000f181817824 */ /* 0x004fca00078e02ff */
[-C--:B------:R-:W-:Y:S02]  /*9260*/  LEA.HI.X.SX32 R81, R129, R15.reuse, 0x1, P3 ;  /* 0x0000000f81517211 */ /* 0x080fe400018f0eff */
[----:B------:R-:W2:Y:S01]  /*9270*/  LDC R129, c[0x0][0x268] ;  /* 0x00009a00ff817b82 */ /* 0x000ea20000000800 */
[----:B-1----:R-:W-:Y:S01]  /*9280*/  IMAD R131, R131, 0x79, RZ ;  /* 0x0000007983837824 */ /* 0x002fe200078e02ff */
[----:B------:R-:W-:Y:S01]  /*9290*/  STL [R1+0x17c4], R79 ;  /* 0x0017c44f01007387 */ /* 0x000fe20000100800 */
[----:B------:R-:W-:-:S03]  /*92a0*/  LEA.HI.X.SX32 R77, R84, R15, 0x1, P5 ;  /* 0x0000000f544d7211 */ /* 0x000fc600028f0eff */
[----:B------:R1:W-:Y:S01]  /*92b0*/  STL.64 [R1+0x15e0], R6 ;  /* 0x0015e00601007387 */ /* 0x0003e20000100a00 */
[-C--:B------:R-:W-:Y:S02]  /*92c0*/  LEA.HI.X.SX32 R23, R131, R15.reuse, 0x1, P6 ;  /* 0x0000000f83177211 */ /* 0x080fe400030f0eff */
[----:B------:R-:W-:Y:S01]  /*92d0*/  LEA.HI.X.SX32 R13, R85, R15, 0x1, P0 ;  /* 0x0000000f550d7211 */ /* 0x000fe200000f0eff */
[----:B------:R-:W4:Y:S01]  /*92e0*/  LDC R131, c[0x0][0x268] ;  /* 0x00009a00ff837b82 */ /* 0x000f220000000800 */
[----:B-1----:R0:W5:Y:S04]  /*92f0*/  LDL.LU.64 R6, [R1+0x19c0] ;  /* 0x0019c00001067983 */ /* 0x0021680000300a00 */
[----:B------:R-:W-:Y:S01]  /*9300*/  STL.64 [R1+0xaa0], R148 ;  /* 0x000aa09401007387 */ /* 0x000fe20000100a00 */
[----:B--2---:R-:W-:-:S03]  /*9310*/  IMAD R129, R129, 0x3d0, RZ ;  /* 0x000003d081817824 */ /* 0x004fc600078e02ff */
[----:B------:R1:W-:Y:S04]  /*9320*/  STL.64 [R1+0x1220], R4 ;  /* 0x0012200401007387 */ /* 0x0003e80000100a00 */
[----:B-1----:R0:W5:Y:S04]  /*9330*/  LDL.LU.64 R4, [R1+0x19b8] ;  /* 0x0019b80001047983 */ /* 0x0021680000300a00 */
[----:B------:R-:W-:Y:S04]  /*9340*/  STL.64 [R1+0xa90], R76 ;  /* 0x000a904c01007387 */ /* 0x000fe80000100a00 */
[----:B------:R-:W-:Y:S04]  /*9350*/  STL [R1+0x121c], R81 ;  /* 0x00121c5101007387 */ /* 0x000fe80000100800 */
[----:B------:R-:W-:Y:S04]  /*9360*/  STL.64 [R1+0x15d8], R22 ;  /* 0x0015d81601007387 */ /* 0x000fe80000100a00 */
[----:B------:R1:W-:Y:S02]  /*9370*/  STL.64 [R1+0xa80], R12 ;  /* 0x000a800c01007387 */ /* 0x0003e40000100a00 */
[----:B-1----:R-:W-:-:S02]  /*9380*/  IADD3 R12, P0, R129, R14, RZ ;  /* 0x0000000e810c7210 */ /* 0x002fc40007f1e0ff */
[----:B------:R-:W1:Y:S01]  /*9390*/  LDC R129, c[0x0][0x268] ;  /* 0x00009a00ff817b82 */ /* 0x000e620000000800 */
[----:B----4-:R-:W-:Y:S01]  /*93a0*/  IMAD R131, R131, 0x3d4, RZ ;  /* 0x000003d483837824 */ /* 0x010fe200078e02ff */
[----:B------:R-:W-:-:S04]  /*93b0*/  LEA.HI.X.SX32 R83, R87, R15, 0x1, P1 ;  /* 0x0000000f57537211 */ /* 0x000fc800008f0eff */
[-C--:B------:R-:W-:Y:S02]  /*93c0*/  IADD3 R84, P1, R131, R14.reuse, RZ ;  /* 0x0000000e83547210 */ /* 0x080fe40007f3e0ff */
[----:B------:R-:W2:Y:S01]  /*93d0*/  LDC R131, c[0x0][0x268] ;  /* 0x00009a00ff837b82 */ /* 0x000ea20000000800 */
[----:B------:R-:W-:Y:S01]  /*93e0*/  IADD3 R148, P2, R87, R14, RZ ;  /* 0x0000000e57947210 */ /* 0x000fe20007f5e0ff */
[----:B-1----:R-:W-:-:S05]  /*93f0*/  IMAD R129, R129, 0xf3, RZ ;  /* 0x000000f381817824 */ /* 0x002fca00078e02ff */
[-C--:B------:R-:W-:Y:S02]  /*9400*/  LEA.HI.X.SX32 R149, R129, R15.reuse, 0x1, P2 ;  /* 0x0000000f81957211 */ /* 0x080fe400010f0eff */
[----:B------:R-:W1:Y:S01]  /*9410*/  LDC R129, c[0x0][0x268] ;  /* 0x00009a00ff817b82 */ /* 0x000e620000000800 */
[----:B--2---:R-:W-:Y:S01]  /*9420*/  IMAD R131, R131, 0x3d, RZ ;  /* 0x0000003d83837824 */ /* 0x004fe200078e02ff */
[-C--:B------:R-:W-:Y:S02]  /*9430*/  IADD3 R76, P5, R88, R14.reuse, RZ ;  /* 0x0000000e584c7210 */ /* 0x080fe40007fbe0ff */
[----:B------:R-:W-:Y:S02]  /*9440*/  IADD3 R80, P3, R90, R14, RZ ;  /* 0x0000000e5a507210 */ /* 0x000fe40007f7e0ff */
[-C--:B------:R-:W-:Y:S02]  /*9450*/  LEA.HI.X.SX32 R79, R86, R15.reuse, 0x1, P4 ;  /* 0x0000000f564f7211 */ /* 0x080fe400020f0eff */
[----:B------:R-:W-:-:S02]  /*9460*/  LEA.HI.X.SX32 R77, R131, R15, 0x1, P5 ;  /* 0x0000000f834d7211 */ /* 0x000fc400028f0eff */
[----:B------:R-:W-:Y:S01]  /*9470*/  LEA.HI.X.SX32 R81, R88, R15, 0x1, P3 ;  /* 0x0000000f58517211 */ /* 0x000fe200018f0eff */
[----:B------:R-:W-:Y:S01]  /*9480*/  STL.64 [R1+0x1210], R78 ;  /* 0x0012104e01007387 */ /* 0x000fe20000100a00 */
[----:B------:R-:W-:Y:S01]  /*9490*/  IADD3 R22, P6, R89, R14, RZ ;  /* 0x0000000e59167210 */ /* 0x000fe20007fde0ff */
[----:B------:R-:W2:Y:S02]  /*94a0*/  LDC R131, c[0x0][0x268] ;  /* 0x00009a00ff837b82 */ /* 0x000ea40000000800 */
[----:B------:R4:W-:Y:S04]  /*94b0*/  STL.64 [R1+0xa70], R82 ;  /* 0x000a705201007387 */ /* 0x0009e80000100a00 */
[----:B------:R0:W-:Y:S01]  /*94c0*/  STL.64 [R1+0x1208], R148 ;  /* 0x0012089401007387 */ /* 0x0001e20000100a00 */
[----:B-1----:R-:W-:-:S03]  /*94d0*/  IMAD R129, R129, 0x3d8, RZ ;  /* 0x000003d881817824 */ /* 0x002fc600078e02ff */
[----:B------:R-:W-:Y:S04]  /*94e0*/  STL.64 [R1+0x17b8], R76 ;  /* 0x0017b84c01007387 */ /* 0x000fe80000100a00 */
[----:B------:R1:W-:Y:S01]  /*94f0*/  STL.64 [R1+0x15d0], R80 ;  /* 0x0015d05001007387 */ /* 0x0003e20000100a00 */
[-C--:B------:R-:W-:Y:S01]  /*9500*/  LEA.HI.X.SX32 R13, R89, R15.reuse, 0x1, P0 ;  /* 0x0000000f590d7211 */ /* 0x080fe200000f0eff */
[----:B---3--:R-:W-:Y:S01]  /*9510*/  IMAD R134, R134, 0xf7, RZ ;  /* 0x000000f786867824 */ /* 0x008fe200078e02ff */
[----:B------:R-:W-:Y:S01]  /*9520*/  LEA.HI.X.SX32 R23, R90, R15, 0x1, P6 ;  /* 0x0000000f5a177211 */ /* 0x000fe200030f0eff */
[----:B------:R-:W-:Y:S01]  /*9530*/  IMAD R139, R139, 0xaf, RZ ;  /* 0x000000af8b8b7824 */ /* 0x000fe200078e02ff */
[-C--:B----4-:R-:W-:Y:S01]  /*9540*/  IADD3 R82, P2, R93, R14.reuse, RZ ;  /* 0x0000000e5d527210 */ /* 0x090fe20007f5e0ff */
[----:B0-----:R-:W0:Y:S01]  /*9550*/  LDC R148, c[0x0][0x268] ;  /* 0x00009a00ff947b82 */ /* 0x001e220000000800 */
[----:B-1----:R-:W-:-:S07]  /*9560*/  IADD3 R80, P3, R129, R14, RZ ;  /* 0x0000000e81507210 */ /* 0x002fce0007f7e0ff */
[----:B------:R-:W1:Y:S01]  /*9570*/  LDC R129, c[0x0][0x268] ;  /* 0x00009a00ff817b82 */ /* 0x000e620000000800 */
[----:B------:R-:W-:Y:S04]  /*9580*/  STL.64 [R1+0xa60], R12 ;  /* 0x000a600c01007387 */ /* 0x000fe80000100a00 */
[----:B------:R3:W-:Y:S01]  /*9590*/  STL.64 [R1+0x1200], R22 ;  /* 0x0012001601007387 */ /* 0x0007e20000100a00 */
[----:B-1----:R-:W-:-:S05]  /*95a0*/  IMAD R129, R129, 0x3dc, RZ ;  /* 0x000003dc81817824 */ /* 0x002fca00078e02ff */
[-C--:B---3--:R-:W-:Y:S02]  /*95b0*/  IADD3 R22, P6, R129, R14.reuse, RZ ;  /* 0x0000000e81167210 */ /* 0x088fe40007fde0ff */
[----:B------:R-:W1:Y:S01]  /*95c0*/  LDC R129, c[0x0][0x268] ;  /* 0x00009a00ff817b82 */ /* 0x000e620000000800 */
[----:B--2---:R-:W-:Y:S01]  /*95d0*/  IMAD R131, R131, 0xf5, RZ ;  /* 0x000000f583837824 */ /* 0x004fe200078e02ff */
[----:B------:R-:W-:Y:S01]  /*95e0*/  IADD3 R78, P4, R91, R14, RZ ;  /* 0x0000000e5b4e7210 */ /* 0x000fe20007f9e0ff */
[----:B-1----:R-:W-:-:S05]  /*95f0*/  IMAD R129, R129, 0x7b, RZ ;  /* 0x0000007b81817824 */ /* 0x002fca00078e02ff */
[-C--:B------:R-:W-:Y:S02]  /*9600*/  LEA.HI.X.SX32 R83, R129, R15.reuse, 0x1, P2 ;  /* 0x0000000f81537211 */ /* 0x080fe400010f0eff */
[----:B------:R-:W1:Y:S01]  /*9610*/  LDC R129, c[0x0][0x268] ;  /* 0x00009a00ff817b82 */ /* 0x000e620000000800 */
[C---:B------:R-:W-:Y:S02]  /*9620*/  IADD3 R76, P5, R92.reuse, R14, RZ ;  /* 0x0000000e5c4c7210 */ /* 0x040fe40007fbe0ff */
[-C--:B------:R-:W-:Y:S02]  /*9630*/  LEA.HI.X.SX32 R85, R91, R15.reuse, 0x1, P1 ;  /* 0x0000000f5b557211 */ /* 0x080fe400008f0eff */
[-C--:B------:R-:W-:Y:S02]  /*9640*/  LEA.HI.X.SX32 R79, R131, R15.reuse, 0x1, P4 ;  /* 0x0000000f834f7211 */ /* 0x080fe400020f0eff */
[-C--:B------:R-:W-:Y:S01]  /*9650*/  LEA.HI.X.SX32 R81, R92, R15.reuse, 0x1, P3 ;  /* 0x0000000f5c517211 */ /* 0x080fe200018f0eff */
[----:B------:R-:W-:Y:S01]  /*9660*/  STL.64 [R1+0xa50], R84 ;  /* 0x000a505401007387 */ /* 0x000fe20000100a00 */
[----:B------:R-:W-:Y:S01]  /*9670*/  LEA.HI.X.SX32 R77, R93, R15, 0x1, P5 ;  /* 0x0000000f5d4d7211 */ /* 0x000fe200028f0eff */
[----:B------:R-:W2:Y:S02]  /*9680*/  LDC R131, c[0x0][0x268] ;  /* 0x00009a00ff837b82 */ /* 0x000ea40000000800 */
[----:B------:R-:W-:Y:S04]  /*9690*/  STL.64 [R1+0x11f8], R78 ;  /* 0x0011f84e01007387 */ /* 0x000fe80000100a00 */
[----:B------:R-:W-:Y:S04]  /*96a0*/  STL.64 [R1+0x15c8], R82 ;  /* 0x0015c85201007387 */ /* 0x000fe80000100a00 */
[----:B------:R-:W-:Y:S01]  /*96b0*/  STL.64 [R1+0xa40], R80 ;  /* 0x000a405001007387 */ /* 0x000fe20000100a00 */
[----:B-1----:R-:W-:-:S03]  /*96c0*/  IMAD R129, R129, 0x3e0, RZ ;  /* 0x000003e081817824 */ /* 0x002fc600078e02ff */
[----:B------:R1:W-:Y:S02]  /*96d0*/  STL.64 [R1+0x11f0], R76 ;  /* 0x0011f04c01007387 */ /* 0x0003e40000100a00 */
[-C--:B-1----:R-:W-:Y:S02]  /*96e0*/  IADD3 R76, P5, R129, R14.reuse, RZ ;  /* 0x0000000e814c7210 */ /* 0x082fe40007fbe0ff */
[----:B------:R-:W1:Y:S01]  /*96f0*/  LDC R129, c[0x0][0x268] ;  /* 0x00009a00ff817b82 */ /* 0x000e620000000800 */
[-C--:B------:R-:W-:Y:S02]  /*9700*/  IADD3 R84, P1, R95, R14.reuse, RZ ;  /* 0x0000000e5f547210 */ /* 0x080fe40007f3e0ff */
[----:B------:R-:W-:Y:S01]  /*9710*/  IADD3 R12, P0, R94, R14, RZ ;  /* 0x0000000e5e0c7210 */ /* 0x000fe20007f1e0ff */
[----:B-1----:R-:W-:-:S05]  /*9720*/  IMAD R129, R129, 0x1f, RZ ;  /* 0x0000001f81817824 */ /* 0x002fca00078e02ff */
[-C--:B------:R-:W-:Y:S02]  /*9730*/  LEA.HI.X.SX32 R85, R129, R15.reuse, 0x1, P1 ;  /* 0x0000000f81557211 */ /* 0x080fe400008f0eff */
[----:B------:R-:W1:Y:S01]  /*9740*/  LDC R129, c[0x0][0x268] ;  /* 0x00009a00ff817b82 */ /* 0x000e620000000800 */
[-C--:B------:R-:W-:Y:S01]  /*9750*/  LEA.HI.X.SX32 R23, R94, R15.reuse, 0x1, P6 ;  /* 0x0000000f5e177211 */ /* 0x080fe200030f0eff */
[----:B--2---:R-:W-:Y:S01]  /*9760*/  IMAD R131, R131, 0x3e4, RZ ;  /* 0x000003e483837824 */ /* 0x004fe200078e02ff */
[-C--:B------:R-:W-:Y:S02]  /*9770*/  LEA.HI.X.SX32 R13, R134, R15.reuse, 0x1, P0 ;  /* 0x0000000f860d7211 */ /* 0x080fe400000f0eff */
[-C--:B------:R-:W-:Y:S01]  /*9780*/  IADD3 R78, P4, R96, R14.reuse, RZ ;  /* 0x0000000e604e7210 */ /* 0x080fe20007f9e0ff */
[----:B------:R-:W-:Y:S01]  /*9790*/  STL.64 [R1+0xa30], R22 ;  /* 0x000a301601007387 */ /* 0x000fe20000100a00 */
[----:B------:R-:W-:Y:S01]  /*97a0*/  IADD3 R82, P2, R98, R14, RZ ;  /* 0x0000000e62527210 */ /* 0x000fe20007f5e0ff */
[----:B------:R-:W2:Y:S01]  /*97b0*/  LDC R134, c[0x0][0x268] ;  /* 0x00009a00ff867b82 */ /* 0x000ea20000000800 */
[-C--:B------:R-:W-:Y:S01]  /*97c0*/  LEA.HI.X.SX32 R79, R95, R15.reuse, 0x1, P4 ;  /* 0x0000000f5f4f7211 */ /* 0x080fe200020f0eff */
[----:B------:R3:W-:Y:S01]  /*97d0*/  STL.64 [R1+0x11e8], R12 ;  /* 0x0011e80c01007387 */ /* 0x0007e20000100a00 */
[----:B------:R-:W-:-:S03]  /*97e0*/  LEA.HI.X.SX32 R83, R96, R15, 0x1, P2 ;  /* 0x0000000f60537211 */ /* 0x000fc600010f0eff */
[----:B------:R-:W-:Y:S01]  /*97f0*/  STL.64 [R1+0x18a8], R84 ;  /* 0x0018a85401007387 */ /* 0x000fe20000100a00 */
[-C--:B---3--:R-:W-:Y:S02]  /*9800*/  IADD3 R12, P0, R131, R14.reuse, RZ ;  /* 0x0000000e830c7210 */ /* 0x088fe40007f1e0ff */
[----:B------:R-:W3:Y:S01]  /*9810*/  LDC R131, c[0x0][0x268] ;  /* 0x00009a00ff837b82 */ /* 0x000ee20000000800 */
[----:B-1----:R-:W-:Y:S01]  /*9820*/  IMAD R129, R129, 0x3e8, RZ ;  /* 0x000003e881817824 */ /* 0x002fe200078e02ff */
[----:B------:R-:W-:Y:S04]  /*9830*/  STL.64 [R1+0x17b0], R78 ;  /* 0x0017b04e01007387 */ /* 0x000fe80000100a00 */
[----:B------:R1:W-:Y:S02]  /*9840*/  STL.64 [R1+0x15c0], R82 ;  /* 0x0015c05201007387 */ /* 0x0003e40000100a00 */
[----:B-1----:R-:W-:-:S02]  /*9850*/  IADD3 R82, P2, R129, R14, RZ ;  /* 0x0000000e81527210 */ /* 0x002fc40007f5e0ff */
[----:B------:R-:W1:Y:S01]  /*9860*/  LDC R129, c[0x0][0x268] ;  /* 0x00009a00ff817b82 */ /* 0x000e620000000800 */
[C---:B------:R-:W-:Y:S02]  /*9870*/  IADD3 R80, P3, R97.reuse, R14, RZ ;  /* 0x0000000e61507210 */ /* 0x040fe40007f7e0ff */
[-C--:B------:R-:W-:Y:S01]  /*9880*/  LEA.HI.X.SX32 R77, R97, R15.reuse, 0x1, P5 ;  /* 0x0000000f614d7211 */ /* 0x080fe200028f0eff */
[----:B---3--:R-:W-:Y:S01]  /*9890*/  IMAD R131, R131, 0x3ec, RZ ;  /* 0x000003ec83837824 */ /* 0x008fe200078e02ff */
[----:B------:R-:W-:-:S03]  /*98a0*/  LEA.HI.X.SX32 R81, R98, R15, 0x1, P3 ;  /* 0x0000000f62517211 */ /* 0x000fc600018f0eff */
[----:B------:R-:W-:Y:S04]  /*98b0*/  STL.64 [R1+0xa20], R76 ;  /* 0x000a204c01007387 */ /* 0x000fe80000100a00 */
[----:B------:R3:W-:Y:S01]  /*98c0*/  STL.64 [R1+0x11e0], R80 ;  /* 0x0011e05001007387 */ /* 0x0007e20000100a00 */
[-C--:B------:R-:W-:Y:S02]  /*98d0*/  IADD3 R22, P6, R99, R14.reuse, RZ ;  /* 0x0000000e63167210 */ /* 0x080fe40007fde0ff */
[----:B---3--:R-:W-:Y:S01]  /*98e0*/  IADD3 R80, P3, R131, R14, RZ ;  /* 0x0000000e83507210 */ /* 0x008fe20007f7e0ff */
[----:B-1----:R-:W-:Y:S01]  /*98f0*/  IMAD R129, R129, 0xf9, RZ ;  /* 0x000000f981817824 */ /* 0x002fe200078e02ff */
[----:B------:R-:W1:Y:S04]  /*9900*/  LDC R131, c[0x0][0x268] ;  /* 0x00009a00ff837b82 */ /* 0x000e680000000800 */
[----:B------:R-:W-:-:S04]  /*9910*/  LEA.HI.X.SX32 R23, R129, R15, 0x1, P6 ;  /* 0x0000000f81177211 */ /* 0x000fc800030f0eff */
[----:B------:R-:W3:Y:S01]  /*9920*/  LDC R129, c[0x0][0x268] ;  /* 0x00009a00ff817b82 */ /* 0x000ee20000000800 */
[----:B------:R-:W-:Y:S02]  /*9930*/  IADD3 R84, P1, R101, R14, RZ ;  /* 0x0000000e65547210 */ /* 0x000fe40007f3e0ff */
[-C--:B------:R-:W-:Y:S02]  /*9940*/  LEA.HI.X.SX32 R13, R99, R15.reuse, 0x1, P0 ;  /* 0x0000000f630d7211 */ /* 0x080fe400000f0eff */
[----:B------:R-:W-:-:S03]  /*9950*/  LEA.HI.X.SX32 R83, R100, R15, 0x1, P2 ;  /* 0x0000000f64537211 */ /* 0x000fc600010f0eff */
[----:B------:R-:W-:Y:S01]  /*9960*/  STL.64 [R1+0xa10], R12 ;  /* 0x000a100c01007387 */ /* 0x000fe20000100a00 */
[----:B-1----:R-:W-:-:S03]  /*9970*/  IMAD R131, R131, 0x7d, RZ ;  /* 0x0000007d83837824 */ /* 0x002fc600078e02ff */
[----:B------:R-:W-:Y:S02]  /*9980*/  STL.64 [R1+0x11d8], R22 ;  /* 0x0011d81601007387 */ /* 0x000fe40000100a00 */
[----:B------:R-:W-:Y:S02]  /*9990*/  LEA.HI.X.SX32 R85, R131, R15, 0x1, P1 ;  /* 0x0000000f83557211 */ /* 0x000fe400008f0eff */
[----:B------:R-:W1:Y:S01]  /*99a0*/  LDC R131, c[0x0][0x268] ;  /* 0x00009a00ff837b82 */ /* 0x000e620000000800 */
[----:B---3--:R-:W-:Y:S02]  /*99b0*/  IMAD R129, R129, 0x3f0, RZ ;  /* 0x000003f081817824 */ /* 0x008fe400078e02ff */
[----:B------:R-:W-:Y:S04]  /*99c0*/  STL.64 [R1+0x15b8], R84 ;  /* 0x0015b85401007387 */ /* 0x000fe80000100a00 */
[----:B------:R3:W-:Y:S02]  /*99d0*/  STL.64 [R1+0xa00], R82 ;  /* 0x000a005201007387 */ /* 0x0007e40000100a00 */
[----:B---3--:R-:W-:-:S02]  /*99e0*/  IADD3 R82, P2, R129, R14, RZ ;  /* 0x0000000e81527210 */ /* 0x008fc40007f5e0ff */
[----:B------:R-:W3:Y:S01]  /*99f0*/  LDC R129, c[0x0][0x268] ;  /* 0x00009a00ff817b82 */ /* 0x000ee20000000800 */
[----:B------:R-:W-:Y:S02]  /*9a00*/  IADD3 R78, P4, R100, R14, RZ ;  /* 0x0000000e644e7210 */ /* 0x000fe40007f9e0ff */
[-C--:B------:R-:W-:Y:S02]  /*9a10*/  LEA.HI.X.SX32 R81, R102, R15.reuse, 0x1, P3 ;  /* 0x0000000f66517211 */ /* 0x080fe400018f0eff */
[----:B------:R-:W-:Y:S01]  /*9a20*/  LEA.HI.X.SX32 R79, R101, R15, 0x1, P4 ;  /* 0x0000000f654f7211 */ /* 0x000fe200020f0eff */
[----:B-1----:R-:W-:-:S04]  /*9a30*/  IMAD R131, R131, 0x3f4, RZ ;  /* 0x000003f483837824 */ /* 0x002fc800078e02ff */
[----:B------:R-:W-:Y:S04]  /*9a40*/  STL.64 [R1+0x11d0], R78 ;  /* 0x0011d04e01007387 */ /* 0x000fe80000100a00 */
[----:B------:R1:W-:Y:S01]  /*9a50*/  STL.64 [R1+0x9f0], R80 ;  /* 0x0009f05001007387 */ /* 0x0003e20000100a00 */
[-C--:B------:R-:W-:Y:S01]  /*9a60*/  IADD3 R76, P5, R102, R14.reuse, RZ ;  /* 0x0000000e664c7210 */ /* 0x080fe20007fbe0ff */
[----:B---3--:R-:W-:Y:S01]  /*9a70*/  IMAD R129, R129, 0xfb, RZ ;  /* 0x000000fb81817824 */ /* 0x008fe200078e02ff */
[----:B-1----:R-:W-:Y:S02]  /*9a80*/  IADD3 R80, P3, R131, R14, RZ ;  /* 0x0000000e83507210 */ /* 0x002fe40007f7e0ff */
[----:B------:R-:W1:Y:S02]  /*9a90*/  LDC R131, c[0x0][0x268] ;  /* 0x00009a00ff837b82 */ /* 0x000e640000000800 */
[----:B------:R-:W-:-:S06]  /*9aa0*/  LEA.HI.X.SX32 R77, R129, R15, 0x1, P5 ;  /* 0x0000000f814d7211 */ /* 0x000fcc00028f0eff */
[----:B------:R-:W3:Y:S01]  /*9ab0*/  LDC R129, c[0x0][0x268] ;  /* 0x00009a00ff817b82 */ /* 0x000ee20000000800 */
[-C--:B------:R-:W-:Y:S02]  /*9ac0*/  IADD3 R12, P0, R103, R14.reuse, RZ ;  /* 0x0000000e670c7210 */ /* 0x080fe40007f1e0ff */
[----:B------:R-:W-:Y:S01]  /*9ad0*/  IADD3 R22, P6, R105, R14, RZ ;  /* 0x0000000e69167210 */ /* 0x000fe20007fde0ff */
[----:B------:R-:W-:Y:S03]  /*9ae0*/  STL.64 [R1+0x11c8], R76 ;  /* 0x0011c84c01007387 */ /* 0x000fe60000100a00 */
[----:B------:R-:W-:Y:S01]  /*9af0*/  LEA.HI.X.SX32 R23, R103, R15, 0x1, P6 ;  /* 0x0000000f67177211 */ /* 0x000fe200030f0eff */
[----:B-1----:R-:W-:-:S05]  /*9b00*/  IMAD R131, R131, 0x3f, RZ ;  /* 0x0000003f83837824 */ /* 0x002fca00078e02ff */
[-C--:B------:R-:W-:Y:S02]  /*9b10*/  LEA.HI.X.SX32 R13, R131, R15.reuse, 0x1, P0 ;  /* 0x0000000f830d7211 */ /* 0x080fe400000f0eff */
[CC--:B------:R-:W-:Y:S01]  /*9b20*/  IADD3 R84, P1, R104.reuse, R14.reuse, RZ ;  /* 0x0000000e68547210 */ /* 0x0c0fe20007f3e0ff */
[----:B---3--:R-:W-:Y:S01]  /*9b30*/  IMAD R129, R129, 0x3f8, RZ ;  /* 0x000003f881817824 */ /* 0x008fe200078e02ff */
[----:B------:R-:W-:Y:S01]  /*9b40*/  LEA.HI.X.SX32 R83, R104, R15, 0x1, P2 ;  /* 0x0000000f68537211 */ /* 0x000fe200010f0eff */
[----:B------:R-:W-:Y:S01]  /*9b50*/  STL.64 [R1+0x17a8], R12 ;  /* 0x0017a80c01007387 */ /* 0x000fe20000100a00 */
[----:B------:R-:W1:Y:S03]  /*9b60*/  LDC R131, c[0x0][0x268] ;  /* 0x00009a00ff837b82 */ /* 0x000e660000000800 */
[----:B------:R3:W-:Y:S02]  /*9b70*/  STL.64 [R1+0x15b0], R22 ;  /* 0x0015b01601007387 */ /* 0x0007e40000100a00 */
[----:B---3--:R-:W-:-:S03]  /*9b80*/  IADD3 R22, P6, R129, R14, RZ ;  /* 0x0000000e81167210 */ /* 0x008fc60007fde0ff */
[----:B------:R-:W3:Y:S01]  /*9b90*/  LDC R129, c[0x0][0x268] ;  /* 0x00009a00ff817b82 */ /* 0x000ee20000000800 */
[----:B------:R-:W-:Y:S01]  /*9ba0*/  LEA.HI.X.SX32 R85, R105, R15, 0x1, P1 ;  /* 0x0000000f69557211 */ /* 0x000fe200008f0eff */
[----:B------:R-:W-:Y:S04]  /*9bb0*/  STL.64 [R1+0x9e0], R82 ;  /* 0x0009e05201007387 */ /* 0x000fe80000100a00 */
[----:B------:R4:W-:Y:S01]  /*9bc0*/  STL.64 [R1+0x11c0], R84 ;  /* 0x0011c05401007387 */ /* 0x0009e20000100a00 */
[----:B---3--:R-:W-:-:S05]  /*9bd0*/  IMAD R129, R129, 0x3fc, RZ ;  /* 0x000003fc81817824 */ /* 0x008fca00078e02ff */
[-C--:B----4-:R-:W-:Y:S02]  /*9be0*/  IADD3 R84, P1, R129, R14.reuse, RZ ;  /* 0x0000000e81547210 */ /* 0x090fe40007f3e0ff */
[----:B------:R-:W3:Y:S01]  /*9bf0*/  LDC R129, c[0x0][0x268] ;  /* 0x00009a00ff817b82 */ /* 0x000ee20000000800 */
[----:B--2---:R-:W-:Y:S01]  /*9c00*/  IMAD R134, R134, 0xfd, RZ ;  /* 0x000000fd86867824 */ /* 0x004fe200078e02ff */
[CC--:B------:R-:W-:Y:S02]  /*9c10*/  IADD3 R78, P4, R106.reuse, R14.reuse, RZ ;  /* 0x0000000e6a4e7210 */ /* 0x0c0fe40007f9e0ff */
[-C--:B------:R-:W-:Y:S01]  /*9c20*/  LEA.HI.X.SX32 R81, R106, R15.reuse, 0x1, P3 ;  /* 0x0000000f6a517211 */ /* 0x080fe200018f0eff */
[----:B-1----:R-:W-:Y:S01]  /*9c30*/  IMAD R131, R131, 0x202, RZ ;  /* 0x0000020283837824 */ /* 0x002fe200078e02ff */
[-C--:B------:R-:W-:Y:S02]  /*9c40*/  LEA.HI.X.SX32 R79, R134, R15.reuse, 0x1, P4 ;  /* 0x0000000f864f7211 */ /* 0x080fe400020f0eff */
[-C--:B------:R-:W-:Y:S01]  /*9c50*/  IADD3 R76, P5, R108, R14.reuse, RZ ;  /* 0x0000000e6c4c7210 */ /* 0x080fe20007fbe0ff */
[----:B------:R-:W-:Y:S01]  /*9c60*/  STL.64 [R1+0x9d0], R80 ;  /* 0x0009d05001007387 */ /* 0x000fe20000100a00 */
[----:B------:R-:W-:Y:S01]  /*9c70*/  LEA.HI.X.SX32 R23, R107, R15, 0x1, P6 ;  /* 0x0000000f6b177211 */ /* 0x000fe200030f0eff */
[----:B------:R-:W1:Y:S02]  /*9c80*/  LDC R134, c[0x0][0x268] ;  /* 0x00009a00ff867b82 */ /* 0x000e640000000800 */
[----:B------:R2:W-:Y:S01]  /*9c90*/  STL.64 [R1+0x11b8], R78 ;  /* 0x0011b84e01007387 */ /* 0x0005e20000100a00 */
[----:B---3--:R-:W-:Y:S01]  /*9ca0*/  IMAD R129, R129, 0x7f, RZ ;  /* 0x0000007f81817824 */ /* 0x008fe200078e02ff */
[----:B--2---:R-:W-:-:S04]  /*9cb0*/  IADD3 R78, P4, R131, R14, RZ ;  /* 0x0000000e834e7210 */ /* 0x004fc80007f9e0ff */
[----:B------:R-:W2:Y:S01]  /*9cc0*/  LDC R131, c[0x0][0x268] ;  /* 0x00009a00ff837b82 */ /* 0x000ea20000000800 */
[----:B------:R-:W-:-:S07]  /*9cd0*/  LEA.HI.X.SX32 R77, R129, R15, 0x1, P5 ;  /* 0x0000000f814d7211 */ /* 0x000fce00028f0eff */
[----:B------:R-:W3:Y:S01]  /*9ce0*/  LDC R129, c[0x0][0x268] ;  /* 0x00009a00ff817b82 */ /* 0x000ee20000000800 */
[----:B------:R-:W-:Y:S01]  /*9cf0*/  IADD3 R12, P0, R107, R14, RZ ;  /* 0x0000000e6b0c7210 */ /* 0x000fe20007f1e0ff */
[----:B------:R-:W-:Y:S03]  /*9d00*/  STL.64 [R1+0x15a8], R76 ;  /* 0x0015a84c01007387 */ /* 0x000fe60000100a00 */
[----:B------:R-:W-:Y:S01]  /*9d10*/  LEA.HI.X.SX32 R13, R108, R15, 0x1, P0 ;  /* 0x0000000f6c0d7211 */ /* 0x000fe200000f0eff */
[----:B------:R4:W-:Y:S01]  /*9d20*/  STL.64 [R1+0x9c0], R22 ;  /* 0x0009c01601007387 */ /* 0x0009e20000100a00 */
[----:B--2---:R-:W-:-:S05]  /*9d30*/  IMAD R131, R131, 0x204, RZ ;  /* 0x0000020483837824 */ /* 0x004fca00078e02ff */
[-C--:B----4-:R-:W-:Y:S02]  /*9d40*/  IADD3 R22, P6, R131, R14.reuse, RZ ;  /* 0x0000000e83167210 */ /* 0x090fe40007fde0ff */
[----:B------:R-:W2:Y:S01]  /*9d50*/  LDC R131, c[0x0][0x268] ;  /* 0x00009a00ff837b82 */ /* 0x000ea20000000800 */
[----:B---3--:R-:W-:Y:S01]  /*9d60*/  IMAD R129, R129, 0x206, RZ ;  /* 0x0000020681817824 */ /* 0x008fe200078e02ff */
[----:B------:R3:W-:Y:S04]  /*9d70*/  STL.64 [R1+0x11b0], R12 ;  /* 0x0011b00c01007387 */ /* 0x0007e80000100a00 */
[-C--:B---3--:R-:W-:Y:S02]  /*9d80*/  IADD3 R12, P0, R129, R14.reuse, RZ ;  /* 0x0000000e810c7210 */ /* 0x088fe40007f1e0ff */
[----:B------:R-:W3:Y:S01]  /*9d90*/  LDC R129, c[0x0][0x268] ;  /* 0x00009a00ff817b82 */ /* 0x000ee20000000800 */
[----:B------:R-:W-:-:S07]  /*9da0*/  LEA R80, P3, R136, R14, 0x9 ;  /* 0x0000000e88507211 */ /* 0x000fce00078648ff */
[----:B------:R-:W4:Y:S01]  /*9db0*/  LDC R136, c[0x0][0x268] ;  /* 0x00009a00ff887b82 */ /* 0x000f220000000800 */
[----:B--2---:R-:W-:Y:S01]  /*9dc0*/  IMAD R131, R131, 0xff, RZ ;  /* 0x000000ff83837824 */ /* 0x004fe200078e02ff */
[----:B------:R-:W-:-:S04]  /*9dd0*/  IADD3 R82, P2, R109, R14, RZ ;  /* 0x0000000e6d527210 */ /* 0x000fc80007f5e0ff */
[----:B------:R-:W-:Y:S02]  /*9de0*/  LEA.HI.X.SX32 R83, R131, R15, 0x1, P2 ;  /* 0x0000000f83537211 */ /* 0x000fe400010f0eff */
[----:B------:R-:W2:Y:S01]  /*9df0*/  LDC R131, c[0x0][0x268] ;  /* 0x00009a00ff837b82 */ /* 0x000ea20000000800 */
[----:B---3--:R-:W-:-:S04]  /*9e00*/  SHF.L.U32 R129, R129, 0x8, RZ ;  /* 0x0000000881817819 */ /* 0x008fc800000006ff */
[----:B------:R-:W-:-:S03]  /*9e10*/  LEA.HI.X.SX32 R81, R129, R15, 0x1, P3 ;  /* 0x0000000f81517211 */ /* 0x000fc600018f0eff */
[----:B------:R-:W3:Y:S01]  /*9e20*/  LDC R129, c[0x0][0x268] ;  /* 0x00009a00ff817b82 */ /* 0x000ee20000000800 */
[----:B------:R-:W-:Y:S01]  /*9e30*/  LEA.HI.X.SX32 R85, R109, R15, 0x1, P1 ;  /* 0x0000000f6d557211 */ /* 0x000fe200008f0eff */
[----:B----4-:R-:W-:-:S04]  /*9e40*/  IMAD R136, R136, 0x208, RZ ;  /* 0x0000020888887824 */ /* 0x010fc800078e02ff */
[----:B------:R-:W-:Y:S01]  /*9e50*/  STL.64 [R1+0x9b0], R84 ;  /* 0x0009b05401007387 */ /* 0x000fe20000100a00 */
[----:B-1----:R-:W-:-:S03]  /*9e60*/  IMAD R134, R134, 0x101, RZ ;  /* 0x0000010186867824 */ /* 0x002fc600078e02ff */
[----:B------:R-:W-:Y:S04]  /*9e70*/  STL.64 [R1+0x11a8], R82 ;  /* 0x0011a85201007387 */ /* 0x000fe80000100a00 */
[----:B------:R1:W-:Y:S01]  /*9e80*/  STL.64 [R1+0x11a0], R80 ;  /* 0x0011a05001007387 */ /* 0x0003e20000100a00 */
[----:B------:R-:W-:Y:S01]  /*9e90*/  LEA.HI.X.SX32 R79, R134, R15, 0x1, P4 ;  /* 0x0000000f864f7211 */ /* 0x000fe200020f0eff */
[----:B--2---:R-:W-:Y:S01]  /*9ea0*/  IMAD R131, R131, 0x20a, RZ ;  /* 0x0000020a83837824 */ /* 0x004fe200078e02ff */
[----:B------:R-:W2:Y:S01]  /*9eb0*/  LDC R134, c[0x0][0x268] ;  /* 0x00009a00ff867b82 */ /* 0x000ea20000000800 */
[----:B-1----:R-:W-:-:S07]  /*9ec0*/  IADD3 R80, P3, R136, R14, RZ ;  /* 0x0000000e88507210 */ /* 0x002fce0007f7e0ff */
[----:B------:R-:W1:Y:S01]  /*9ed0*/  LDC R136, c[0x0][0x268] ;  /* 0x00009a00ff887b82 */ /* 0x000e620000000800 */
[----:B------:R4:W-:Y:S01]  /*9ee0*/  STL.64 [R1+0x1198], R78 ;  /* 0x0011984e01007387 */ /* 0x0009e20000100a00 */
[----:B---3--:R-:W-:Y:S01]  /*9ef0*/  IMAD R129, R129, 0x81, RZ ;  /* 0x0000008181817824 */ /* 0x008fe200078e02ff */
[----:B------:R-:W-:-:S04]  /*9f00*/  IADD3 R76, P5, R110, R14, RZ ;  /* 0x0000000e6e4c7210 */ /* 0x000fc80007fbe0ff */
[----:B------:R-:W-:Y:S02]  /*9f10*/  LEA.HI.X.SX32 R77, R129, R15, 0x1, P5 ;  /* 0x0000000f814d7211 */ /* 0x000fe400028f0eff */
[----:B------:R-:W3:Y:S01]  /*9f20*/  LDC R129, c[0x0][0x268] ;  /* 0x00009a00ff817b82 */ /* 0x000ee20000000800 */
[----:B----4-:R-:W-:-:S07]  /*9f30*/  IADD3 R78, P4, R131, R14, RZ ;  /* 0x0000000e834e7210 */ /* 0x010fce0007f9e0ff */
[----:B------:R-:W4:Y:S01]  /*9f40*/  LDC R131, c[0x0][0x268] ;  /* 0x00009a00ff837b82 */ /* 0x000f220000000800 */
[----:B------:R-:W-:Y:S01]  /*9f50*/  LEA.HI.X.SX32 R23, R110, R15, 0x1, P6 ;  /* 0x0000000f6e177211 */ /* 0x000fe200030f0eff */
[----:B------:R-:W-:Y:S01]  /*9f60*/  STL.64 [R1+0x1598], R76 ;  /* 0x0015984c01007387 */ /* 0x000fe20000100a00 */
[----:B-1----:R-:W-:-:S03]  /*9f70*/  IMAD R136, R136, 0x20c, RZ ;  /* 0x0000020c88887824 */ /* 0x002fc600078e02ff */
[----:B------:R1:W-:Y:S01]  /*9f80*/  STL.64 [R1+0x1190], R22 ;  /* 0x0011901601007387 */ /* 0x0003e20000100a00 */
[----:B--2---:R-:W-:-:S05]  /*9f90*/  IMAD R134, R134, 0x103, RZ ;  /* 0x0000010386867824 */ /* 0x004fca00078e02ff */
[----:B------:R-:W-:Y:S02]  /*9fa0*/  LEA.HI.X.SX32 R13, R134, R15, 0x1, P0 ;  /* 0x0000000f860d7211 */ /* 0x000fe400000f0eff */
[----:B------:R-:W2:Y:S01]  /*9fb0*/  LDC R134, c[0x0][0x268] ;  /* 0x00009a00ff867b82 */ /* 0x000ea20000000800 */
[----:B-1----:R-:W-:-:S07]  /*9fc0*/  IADD3 R22, P6, R136, R14, RZ ;  /* 0x0000000e88167210 */ /* 0x002fce0007fde0ff */
[----:B------:R-:W1:Y:S01]  /*9fd0*/  LDC R136, c[0x0][0x268] ;  /* 0x00009a00ff887b82 */ /* 0x000e620000000800 */
[----:B----4-:R-:W-:Y:S01]  /*9fe0*/  IMAD R131, R131, 0x20e, RZ ;  /* 0x0000020e83837824 */ /* 0x010fe200078e02ff */
[----:B------:R4:W-:Y:S01]  /*9ff0*/  STL.64 [R1+0x1188], R12 ;  /* 0x0011880c01007387 */ /* 0x0009e20000100a00 */
[----:B---3--:R-:W-:Y:S01]  /*a000*/  IMAD R129, R129, 0x41, RZ ;  /* 0x0000004181817824 */ /* 0x008fe200078e02ff */
[----:B------:R-:W-:-:S04]  /*a010*/  IADD3 R84, P1, R111, R14, RZ ;  /* 0x0000000e6f547210 */ /* 0x000fc80007f3e0ff */
[----:B------:R-:W-:Y:S02]  /*a020*/  LEA.HI.X.SX32 R85, R129, R15, 0x1, P1 ;  /* 0x0000000f81557211 */ /* 0x000fe400008f0eff */
[----:B------:R-:W3:Y:S01]  /*a030*/  LDC R129, c[0x0][0x268] ;  /* 0x00009a00ff817b82 */ /* 0x000ee20000000800 */
[----:B----4-:R-:W-:-:S07]  /*a040*/  IADD3 R12, P0, R131, R14, RZ ;  /* 0x0000000e830c7210 */ /* 0x010fce0007f1e0ff */
[----:B------:R-:W4:Y:S01]  /*a050*/  LDC R131, c[0x0][0x268] ;  /* 0x00009a00ff837b82 */ /* 0x000f220000000800 */
[----:B------:R-:W-:Y:S01]  /*a060*/  IADD3 R82, P2, R112, R14, RZ ;  /* 0x0000000e70527210 */ /* 0x000fe20007f5e0ff */
[----:B-1----:R-:W-:-:S03]  /*a070*/  IMAD R136, R136, 0x105, RZ ;  /* 0x0000010588887824 */ /* 0x002fc600078e02ff */
[-C--:B------:R-:W-:Y:S02]  /*a080*/  LEA.HI.X.SX32 R83, R111, R15.reuse, 0x1, P2 ;  /* 0x0000000f6f537211 */ /* 0x080fe400010f0eff */
[-C--:B------:R-:W-:Y:S01]  /*a090*/  LEA.HI.X.SX32 R81, R112, R15.reuse, 0x1, P3 ;  /* 0x0000000f70517211 */ /* 0x080fe200018f0eff */
[----:B--2---:R-:W-:Y:S01]  /*a0a0*/  IMAD R134, R134, 0x210, RZ ;  /* 0x0000021086867824 */ /* 0x004fe200078e02ff */
[----:B------:R-:W-:Y:S01]  /*a0b0*/  LEA.HI.X.SX32 R79, R136, R15, 0x1, P4 ;  /* 0x0000000f884f7211 */ /* 0x000fe200020f0eff */
[----:B------:R-:W-:Y:S01]  /*a0c0*/  STL.64 [R1+0x1798], R84 ;  /* 0x0017985401007387 */ /* 0x000fe20000100a00 */
[----:B------:R-:W1:Y:S03]  /*a0d0*/  LDC R136, c[0x0][0x268] ;  /* 0x00009a00ff887b82 */ /* 0x000e660000000800 */
[----:B------:R-:W-:Y:S04]  /*a0e0*/  STL.64 [R1+0x1590], R82 ;  /* 0x0015905201007387 */ /* 0x000fe80000100a00 */
[----:B------:R-:W-:Y:S01]  /*a0f0*/  STL.64 [R1+0x1180], R80 ;  /* 0x0011805001007387 */ /* 0x000fe20000100a00 */
[----:B------:R-:W-:-:S03]  /*a100*/  IADD3 R76, P5, R113, R14, RZ ;  /* 0x0000000e714c7210 */ /* 0x000fc60007fbe0ff */
[----:B------:R2:W-:Y:S01]  /*a110*/  STL.64 [R1+0x1178], R78 ;  /* 0x0011784e01007387 */ /* 0x0005e20000100a00 */
[----:B----4-:R-:W-:Y:S02]  /*a120*/  IMAD R131, R131, 0x83, RZ ;  /* 0x0000008383837824 */ /* 0x010fe400078e02ff */
[----:B---3--:R-:W-:-:S03]  /*a130*/  IMAD R129, R129, 0x212, RZ ;  /* 0x0000021281817824 */ /* 0x008fc600078e02ff */
[----:B------:R-:W-:Y:S02]  /*a140*/  LEA.HI.X.SX32 R77, R131, R15, 0x1, P5 ;  /* 0x0000000f834d7211 */ /* 0x000fe400028f0eff */
[----:B------:R-:W3:Y:S01]  /*a150*/  LDC R131, c[0x0][0x268] ;  /* 0x00009a00ff837b82 */ /* 0x000ee20000000800 */
[----:B--2---:R-:W-:-:S07]  /*a160*/  IADD3 R78, P4, R134, R14, RZ ;  /* 0x0000000e864e7210 */ /* 0x004fce0007f9e0ff */
[----:B------:R-:W2:Y:S01]  /*a170*/  LDC R134, c[0x0][0x268] ;  /* 0x00009a00ff867b82 */ /* 0x000ea20000000800 */
[----:B------:R4:W-:Y:S01]  /*a180*/  STL.64 [R1+0x1588], R76 ;  /* 0x0015884c01007387 */ /* 0x0009e20000100a00 */
[----:B-1----:R-:W-:Y:S01]  /*a190*/  IMAD R136, R136, 0x107, RZ ;  /* 0x0000010788887824 */ /* 0x002fe200078e02ff */
[----:B----4-:R-:W-:-:S05]  /*a1a0*/  IADD3 R76, P5, R129, R14, RZ ;  /* 0x0000000e814c7210 */ /* 0x010fca0007fbe0ff */
[----:B------:R-:W1:Y:S01]  /*a1b0*/  LDC R129, c[0x0][0x268] ;  /* 0x00009a00ff817b82 */ /* 0x000e620000000800 */
[-C--:B------:R-:W-:Y:S02]  /*a1c0*/  LEA.HI.X.SX32 R23, R113, R15.reuse, 0x1, P6 ;  /* 0x0000000f71177211 */ /* 0x080fe400030f0eff */
[----:B------:R-:W-:-:S03]  /*a1d0*/  LEA.HI.X.SX32 R13, R136, R15, 0x1, P0 ;  /* 0x0000000f880d7211 */ /* 0x000fc600000f0eff */
[----:B------:R-:W-:Y:S01]  /*a1e0*/  STL.64 [R1+0x1170], R22 ;  /* 0x0011701601007387 */ /* 0x000fe20000100a00 */
[----:B---3--:R-:W-:Y:S01]  /*a1f0*/  IMAD R131, R131, 0x21, RZ ;  /* 0x0000002183837824 */ /* 0x008fe200078e02ff */
[-C--:B------:R-:W-:Y:S01]  /*a200*/  IADD3 R84, P1, R114, R14.reuse, RZ ;  /* 0x0000000e72547210 */ /* 0x080fe20007f3e0ff */
[----:B--2---:R-:W-:Y:S01]  /*a210*/  IMAD R134, R134, 0x214, RZ ;  /* 0x0000021486867824 */ /* 0x004fe200078e02ff */
[----:B------:R2:W-:Y:S01]  /*a220*/  STL.64 [R1+0x1168], R12 ;  /* 0x0011680c01007387 */ /* 0x0005e20000100a00 */
[----:B------:R-:W-:Y:S01]  /*a230*/  IADD3 R82, P2, R115, R14, RZ ;  /* 0x0000000e73527210 */ /* 0x000fe20007f5e0ff */
[----:B------:R-:W3:Y:S01]  /*a240*/  LDC R136, c[0x0][0x268] ;  /* 0x00009a00ff887b82 */ /* 0x000ee20000000800 */
[----:B------:R-:W-:-:S07]  /*a250*/  LEA.HI.X.SX32 R85, R131, R15, 0x1, P1 ;  /* 0x0000000f83557211 */ /* 0x000fce00008f0eff */
[----:B------:R-:W4:Y:S01]  /*a260*/  LDC R131, c[0x0][0x268] ;  /* 0x00009a00ff837b82 */ /* 0x000f220000000800 */
[----:B--2---:R-:W-:-:S07]  /*a270*/  IADD3 R12, P0, R134, R14, RZ ;  /* 0x0000000e860c7210 */ /* 0x004fce0007f1e0ff */
[----:B------:R-:W2:Y:S01]  /*a280*/  LDC R134, c[0x0][0x268] ;  /* 0x00009a00ff867b82 */ /* 0x000ea20000000800 */
[----:B-1----:R-:W-:Y:S01]  /*a290*/  IMAD R129, R129, 0x216, RZ ;  /* 0x0000021681817824 */ /* 0x002fe200078e02ff */
[----:B------:R1:W-:Y:S04]  /*a2a0*/  STL.64 [R1+0x1898], R84 ;  /* 0x0018985401007387 */ /* 0x0003e80000100a00 */
[-C--:B-1----:R-:W-:Y:S02]  /*a2b0*/  IADD3 R84, P1, R129, R14.reuse, RZ ;  /* 0x0000000e81547210 */ /* 0x082fe40007f3e0ff */
[----:B------:R-:W1:Y:S01]  /*a2c0*/  LDC R129, c[0x0][0x268] ;  /* 0x00009a00ff817b82 */ /* 0x000e620000000800 */
[----:B------:R-:W-:Y:S02]  /*a2d0*/  IADD3 R80, P3, R116, R14, RZ ;  /* 0x0000000e74507210 */ /* 0x000fe40007f7e0ff */
[----:B------:R-:W-:-:S02]  /*a2e0*/  LEA.HI.X.SX32 R83, R114, R15, 0x1, P2 ;  /* 0x0000000f72537211 */ /* 0x000fc400010f0eff */
[-C--:B------:R-:W-:Y:S01]  /*a2f0*/  LEA.HI.X.SX32 R81, R115, R15.reuse, 0x1, P3 ;  /* 0x0000000f73517211 */ /* 0x080fe200018f0eff */
[----:B--2---:R-:W-:Y:S01]  /*a300*/  IMAD R134, R134, 0x109, RZ ;  /* 0x0000010986867824 */ /* 0x004fe200078e02ff */
[-C--:B------:R-:W-:Y:S01]  /*a310*/  LEA.HI.X.SX32 R79, R116, R15.reuse, 0x1, P4 ;  /* 0x0000000f744f7211 */ /* 0x080fe200020f0eff */
[----:B----4-:R-:W-:Y:S01]  /*a320*/  IMAD R131, R131, 0x21a, RZ ;  /* 0x0000021a83837824 */ /* 0x010fe200078e02ff */
[----:B------:R-:W-:Y:S02]  /*a330*/  STL.64 [R1+0x1790], R82 ;  /* 0x0017905201007387 */ /* 0x000fe40000100a00 */
[----:B------:R-:W-:Y:S02]  /*a340*/  LEA.HI.X.SX32 R77, R134, R15, 0x1, P5 ;  /* 0x0000000f864d7211 */ /* 0x000fe400028f0eff */
[----:B------:R-:W2:Y:S01]  /*a350*/  LDC R134, c[0x0][0x268] ;  /* 0x00009a00ff867b82 */ /* 0x000ea20000000800 */
[----:B------:R-:W-:Y:S04]  /*a360*/  STL.64 [R1+0x1580], R80 ;  /* 0x0015805001007387 */ /* 0x000fe80000100a00 */
[----:B------:R-:W-:Y:S01]  /*a370*/  STL.64 [R1+0x1160], R78 ;  /* 0x0011604e01007387 */ /* 0x000fe20000100a00 */
[----:B------:R-:W-:-:S03]  /*a380*/  IADD3 R22, P6, R117, R14, RZ ;  /* 0x0000000e75167210 */ /* 0x000fc60007fde0ff */
[----:B------:R4:W-:Y:S01]  /*a390*/  STL.64 [R1+0x1158], R76 ;  /* 0x0011584c01007387 */ /* 0x0009e20000100a00 */
[----:B-1----:R-:W-:-:S05]  /*a3a0*/  IMAD R129, R129, 0x85, RZ ;  /* 0x0000008581817824 */ /* 0x002fca00078e02ff */
[----:B------:R-:W-:Y:S02]  /*a3b0*/  LEA.HI.X.SX32 R23, R129, R15, 0x1, P6 ;  /* 0x0000000f81177211 */ /* 0x000fe400030f0eff */
[----:B------:R-:W1:Y:S01]  /*a3c0*/  LDC R129, c[0x0][0x268] ;  /* 0x00009a00ff817b82 */ /* 0x000e620000000800 */
[----:B----4-:R-:W-:-:S07]  /*a3d0*/  IADD3 R76, P5, R131, R14, RZ ;  /* 0x0000000e834c7210 */ /* 0x010fce0007fbe0ff */
[----:B------:R-:W4:Y:S01]  /*a3e0*/  LDC R131, c[0x0][0x268] ;  /* 0x00009a00ff837b82 */ /* 0x000f220000000800 */
[----:B--2---:R-:W-:Y:S01]  /*a3f0*/  IMAD R134, R134, 0x10b, RZ ;  /* 0x0000010b86867824 */ /* 0x004fe200078e02ff */
[-C--:B------:R-:W-:Y:S01]  /*a400*/  LEA.HI.X.SX32 R13, R117, R15.reuse, 0x1, P0 ;  /* 0x0000000f750d7211 */ /* 0x080fe200000f0eff */
[----:B------:R-:W-:Y:S03]  /*a410*/  STL.64 [R1+0x1578], R22 ;  /* 0x0015781601007387 */ /* 0x000fe60000100a00 */
[----:B------:R-:W-:Y:S01]  /*a420*/  LEA.HI.X.SX32 R85, R134, R15, 0x1, P1 ;  /* 0x0000000f86557211 */ /* 0x000fe200008f0eff */
[----:B------:R-:W-:Y:S01]  /*a430*/  STL.64 [R1+0x1150], R12 ;  /* 0x0011500c01007387 */ /* 0x000fe20000100a00 */
[----:B------:R-:W-:Y:S01]  /*a440*/  IADD3 R82, P2, R118, R14, RZ ;  /* 0x0000000e76527210 */ /* 0x000fe20007f5e0ff */
[----:B---3--:R-:W-:Y:S01]  /*a450*/  IMAD R136, R136, 0x218, RZ ;  /* 0x0000021888887824 */ /* 0x008fe200078e02ff */
[----:B------:R-:W2:Y:S01]  /*a460*/  LDC R134, c[0x0][0x268] ;  /* 0x00009a00ff867b82 */ /* 0x000ea20000000800 */
[----:B------:R3:W-:Y:S01]  /*a470*/  STL.64 [R1+0x1148], R84 ;  /* 0x0011485401007387 */ /* 0x0007e20000100a00 */
[----:B-1----:R-:W-:-:S02]  /*a480*/  IMAD R129, R129, 0x43, RZ ;  /* 0x0000004381817824 */ /* 0x002fc400078e02ff */
[----:B----4-:R-:W-:-:S05]  /*a490*/  IMAD R131, R131, 0x21e, RZ ;  /* 0x0000021e83837824 */ /* 0x010fca00078e02ff */
[----:B---3--:R-:W-:Y:S02]  /*a4a0*/  IADD3 R84, P1, R131, R14, RZ ;  /* 0x0000000e83547210 */ /* 0x008fe40007f3e0ff */
[----:B------:R-:W1:Y:S01]  /*a4b0*/  LDC R131, c[0x0][0x268] ;  /* 0x00009a00ff837b82 */ /* 0x000e620000000800 */
[----:B------:R-:W-:-:S07]  /*a4c0*/  LEA.HI.X.SX32 R83, R129, R15, 0x1, P2 ;  /* 0x0000000f81537211 */ /* 0x000fce00010f0eff */
[----:B------:R-:W3:Y:S01]  /*a4d0*/  LDC R129, c[0x0][0x268] ;  /* 0x00009a00ff817b82 */ /* 0x000ee20000000800 */
[----:B------:R-:W-:-:S07]  /*a4e0*/  IADD3 R78, P4, R136, R14, RZ ;  /* 0x0000000e884e7210 */ /* 0x000fce0007f9e0ff */
[----:B------:R-:W4:Y:S01]  /*a4f0*/  LDC R136, c[0x0][0x268] ;  /* 0x00009a00ff887b82 */ /* 0x000f220000000800 */
[----:B------:R-:W-:Y:S01]  /*a500*/  IADD3 R22, P6, R120, R14, RZ ;  /* 0x0000000e78167210 */ /* 0x000fe20007fde0ff */
[----:B-1----:R-:W-:-:S05]  /*a510*/  IMAD R131, R131, 0x10d, RZ ;  /* 0x0000010d83837824 */ /* 0x002fca00078e02ff */
[----:B------:R-:W-:Y:S02]  /*a520*/  LEA.HI.X.SX32 R77, R131, R15, 0x1, P5 ;  /* 0x0000000f834d7211 */ /* 0x000fe400028f0eff */
[----:B------:R-:W1:Y:S01]  /*a530*/  LDC R131, c[0x0][0x268] ;  /* 0x00009a00ff837b82 */ /* 0x000e620000000800 */
[----:B---3--:R-:W-:-:S05]  /*a540*/  IMAD R129, R129, 0x87, RZ ;  /* 0x0000008781817824 */ /* 0x008fca00078e02ff */
[-C--:B------:R-:W-:Y:S02]  /*a550*/  LEA.HI.X.SX32 R23, R129, R15.reuse, 0x1, P6 ;  /* 0x0000000f81177211 */ /* 0x080fe400030f0eff */
[----:B------:R-:W3:Y:S01]  /*a560*/  LDC R129, c[0x0][0x268] ;  /* 0x00009a00ff817b82 */ /* 0x000ee20000000800 */
[CC--:B------:R-:W-:Y:S01]  /*a570*/  IADD3 R80, P3, R119.reuse, R14.reuse, RZ ;  /* 0x0000000e77507210 */ /* 0x0c0fe20007f7e0ff */
[----:B----4-:R-:W-:Y:S01]  /*a580*/  IMAD R136, R136, 0x21c, RZ ;  /* 0x0000021c88887824 */ /* 0x010fe200078e02ff */
[-C--:B------:R-:W-:Y:S02]  /*a590*/  LEA.HI.X.SX32 R79, R119, R15.reuse, 0x1, P4 ;  /* 0x0000000f774f7211 */ /* 0x080fe400020f0eff */
[----:B------:R-:W-:Y:S01]  /*a5a0*/  LEA.HI.X.SX32 R81, R118, R15, 0x1, P3 ;  /* 0x0000000f76517211 */ /* 0x000fe200018f0eff */
[----:B------:R-:W-:Y:S01]  /*a5b0*/  STL.64 [R1+0x1788], R82 ;  /* 0x0017885201007387 */ /* 0x000fe20000100a00 */
[----:B--2---:R-:W-:Y:S01]  /*a5c0*/  IMAD R134, R134, 0x220, RZ ;  /* 0x0000022086867824 */ /* 0x004fe200078e02ff */
[----:B------:R-:W-:-:S02]  /*a5d0*/  IADD3 R12, P0, R136, R14, RZ ;  /* 0x0000000e880c7210 */ /* 0x000fc40007f1e0ff */
[----:B------:R-:W-:Y:S01]  /*a5e0*/  STL.64 [R1+0x1570], R80 ;  /* 0x0015705001007387 */ /* 0x000fe20000100a00 */
[----:B------:R-:W2:Y:S03]  /*a5f0*/  LDC R136, c[0x0][0x268] ;  /* 0x00009a00ff887b82 */ /* 0x000ea60000000800 */
[----:B------:R-:W-:Y:S01]  /*a600*/  STL.64 [R1+0x1140], R78 ;  /* 0x0011404e01007387 */ /* 0x000fe20000100a00 */
[----:B------:R-:W-:-:S03]  /*a610*/  LEA.HI.X.SX32 R13, R120, R15, 0x1, P0 ;  /* 0x0000000f780d7211 */ /* 0x000fc600000f0eff */
[----:B------:R-:W-:Y:S01]  /*a620*/  STL.64 [R1+0x1138], R76 ;  /* 0x0011384c01007387 */ /* 0x000fe20000100a00 */
[----:B-1----:R-:W-:-:S03]  /*a630*/  IMAD R131, R131, 0x222, RZ ;  /* 0x0000022283837824 */ /* 0x002fc600078e02ff */
[----:B------:R1:W-:Y:S01]  /*a640*/  STL.64 [R1+0x1568], R22 ;  /* 0x0015681601007387 */ /* 0x0003e20000100a00 */
[----:B---3--:R-:W-:-:S03]  /*a650*/  IMAD R129, R129, 0x10f, RZ ;  /* 0x0000010f81817824 */ /* 0x008fc600078e02ff */
[----:B------:R3:W-:Y:S01]  /*a660*/  STL.64 [R1+0x1130], R12 ;  /* 0x0011300c01007387 */ /* 0x0007e20000100a00 */
[-C--:B-1----:R-:W-:Y:S02]  /*a670*/  IADD3 R22, P6, R134, R14.reuse, RZ ;  /* 0x0000000e86167210 */ /* 0x082fe40007fde0ff */
[----:B------:R-:W1:Y:S01]  /*a680*/  LDC R134, c[0x0][0x268] ;  /* 0x00009a00ff867b82 */ /* 0x000e620000000800 */
[----:B---3--:R-:W-:-:S07]  /*a690*/  IADD3 R12, P0, R131, R14, RZ ;  /* 0x0000000e830c7210 */ /* 0x008fce0007f1e0ff */
[----:B------:R-:W3:Y:S01]  /*a6a0*/  LDC R131, c[0x0][0x268] ;  /* 0x00009a00ff837b82 */ /* 0x000ee20000000800 */
[----:B------:R-:W-:-:S07]  /*a6b0*/  LEA.HI.X.SX32 R85, R129, R15, 0x1, P1 ;  /* 0x0000000f81557211 */ /* 0x000fce00008f0eff */
[----:B------:R-:W4:Y:S01]  /*a6c0*/  LDC R129, c[0x0][0x268] ;  /* 0x00009a00ff817b82 */ /* 0x000f220000000800 */
[-C--:B------:R-:W-:Y:S01]  /*a6d0*/  IADD3 R82, P2, R121, R14.reuse, RZ ;  /* 0x0000000e79527210 */ /* 0x080fe20007f5e0ff */
[----:B-1----:R-:W-:Y:S01]  /*a6e0*/  IMAD R134, R134, 0x11, RZ ;  /* 0x0000001186867824 */ /* 0x002fe200078e02ff */
[----:B------:R-:W-:-:S04]  /*a6f0*/  IADD3 R80, P3, R122, R14, RZ ;  /* 0x0000000e7a507210 */ /* 0x000fc80007f7e0ff */
[-C--:B------:R-:W-:Y:S02]  /*a700*/  LEA.HI.X.SX32 R83, R134, R15.reuse, 0x1, P2 ;  /* 0x0000000f86537211 */ /* 0x080fe400010f0eff */
[----:B------:R-:W1:Y:S01]  /*a710*/  LDC R134, c[0x0][0x268] ;  /* 0x00009a00ff867b82 */ /* 0x000e620000000800 */
[----:B---3--:R-:W-:Y:S01]  /*a720*/  IMAD R131, R131, 0x224, RZ ;  /* 0x0000022483837824 */ /* 0x008fe200078e02ff */
[----:B------:R-:W-:Y:S01]  /*a730*/  STL.64 [R1+0x1128], R84 ;  /* 0x0011285401007387 */ /* 0x000fe20000100a00 */
[----:B------:R-:W-:-:S03]  /*a740*/  LEA.HI.X.SX32 R81, R121, R15, 0x1, P3 ;  /* 0x0000000f79517211 */ /* 0x000fc600018f0eff */
[----:B------:R3:W-:Y:S01]  /*a750*/  STL.64 [R1+0x1918], R82 ;  /* 0x0019185201007387 */ /* 0x0007e20000100a00 */
[----:B----4-:R-:W-:-:S03]  /*a760*/  IMAD R129, R129, 0x226, RZ ;  /* 0x0000022681817824 */ /* 0x010fc600078e02ff */
[----:B------:R4:W-:Y:S01]  /*a770*/  STL.64 [R1+0x1890], R80 ;  /* 0x0018905001007387 */ /* 0x0009e20000100a00 */
[-C--:B---3--:R-:W-:Y:S02]  /*a780*/  IADD3 R82, P2, R131, R14.reuse, RZ ;  /* 0x0000000e83527210 */ /* 0x088fe40007f5e0ff */
[----:B------:R-:W3:Y:S01]  /*a790*/  LDC R131, c[0x0][0x268] ;  /* 0x00009a00ff837b82 */ /* 0x000ee20000000800 */
[-C--:B----4-:R-:W-:Y:S02]  /*a7a0*/  IADD3 R80, P3, R129, R14.reuse, RZ ;  /* 0x0000000e81507210 */ /* 0x090fe40007f7e0ff */
[----:B------:R-:W-:-:S05]  /*a7b0*/  IADD3 R78, P4, R123, R14, RZ ;  /* 0x0000000e7b4e7210 */ /* 0x000fca0007f9e0ff */
[----:B------:R-:W4:Y:S01]  /*a7c0*/  LDC R129, c[0x0][0x268] ;  /* 0x00009a00ff817b82 */ /* 0x000f220000000800 */
[----:B------:R-:W-:Y:S02]  /*a7d0*/  IADD3 R76, P5, R124, R14, RZ ;  /* 0x0000000e7c4c7210 */ /* 0x000fe40007fbe0ff */
[-C--:B------:R-:W-:Y:S02]  /*a7e0*/  LEA.HI.X.SX32 R79, R122, R15.reuse, 0x1, P4 ;  /* 0x0000000f7a4f7211 */ /* 0x080fe400020f0eff */
[-C--:B------:R-:W-:Y:S01]  /*a7f0*/  LEA.HI.X.SX32 R77, R123, R15.reuse, 0x1, P5 ;  /* 0x0000000f7b4d7211 */ /* 0x080fe200028f0eff */
[----:B--2---:R-:W-:Y:S01]  /*a800*/  IMAD R136, R136, 0x228, RZ ;  /* 0x0000022888887824 */ /* 0x004fe200078e02ff */
[-C--:B------:R-:W-:Y:S01]  /*a810*/  LEA.HI.X.SX32 R23, R124, R15.reuse, 0x1, P6 ;  /* 0x0000000f7c177211 */ /* 0x080fe200030f0eff */
[----:B-1----:R-:W-:Y:S01]  /*a820*/  IMAD R134, R134, 0x111, RZ ;  /* 0x0000011186867824 */ /* 0x002fe200078e02ff */
[----:B------:R-:W-:Y:S04]  /*a830*/  STL.64 [R1+0x1780], R78 ;  /* 0x0017804e01007387 */ /* 0x000fe80000100a00 */
[----:B------:R-:W-:Y:S01]  /*a840*/  STL.64 [R1+0x1560], R76 ;  /* 0x0015604c01007387 */ /* 0x000fe20000100a00 */
[----:B------:R-:W-:Y:S01]  /*a850*/  LEA.HI.X.SX32 R13, R134, R15, 0x1, P0 ;  /* 0x0000000f860d7211 */ /* 0x000fe200000f0eff */
[----:B---3--:R-:W-:-:S02]  /*a860*/  IMAD R131, R131, 0x22a, RZ ;  /* 0x0000022a83837824 */ /* 0x008fc400078e02ff */
[----:B------:R1:W-:Y:S01]  /*a870*/  STL.64 [R1+0x1120], R22 ;  /* 0x0011201601007387 */ /* 0x0003e20000100a00 */
[----:B------:R-:W2:Y:S03]  /*a880*/  LDC R134, c[0x0][0x268] ;  /* 0x00009a00ff867b82 */ /* 0x000ea60000000800 */
[----:B------:R3:W-:Y:S01]  /*a890*/  STL.64 [R1+0x1118], R12 ;  /* 0x0011180c01007387 */ /* 0x0007e20000100a00 */
[----:B-1----:R-:W-:-:S04]  /*a8a0*/  IADD3 R22, P6, R136, R14, RZ ;  /* 0x0000000e88167210 */ /* 0x002fc80007fde0ff */
[----:B------:R-:W1:Y:S01]  /*a8b0*/  LDC R136, c[0x0][0x268] ;  /* 0x00009a00ff887b82 */ /* 0x000e620000000800 */
[----:B----4-:R-:W-:Y:S01]  /*a8c0*/  IMAD R129, R129, 0x89, RZ ;  /* 0x0000008981817824 */ /* 0x010fe200078e02ff */
[-C--:B---3--:R-:W-:Y:S02]  /*a8d0*/  IADD3 R12, P0, R131, R14.reuse, RZ ;  /* 0x0000000e830c7210 */ /* 0x088fe40007f1e0ff */
[----:B------:R-:W-:-:S04]  /*a8e0*/  IADD3 R84, P1, R125, R14, RZ ;  /* 0x0000000e7d547210 */ /* 0x000fc80007f3e0ff */
[----:B------:R-:W3:Y:S01]  /*a8f0*/  LDC R131, c[0x0][0x268] ;  /* 0x00009a00ff837b82 */ /* 0x000ee20000000800 */
[----:B------:R-:W-:-:S07]  /*a900*/  LEA.HI.X.SX32 R85, R129, R15, 0x1, P1 ;  /* 0x0000000f81557211 */ /* 0x000fce00008f0eff */
[----:B------:R-:W4:Y:S01]  /*a910*/  LDC R129, c[0x0][0x268] ;  /* 0x00009a00ff817b82 */ /* 0x000f220000000800 */
[----:B------:R-:W-:Y:S01]  /*a920*/  LEA.HI.X.SX32 R83, R125, R15, 0x1, P2 ;  /* 0x0000000f7d537211 */ /* 0x000fe200010f0eff */
[----:B--2---:R-:W-:Y:S01]  /*a930*/  IMAD R134, R134, 0x113, RZ ;  /* 0x0000011386867824 */ /* 0x004fe200078e02ff */
[----:B------:R-:W-:Y:S01]  /*a940*/  STL.64 [R1+0x1558], R84 ;  /* 0x0015585401007387 */ /* 0x000fe20000100a00 */
[----:B-1----:R-:W-:-:S03]  /*a950*/  IMAD R136, R136, 0x22c, RZ ;  /* 0x0000022c88887824 */ /* 0x002fc600078e02ff */
[----:B------:R1:W-:Y:S01]  /*a960*/  STL.64 [R1+0x1110], R82 ;  /* 0x0011105201007387 */ /* 0x0003e20000100a00 */
[----:B------:R-:W-:Y:S02]  /*a970*/  LEA.HI.X.SX32 R81, R134, R15, 0x1, P3 ;  /* 0x0000000f86517211 */ /* 0x000fe400018f0eff */
[----:B------:R-:W2:Y:S01]  /*a980*/  LDC R134, c[0x0][0x268] ;  /* 0x00009a00ff867b82 */ /* 0x000ea20000000800 */
[----:B---3--:R-:W-:Y:S01]  /*a990*/  IMAD R131, R131, 0x22e, RZ ;  /* 0x0000022e83837824 */ /* 0x008fe200078e02ff */
[----:B-1----:R-:W-:-:S06]  /*a9a0*/  IADD3 R82, P2, R136, R14, RZ ;  /* 0x0000000e88527210 */ /* 0x002fcc0007f5e0ff */
[----:B------:R-:W1:Y:S01]  /*a9b0*/  LDC R136, c[0x0][0x268] ;  /* 0x00009a00ff887b82 */ /* 0x000e620000000800 */
[----:B------:R3:W-:Y:S01]  /*a9c0*/  STL.64 [R1+0x1108], R80 ;  /* 0x0011085001007387 */ /* 0x0007e20000100a00 */
[----:B----4-:R-:W-:Y:S01]  /*a9d0*/  IMAD R129, R129, 0x45, RZ ;  /* 0x0000004581817824 */ /* 0x010fe200078e02ff */
[----:B------:R-:W-:-:S04]  /*a9e0*/  IADD3 R78, P4, R126, R14, RZ ;  /* 0x0000000e7e4e7210 */ /* 0x000fc80007f9e0ff */
[----:B------:R-:W-:Y:S02]  /*a9f0*/  LEA.HI.X.SX32 R79, R129, R15, 0x1, P4 ;  /* 0x0000000f814f7211 */ /* 0x000fe400020f0eff */
[----:B------:R-:W4:Y:S01]  /*aa00*/  LDC R129, c[0x0][0x268] ;  /* 0x00009a00ff817b82 */ /* 0x000f220000000800 */
[----:B---3--:R-:W-:-:S07]  /*aa10*/  IADD3 R80, P3, R131, R14, RZ ;  /* 0x0000000e83507210 */ /* 0x008fce0007f7e0ff */
[----:B------:R-:W3:Y:S01]  /*aa20*/  LDC R131, c[0x0][0x268] ;  /* 0x00009a00ff837b82 */ /* 0x000ee20000000800 */
[CC--:B------:R-:W-:Y:S02]  /*aa30*/  IADD3 R76, P5, R127.reuse, R14.reuse, RZ ;  /* 0x0000000e7f4c7210 */ /* 0x0c0fe40007fbe0ff */
[-C--:B------:R-:W-:Y:S01]  /*aa40*/  LEA.HI.X.SX32 R23, R127, R15.reuse, 0x1, P6 ;  /* 0x0000000f7f177211 */ /* 0x080fe200030f0eff */
[----:B-1----:R-:W-:Y:S01]  /*aa50*/  IMAD R136, R136, 0x115, RZ ;  /* 0x0000011588887824 */ /* 0x002fe200078e02ff */
[-C--:B------:R-:W-:Y:S01]  /*aa60*/  LEA.HI.X.SX32 R77, R126, R15.reuse, 0x1, P5 ;  /* 0x0000000f7e4d7211 */ /* 0x080fe200028f0eff */
[----:B--2---:R-:W-:Y:S01]  /*aa70*/  IMAD R134, R134, 0x230, RZ ;  /* 0x0000023086867824 */ /* 0x004fe200078e02ff */
[----:B------:R-:W-:Y:S02]  /*aa80*/  STL.64 [R1+0x1778], R78 ;  /* 0x0017784e01007387 */ /* 0x000fe40000100a00 */
[----:B------:R-:W-:Y:S02]  /*aa90*/  LEA.HI.X.SX32 R13, R136, R15, 0x1, P0 ;  /* 0x0000000f880d7211 */ /* 0x000fe400000f0eff */
[----:B------:R-:W1:Y:S01]  /*aaa0*/  LDC R136, c[0x0][0x268] ;  /* 0x00009a00ff887b82 */ /* 0x000e620000000800 */
[----:B------:R-:W-:Y:S01]  /*aab0*/  IADD3 R84, P1, R128, R14, RZ ;  /* 0x0000000e80547210 */ /* 0x000fe20007f3e0ff */
[----:B------:R-:W-:Y:S04]  /*aac0*/  STL.64 [R1+0x1550], R76 ;  /* 0x0015504c01007387 */ /* 0x000fe80000100a00 */
[----:B------:R-:W-:Y:S01]  /*aad0*/  STL.64 [R1+0x1100], R22 ;  /* 0x0011001601007387 */ /* 0x000fe20000100a00 */
[----:B---3--:R-:W-:-:S03]  /*aae0*/  IMAD R131, R131, 0x8b, RZ ;  /* 0x0000008b83837824 */ /* 0x008fc600078e02ff */
[----:B------:R2:W-:Y:S01]  /*aaf0*/  STL.64 [R1+0x10f8], R12 ;  /* 0x0010f80c01007387 */ /* 0x0005e20000100a00 */
[----:B----4-:R-:W-:Y:S01]  /*ab00*/  IMAD R129, R129, 0x232, RZ ;  /* 0x0000023281817824 */ /* 0x010fe200078e02ff */
[----:B------:R-:W-:Y:S02]  /*ab10*/  LEA.HI.X.SX32 R85, R131, R15, 0x1, P1 ;  /* 0x0000000f83557211 */ /* 0x000fe400008f0eff */
[----:B------:R-:W3:Y:S01]  /*ab20*/  LDC R131, c[0x0][0x268] ;  /* 0x00009a00ff837b82 */ /* 0x000ee20000000800 */
[----:B--2---:R-:W-:-:S07]  /*ab30*/  IADD3 R12, P0, R134, R14, RZ ;  /* 0x0000000e860c7210 */ /* 0x004fce0007f1e0ff */
[----:B------:R-:W2:Y:S01]  /*ab40*/  LDC R134, c[0x0][0x268] ;  /* 0x00009a00ff867b82 */ /* 0x000ea20000000800 */
[----:B------:R4:W-:Y:S02]  /*ab50*/  STL.64 [R1+0x1548], R84 ;  /* 0x0015485401007387 */ /* 0x0009e40000100a00 */
[----:B----4-:R-:W-:-:S05]  /*ab60*/  IADD3 R84, P1, R129, R14, RZ ;  /* 0x0000000e81547210 */ /* 0x010fca0007f3e0ff */
[----:B------:R-:W4:Y:S01]  /*ab70*/  LDC R129, c[0x0][0x268] ;  /* 0x00009a00ff817b82 */ /* 0x000f220000000800 */
[----:B-1----:R-:W-:Y:S01]  /*ab80*/  IMAD R136, R136, 0x117, RZ ;  /* 0x0000011788887824 */ /* 0x002fe200078e02ff */
[----:B------:R-:W-:Y:S01]  /*ab90*/  LEA.HI.X.SX32 R83, R128, R15, 0x1, P2 ;  /* 0x0000000f80537211 */ /* 0x000fe200010f0eff */
[----:B---3--:R-:W-:-:S03]  /*aba0*/  IMAD R131, R131, 0x23, RZ ;  /* 0x0000002383837824 */ /* 0x008fc600078e02ff */
[-C--:B------:R-:W-:Y:S01]  /*abb0*/  LEA.HI.X.SX32 R81, R136, R15.reuse, 0x1, P3 ;  /* 0x0000000f88517211 */ /* 0x080fe200018f0eff */
[----:B--2---:R-:W-:Y:S01]  /*abc0*/  IMAD R134, R134, 0x234, RZ ;  /* 0x0000023486867824 */ /* 0x004fe200078e02ff */
[-C--:B------:R-:W-:Y:S01]  /*abd0*/  IADD3 R78, P4, R130, R14.reuse, RZ ;  /* 0x0000000e824e7210 */ /* 0x080fe20007f9e0ff */
[----:B------:R-:W-:Y:S01]  /*abe0*/  STL.64 [R1+0x10f0], R82 ;  /* 0x0010f05201007387 */ /* 0x000fe20000100a00 */
[-C--:B------:R-:W-:Y:S01]  /*abf0*/  IADD3 R76, P5, R132, R14.reuse, RZ ;  /* 0x0000000e844c7210 */ /* 0x080fe20007fbe0ff */
[----:B------:R-:W1:Y:S02]  /*ac00*/  LDC R136, c[0x0][0x268] ;  /* 0x00009a00ff887b82 */ /* 0x000e640000000800 */
[----:B------:R2:W-:Y:S01]  /*ac10*/  STL.64 [R1+0x10e8], R80 ;  /* 0x0010e85001007387 */ /* 0x0005e20000100a00 */
[----:B------:R-:W-:Y:S01]  /*ac20*/  LEA.HI.X.SX32 R79, R131, R15, 0x1, P4 ;  /* 0x0000000f834f7211 */ /* 0x000fe200020f0eff */
[----:B----4-:R-:W-:Y:S01]  /*ac30*/  IMAD R129, R129, 0x236, RZ ;  /* 0x0000023681817824 */ /* 0x010fe200078e02ff */
[----:B--2---:R-:W-:-:S03]  /*ac40*/  IADD3 R80, P3, R134, R14, RZ ;  /* 0x0000000e86507210 */ /* 0x004fc60007f7e0ff */
[----:B------:R-:W2:Y:S01]  /*ac50*/  LDC R131, c[0x0][0x268] ;  /* 0x00009a00ff837b82 */ /* 0x000ea20000000800 */
[----:B------:R3:W-:Y:S07]  /*ac60*/  STL.64 [R1+0x1888], R78 ;  /* 0x0018884e01007387 */ /* 0x0007ee0000100a00 */
[----:B------:R-:W4:Y:S01]  /*ac70*/  LDC R134, c[0x0][0x268] ;  /* 0x00009a00ff867b82 */ /* 0x000f220000000800 */
[----:B---3--:R-:W-:-:S07]  /*ac80*/  IADD3 R78, P4, R129, R14, RZ ;  /* 0x0000000e814e7210 */ /* 0x008fce0007f9e0ff */
[----:B------:R-:W3:Y:S01]  /*ac90*/  LDC R129, c[0x0][0x268] ;  /* 0x00009a00ff817b82 */ /* 0x000ee20000000800 */
[CC--:B------:R-:W-:Y:S02]  /*aca0*/  IADD3 R22, P6, R133.reuse, R14.reuse, RZ ;  /* 0x0000000e85167210 */ /* 0x0c0fe40007fde0ff */
[-C--:B------:R-:W-:Y:S02]  /*acb0*/  LEA.HI.X.SX32 R77, R130, R15.reuse, 0x1, P5 ;  /* 0x0000000f824d7211 */ /* 0x080fe400028f0eff */
[-C--:B------:R-:W-:Y:S02]  /*acc0*/  LEA.HI.X.SX32 R23, R132, R15.reuse, 0x1, P6 ;  /* 0x0000000f84177211 */ /* 0x080fe400030f0eff */
[----:B------:R-:W-:Y:S01]  /*acd0*/  LEA.HI.X.SX32 R13, R133, R15, 0x1, P0 ;  /* 0x0000000f850d7211 */ /* 0x000fe200000f0eff */
[----:B--2---:R-:W-:Y:S01]  /*ace0*/  IMAD R131, R131, 0x23a, RZ ;  /* 0x0000023a83837824 */ /* 0x004fe200078e02ff */
[----:B------:R-:W-:Y:S01]  /*acf0*/  STL.64 [R1+0x1770], R76 ;  /* 0x0017704c01007387 */ /* 0x000fe20000100a00 */
[----:B----4-:R-:W-:Y:S01]  /*ad00*/  IMAD R134, R134, 0x119, RZ ;  /* 0x0000011986867824 */ /* 0x010fe200078e02ff */
[----:B------:R-:W-:-:S02]  /*ad10*/  IADD3 R82, P2, R135, R14, RZ ;  /* 0x0000000e87527210 */ /* 0x000fc40007f5e0ff */
[----:B------:R-:W-:Y:S02]  /*ad20*/  STL.64 [R1+0x1540], R22 ;  /* 0x0015401601007387 */ /* 0x000fe40000100a00 */
[-C--:B------:R-:W-:Y:S02]  /*ad30*/  LEA.HI.X.SX32 R85, R134, R15.reuse, 0x1, P1 ;  /* 0x0000000f86557211 */ /* 0x080fe400008f0eff */
[----:B------:R-:W2:Y:S01]  /*ad40*/  LDC R134, c[0x0][0x268] ;  /* 0x00009a00ff867b82 */ /* 0x000ea20000000800 */
[----:B---3--:R-:W-:Y:S01]  /*ad50*/  IMAD R129, R129, 0x8d, RZ ;  /* 0x0000008d81817824 */ /* 0x008fe200078e02ff */
[----:B------:R-:W-:Y:S04]  /*ad60*/  STL.64 [R1+0x10e0], R12 ;  /* 0x0010e00c01007387 */ /* 0x000fe80000100a00 */
[----:B------:R3:W-:Y:S01]  /*ad70*/  STL.64 [R1+0x10d8], R84 ;  /* 0x0010d85401007387 */ /* 0x0007e20000100a00 */
[----:B------:R-:W-:-:S02]  /*ad80*/  LEA.HI.X.SX32 R83, R129, R15, 0x1, P2 ;  /* 0x0000000f81537211 */ /* 0x000fc400010f0eff */
[----:B------:R-:W4:Y:S01]  /*ad90*/  LDC R129, c[0x0][0x268] ;  /* 0x00009a00ff817b82 */ /* 0x000f220000000800 */
[----:B---3--:R-:W-:-:S07]  /*ada0*/  IADD3 R84, P1, R131, R14, RZ ;  /* 0x0000000e83547210 */ /* 0x008fce0007f3e0ff */
[----:B------:R-:W3:Y:S01]  /*adb0*/  LDC R131, c[0x0][0x268] ;  /* 0x00009a00ff837b82 */ /* 0x000ee20000000800 */
[----:B--2---:R-:W-:Y:S01]  /*adc0*/  IMAD R134, R134, 0x11b, RZ ;  /* 0x0000011b86867824 */ /* 0x004fe200078e02ff */
[-C--:B------:R-:W-:Y:S01]  /*add0*/  LEA.HI.X.SX32 R81, R135, R15.reuse, 0x1, P3 ;  /* 0x0000000f87517211 */ /* 0x080fe200018f0eff */
[----:B------:R-:W-:Y:S03]  /*ade0*/  STL.64 [R1+0x1538], R82 ;  /* 0x0015385201007387 */ /* 0x000fe60000100a00 */
[-C--:B------:R-:W-:Y:S01]  /*adf0*/  LEA.HI.X.SX32 R79, R134, R15.reuse, 0x1, P4 ;  /* 0x0000000f864f7211 */ /* 0x080fe200020f0eff */
[----:B------:R-:W-:Y:S01]  /*ae00*/  STL.64 [R1+0x10d0], R80 ;  /* 0x0010d05001007387 */ /* 0x000fe20000100a00 */
[----:B------:R-:W-:Y:S01]  /*ae10*/  IADD3 R76, P5, R137, R14, RZ ;  /* 0x0000000e894c7210 */ /* 0x000fe20007fbe0ff */
[----:B----4-:R-:W-:Y:S02]  /*ae20*/  IMAD R129, R129, 0x47, RZ ;  /* 0x0000004781817824 */ /* 0x010fe400078e02ff */
[----:B------:R2:W-:Y:S03]  /*ae30*/  STL.64 [R1+0x10c8], R78 ;  /* 0x0010c84e01007387 */ /* 0x0005e60000100a00 */
[----:B------:R-:W-:-:S02]  /*ae40*/  LEA.HI.X.SX32 R77, R129, R15, 0x1, P5 ;  /* 0x0000000f814d7211 */ /* 0x000fc400028f0eff */
[----:B------:R-:W4:Y:S01]  /*ae50*/  LDC R129, c[0x0][0x268] ;  /* 0x00009a00ff817b82 */ /* 0x000f220000000800 */
[----:B---3--:R-:W-:-:S05]  /*ae60*/  IMAD R131, R131, 0x23e, RZ ;  /* 0x0000023e83837824 */ /* 0x008fca00078e02ff */
[-C--:B--2---:R-:W-:Y:S02]  /*ae70*/  IADD3 R78, P4, R131, R14.reuse, RZ ;  /* 0x0000000e834e7210 */ /* 0x084fe40007f9e0ff */
[----:B------:R-:W2:Y:S01]  /*ae80*/  LDC R131, c[0x0][0x268] ;  /* 0x00009a00ff837b82 */ /* 0x000ea20000000800 */
[----:B-1----:R-:W-:Y:S01]  /*ae90*/  IMAD R136, R136, 0x238, RZ ;  /* 0x0000023888887824 */ /* 0x002fe200078e02ff */
[----:B------:R-:W-:-:S04]  /*aea0*/  IADD3 R82, P2, R140, R14, RZ ;  /* 0x0000000e8c527210 */ /* 0x000fc80007f5e0ff */
[----:B------:R-:W-:Y:S02]  /*aeb0*/  IADD3 R12, P0, R136, R14, RZ ;  /* 0x0000000e880c7210 */ /* 0x000fe40007f1e0ff */
[----:B------:R-:W1:Y:S01]  /*aec0*/  LDC R136, c[0x0][0x268] ;  /* 0x00009a00ff887b82 */ /* 0x000e620000000800 */
[----:B----4-:R-:W-:-:S05]  /*aed0*/  IMAD R129, R129, 0x8f, RZ ;  /* 0x0000008f81817824 */ /* 0x010fca00078e02ff */
[----:B------:R-:W-:Y:S02]  /*aee0*/  LEA.HI.X.SX32 R83, R129, R15, 0x1, P2 ;  /* 0x0000000f81537211 */ /* 0x000fe400010f0eff */
[----:B------:R-:W3:Y:S01]  /*aef0*/  LDC R129, c[0x0][0x268] ;  /* 0x00009a00ff817b82 */ /* 0x000ee20000000800 */
[----:B--2---:R-:W-:-:S05]  /*af00*/  IMAD R131, R131, 0x11d, RZ ;  /* 0x0000011d83837824 */ /* 0x004fca00078e02ff */
[----:B------:R-:W-:Y:S02]  /*af10*/  LEA.HI.X.SX32 R85, R131, R15, 0x1, P1 ;  /* 0x0000000f83557211 */ /* 0x000fe400008f0eff */
[----:B------:R-:W2:Y:S01]  /*af20*/  LDC R131, c[0x0][0x268] ;  /* 0x00009a00ff837b82 */ /* 0x000ea20000000800 */
[----:B-1----:R-:W-:-:S05]  /*af30*/  IMAD R136, R136, 0x23c, RZ ;  /* 0x0000023c88887824 */ /* 0x002fca00078e02ff */
[----:B------:R-:W-:Y:S01]  /*af40*/  IADD3 R80, P3, R136, R14, RZ ;  /* 0x0000000e88507210 */ /* 0x000fe20007f7e0ff */
[----:B---3--:R-:W-:Y:S02]  /*af50*/  IMAD R136, R129, 0x240, RZ ;  /* 0x0000024081887824 */ /* 0x008fe400078e02ff */
[----:B------:R-:W1:Y:S01]  /*af60*/  LDC R129, c[0x0][0x268] ;  /* 0x00009a00ff817b82 */ /* 0x000e620000000800 */
[----:B--2---:R-:W-:-:S07]  /*af70*/  IMAD R134, R131, 0x11f, RZ ;  /* 0x0000011f83867824 */ /* 0x004fce00078e02ff */
[----:B------:R-:W2:Y:S01]  /*af80*/  LDC R131, c[0x0][0x268] ;  /* 0x00009a00ff837b82 */ /* 0x000ea20000000800 */
[C---:B------:R-:W-:Y:S02]  /*af90*/  IADD3 R22, P6, R138.reuse, R14, RZ ;  /* 0x0000000e8a167210 */ /* 0x040fe40007fde0ff */
[-C--:B------:R-:W-:Y:S02]  /*afa0*/  LEA.HI.X.SX32 R13, R138, R15.reuse, 0x1, P0 ;  /* 0x0000000f8a0d7211 */ /* 0x080fe400000f0eff */
[-C--:B------:R-:W-:Y:S01]  /*afb0*/  LEA.HI.X.SX32 R23, R137, R15.reuse, 0x1, P6 ;  /* 0x0000000f89177211 */ /* 0x080fe200030f0eff */
[----:B------:R-:W-:Y:S01]  /*afc0*/  STL.64 [R1+0x1768], R76 ;  /* 0x0017684c01007387 */ /* 0x000fe20000100a00 */
[-C--:B------:R-:W-:Y:S02]  /*afd0*/  LEA.HI.X.SX32 R81, R140, R15.reuse, 0x1, P3 ;  /* 0x0000000f8c517211 */ /* 0x080fe400018f0eff */
[----:B------:R-:W-:Y:S01]  /*afe0*/  LEA.HI.X.SX32 R79, R134, R15, 0x1, P4 ;  /* 0x0000000f864f7211 */ /* 0x000fe200020f0eff */
[----:B------:R-:W-:Y:S01]  /*aff0*/  STL.64 [R1+0x1530], R22 ;  /* 0x0015301601007387 */ /* 0x000fe20000100a00 */
[----:B-1----:R-:W-:-:S03]  /*b000*/  IMAD R129, R129, 0x242, RZ ;  /* 0x0000024281817824 */ /* 0x002fc600078e02ff */
[----:B------:R-:W-:Y:S04]  /*b010*/  STL.64 [R1+0x10c0], R12 ;  /* 0x0010c00c01007387 */ /* 0x000fe80000100a00 */
[----:B------:R-:W-:Y:S01]  /*b020*/  STL.64 [R1+0x10b8], R84 ;  /* 0x0010b85401007387 */ /* 0x000fe20000100a00 */
[----:B--2---:R-:W-:Y:S02]  /*b030*/  IMAD R134, R131, 0x9, RZ ;  /* 0x0000000983867824 */ /* 0x004fe400078e02ff */
[----:B------:R-:W1:Y:S01]  /*b040*/  LDC R131, c[0x0][0x268] ;  /* 0x00009a00ff837b82 */ /* 0x000e620000000800 */
[----:B------:R-:W-:Y:S04]  /*b050*/  STL.64 [R1+0x1528], R82 ;  /* 0x0015285201007387 */ /* 0x000fe80000100a00 */
[----:B------:R-:W-:Y:S04]  /*b060*/  STL.64 [R1+0x10b0], R80 ;  /* 0x0010b05001007387 */ /* 0x000fe80000100a00 */
[----:B------:R2:W-:Y:S02]  /*b070*/  STL.64 [R1+0x10a8], R78 ;  /* 0x0010a84e01007387 */ /* 0x0005e40000100a00 */
[----:B--2---:R-:W-:-:S02]  /*b080*/  IADD3 R78, P4, R129, R14, RZ ;  /* 0x0000000e814e7210 */ /* 0x004fc40007f9e0ff */
[----:B------:R-:W2:Y:S01]  /*b090*/  LDC R129, c[0x0][0x268] ;  /* 0x00009a00ff817b82 */ /* 0x000ea20000000800 */
[-C--:B------:R-:W-:Y:S02]  /*b0a0*/  IADD3 R76, P5, R142, R14.reuse, RZ ;  /* 0x0000000e8e4c7210 */ /* 0x080fe40007fbe0ff */
[-C--:B------:R-:W-:Y:S02]  /*b0b0*/  IADD3 R22, P6, R143, R14.reuse, RZ ;  /* 0x0000000e8f167210 */ /* 0x080fe40007fde0ff */
[-C--:B------:R-:W-:Y:S01]  /*b0c0*/  LEA.HI.X.SX32 R77, R134, R15.reuse, 0x1, P5 ;  /* 0x0000000f864d7211 */ /* 0x080fe200028f0eff */
[----:B-1----:R-:W-:Y:S01]  /*b0d0*/  IMAD R131, R131, 0x244, RZ ;  /* 0x0000024483837824 */ /* 0x002fe200078e02ff */
[----:B------:R-:W-:Y:S01]  /*b0e0*/  LEA.HI.X.SX32 R23, R142, R15, 0x1, P6 ;  /* 0x0000000f8e177211 */ /* 0x000fe200030f0eff */
[----:B------:R-:W1:Y:S01]  /*b0f0*/  LDC R134, c[0x0][0x268] ;  /* 0x00009a00ff867b82 */ /* 0x000e620000000800 */
[-C--:B------:R-:W-:Y:S01]  /*b100*/  IADD3 R12, P0, R144, R14.reuse, RZ ;  /* 0x0000000e900c7210 */ /* 0x080fe20007f1e0ff */
[----:B------:R-:W-:Y:S01]  /*b110*/  STL.64 [R1+0x1958], R76 ;  /* 0x0019584c01007387 */ /* 0x000fe20000100a00 */
[----:B------:R-:W-:-:S02]  /*b120*/  IADD3 R80, P3, R136, R14, RZ ;  /* 0x0000000e88507210 */ /* 0x000fc40007f7e0ff */
[----:B------:R-:W-:Y:S01]  /*b130*/  LEA.HI.X.SX32 R13, R143, R15, 0x1, P0 ;  /* 0x0000000f8f0d7211 */ /* 0x000fe200000f0eff */
[----:B------:R3:W-:Y:S02]  /*b140*/  STL.64 [R1+0x1910], R22 ;  /* 0x0019101601007387 */ /* 0x0007e40000100a00 */
[----:B------:R-:W4:Y:S02]  /*b150*/  LDC R136, c[0x0][0x268] ;  /* 0x00009a00ff887b82 */ /* 0x000f240000000800 */
[----:B------:R0:W-:Y:S01]  /*b160*/  STL.64 [R1+0x1880], R12 ;  /* 0x0018800c01007387 */ /* 0x0001e20000100a00 */
[----:B--2---:R-:W-:Y:S01]  /*b170*/  IMAD R129, R129, 0x246, RZ ;  /* 0x0000024681817824 */ /* 0x004fe200078e02ff */
[----:B---3--:R-:W-:-:S04]  /*b180*/  IADD3 R22, P6, R131, R14, RZ ;  /* 0x0000000e83167210 */ /* 0x008fc80007fde0ff */
[----:B------:R-:W2:Y:S01]  /*b190*/  LDC R131, c[0x0][0x268] ;  /* 0x00009a00ff837b82 */ /* 0x000ea20000000800 */
[----:B0-----:R-:W-:-:S07]  /*b1a0*/  IADD3 R12, P0, R129, R14, RZ ;  /* 0x0000000e810c7210 */ /* 0x001fce0007f1e0ff */
[----:B------:R-:W0:Y:S01]  /*b1b0*/  LDC R129, c[0x0][0x268] ;  /* 0x00009a00ff817b82 */ /* 0x000e220000000800 */
[-C--:B------:R-:W-:Y:S01]  /*b1c0*/  IADD3 R84, P1, R146, R14.reuse, RZ ;  /* 0x0000000e92547210 */ /* 0x080fe20007f3e0ff */
[----:B-1----:R-:W-:Y:S01]  /*b1d0*/  IMAD R134, R134, 0x121, RZ ;  /* 0x0000012186867824 */ /* 0x002fe200078e02ff */
[C---:B------:R-:W-:Y:S02]  /*b1e0*/  IADD3 R82, P2, R147.reuse, R14, RZ ;  /* 0x0000000e93527210 */ /* 0x040fe40007f5e0ff */
[-C--:B------:R-:W-:Y:S02]  /*b1f0*/  LEA.HI.X.SX32 R85, R144, R15.reuse, 0x1, P1 ;  /* 0x0000000f90557211 */ /* 0x080fe400008f0eff */
[-C--:B------:R-:W-:Y:S01]  /*b200*/  LEA.HI.X.SX32 R83, R146, R15.reuse, 0x1, P2 ;  /* 0x0000000f92537211 */ /* 0x080fe200010f0eff */
[----:B----4-:R-:W-:Y:S01]  /*b210*/  IMAD R136, R136, 0x248, RZ ;  /* 0x0000024888887824 */ /* 0x010fe200078e02ff */
[-C--:B------:R-:W-:Y:S02]  /*b220*/  LEA.HI.X.SX32 R81, R147, R15.reuse, 0x1, P3 ;  /* 0x0000000f93517211 */ /* 0x080fe400018f0eff */
[----:B------:R-:W-:Y:S01]  /*b230*/  LEA.HI.X.SX32 R79, R134, R15, 0x1, P4 ;  /* 0x0000000f864f7211 */ /* 0x000fe200020f0eff */
[----:B------:R-:W-:Y:S01]  /*b240*/  STL.64 [R1+0x1760], R84 ;  /* 0x0017605401007387 */ /* 0x000fe20000100a00 */
[----:B------:R-:W1:Y:S01]  /*b250*/  LDC R134, c[0x0][0x268] ;  /* 0x00009a00ff867b82 */ /* 0x000e620000000800 */
[----:B--2---:R-:W-:-:S02]  /*b260*/  IMAD R131, R131, 0x24a, RZ ;  /* 0x0000024a83837824 */ /* 0x004fc400078e02ff */
[----:B------:R-:W-:Y:S04]  /*b270*/  STL.64 [R1+0x1520], R82 ;  /* 0x0015205201007387 */ /* 0x000fe80000100a00 */
[----:B------:R2:W-:Y:S01]  /*b280*/  STL.64 [R1+0x10a0], R80 ;  /* 0x0010a05001007387 */ /* 0x0005e20000100a00 */
[----:B------:R-:W-:-:S03]  /*b290*/  IADD3 R76, P5, R150, R14, RZ ;  /* 0x0000000e964c7210 */ /* 0x000fc60007fbe0ff */
[----:B------:R3:W-:Y:S01]  /*b2a0*/  STL.64 [R1+0x1098], R78 ;  /* 0x0010984e01007387 */ /* 0x0007e20000100a00 */
[----:B0-----:R-:W-:Y:S01]  /*b2b0*/  IMAD R129, R129, 0x91, RZ ;  /* 0x0000009181817824 */ /* 0x001fe200078e02ff */
[-C--:B--2---:R-:W-:Y:S02]  /*b2c0*/  IADD3 R80, P3, R136, R14.reuse, RZ ;  /* 0x0000000e88507210 */ /* 0x084fe40007f7e0ff */
[----:B------:R-:W0:Y:S01]  /*b2d0*/  LDC R136, c[0x0][0x268] ;  /* 0x00009a00ff887b82 */ /* 0x000e220000000800 */
[----:B---3--:R-:W-:-:S07]  /*b2e0*/  IADD3 R78, P4, R131, R14, RZ ;  /* 0x0000000e834e7210 */ /* 0x008fce0007f9e0ff */
[----:B------:R-:W2:Y:S01]  /*b2f0*/  LDC R131, c[0x0][0x268] ;  /* 0x00009a00ff837b82 */ /* 0x000ea20000000800 */
[----:B------:R-:W-:-:S07]  /*b300*/  LEA.HI.X.SX32 R77, R129, R15, 0x1, P5 ;  /* 0x0000000f814d7211 */ /* 0x000fce00028f0eff */
[----:B------:R-:W3:Y:S01]  /*b310*/  LDC R129, c[0x0][0x268] ;  /* 0x00009a00ff817b82 */ /* 0x000ee20000000800 */
[----:B-1----:R-:W-:Y:S01]  /*b320*/  IMAD R134, R134, 0x123, RZ ;  /* 0x0000012386867824 */ /* 0x002fe200078e02ff */
[-C--:B------:R-:W-:Y:S01]  /*b330*/  LEA.HI.X.SX32 R23, R150, R15.reuse, 0x1, P6 ;  /* 0x0000000f96177211 */ /* 0x080fe200030f0eff */
[----:B------:R-:W-:Y:S03]  /*b340*/  STL.64 [R1+0x1518], R76 ;  /* 0x0015184c01007387 */ /* 0x000fe60000100a00 */
[----:B------:R-:W-:Y:S01]  /*b350*/  LEA.HI.X.SX32 R13, R134, R15, 0x1, P0 ;  /* 0x0000000f860d7211 */ /* 0x000fe200000f0eff */
[----:B0-----:R-:W-:Y:S01]  /*b360*/  IMAD R136, R136, 0x24c, RZ ;  /* 0x0000024c88887824 */ /* 0x001fe200078e02ff */
[----:B------:R0:W-:Y:S01]  /*b370*/  STL.64 [R1+0x1090], R22 ;  /* 0x0010901601007387 */ /* 0x0001e20000100a00 */
[-C--:B------:R-:W-:Y:S01]  /*b380*/  IADD3 R84, P1, R152, R14.reuse, RZ ;  /* 0x0000000e98547210 */ /* 0x080fe20007f3e0ff */
[----:B------:R-:W1:Y:S01]  /*b390*/  LDC R134, c[0x0][0x268] ;  /* 0x00009a00ff867b82 */ /* 0x000e620000000800 */
[----:B--2---:R-:W-:Y:S01]  /*b3a0*/  IMAD R131, R131, 0x24e, RZ ;  /* 0x0000024e83837824 */ /* 0x004fe200078e02ff */
[----:B------:R2:W-:Y:S01]  /*b3b0*/  STL.64 [R1+0x1088], R12 ;  /* 0x0010880c01007387 */ /* 0x0005e20000100a00 */
[----:B0-----:R-:W-:-:S05]  /*b3c0*/  IADD3 R22, P6, R136, R14, RZ ;  /* 0x0000000e88167210 */ /* 0x001fca0007fde0ff */
[----:B------:R-:W0:Y:S01]  /*b3d0*/  LDC R136, c[0x0][0x268] ;  /* 0x00009a00ff887b82 */ /* 0x000e220000000800 */
[----:B---3--:R-:W-:Y:S01]  /*b3e0*/  IMAD R129, R129, 0x49, RZ ;  /* 0x0000004981817824 */ /* 0x008fe200078e02ff */
[----:B--2---:R-:W-:-:S06]  /*b3f0*/  IADD3 R12, P0, R131, R14, RZ ;  /* 0x0000000e830c7210 */ /* 0x004fcc0007f1e0ff */
[----:B------:R-:W2:Y:S01]  /*b400*/  LDC R131, c[0x0][0x268] ;  /* 0x00009a00ff837b82 */ /* 0x000ea20000000800 */
[----:B------:R-:W-:-:S07]  /*b410*/  LEA.HI.X.SX32 R85, R129, R15, 0x1, P1 ;  /* 0x0000000f81557211 */ /* 0x000fce00008f0eff */
[----:B------:R-:W3:Y:S01]  /*b420*/  LDC R129, c[0x0][0x268] ;  /* 0x00009a00ff817b82 */ /* 0x000ee20000000800 */
[-C--:B------:R-:W-:Y:S02]  /*b430*/  IADD3 R82, P2, R154, R14.reuse, RZ ;  /* 0x0000000e9a527210 */ /* 0x080fe40007f5e0ff */
[----:B------:R-:W-:Y:S02]  /*b440*/  IADD3 R76, P5, R156, R14, RZ ;  /* 0x0000000e9c4c7210 */ /* 0x000fe40007fbe0ff */
[-C--:B------:R-:W-:Y:S01]  /*b450*/  LEA.HI.X.SX32 R83, R152, R15.reuse, 0x1, P2 ;  /* 0x0000000f98537211 */ /* 0x080fe200010f0eff */
[----:B0-----:R-:W-:Y:S01]  /*b460*/  IMAD R136, R136, 0x125, RZ ;  /* 0x0000012588887824 */ /* 0x001fe200078e02ff */
[-C--:B------:R-:W-:Y:S01]  /*b470*/  LEA.HI.X.SX32 R81, R154, R15.reuse, 0x1, P3 ;  /* 0x0000000f9a517211 */ /* 0x080fe200018f0eff */
[----:B------:R-:W-:Y:S01]  /*b480*/  STL.64 [R1+0x1758], R84 ;  /* 0x0017585401007387 */ /* 0x000fe20000100a00 */
[----:B--2---:R-:W-:Y:S02]  /*b490*/  IMAD R131, R131, 0x93, RZ ;  /* 0x0000009383837824 */ /* 0x004fe400078e02ff */
[----:B------:R-:W-:-:S02]  /*b4a0*/  LEA.HI.X.SX32 R79, R136, R15, 0x1, P4 ;  /* 0x0000000f884f7211 */ /* 0x000fc400020f0eff */
[----:B------:R-:W0:Y:S01]  /*b4b0*/  LDC R136, c[0x0][0x268] ;  /* 0x00009a00ff887b82 */ /* 0x000e220000000800 */
[----:B------:R-:W-:Y:S01]  /*b4c0*/  LEA.HI.X.SX32 R77, R131, R15, 0x1, P5 ;  /* 0x0000000f834d7211 */ /* 0x000fe200028f0eff */
[----:B------:R-:W-:Y:S01]  /*b4d0*/  STL.64 [R1+0x1510], R82 ;  /* 0x0015105201007387 */ /* 0x000fe20000100a00 */
[----:B---3--:R-:W-:-:S05]  /*b4e0*/  IMAD R129, R129, 0x252, RZ ;  /* 0x0000025281817824 */ /* 0x008fca00078e02ff */
[----:B------:R-:W2:Y:S01]  /*b4f0*/  LDC R131, c[0x0][0x268] ;  /* 0x00009a00ff837b82 */ /* 0x000ea20000000800 */
[----:B------:R-:W-:Y:S04]  /*b500*/  STL.64 [R1+0x1080], R80 ;  /* 0x0010805001007387 */ /* 0x000fe80000100a00 */
[----:B------:R-:W-:Y:S04]  /*b510*/  STL.64 [R1+0x1078], R78 ;  /* 0x0010784e01007387 */ /* 0x000fe80000100a00 */
[----:B------:R3:W-:Y:S02]  /*b520*/  STL.64 [R1+0x1508], R76 ;  /* 0x0015084c01007387 */ /* 0x0007e40000100a00 */
[----:B---3--:R-:W-:-:S02]  /*b530*/  IADD3 R76, P5, R129, R14, RZ ;  /* 0x0000000e814c7210 */ /* 0x008fc40007fbe0ff */
[----:B------:R-:W3:Y:S01]  /*b540*/  LDC R129, c[0x0][0x268] ;  /* 0x00009a00ff817b82 */ /* 0x000ee20000000800 */
[----:B-1----:R-:W-:Y:S02]  /*b550*/  IMAD R134, R134, 0x250, RZ ;  /* 0x0000025086867824 */ /* 0x002fe400078e02ff */
[----:B0-----:R-:W-:Y:S01]  /*b560*/  IMAD R136, R136, 0x127, RZ ;  /* 0x0000012788887824 */ /* 0x001fe200078e02ff */
[-C--:B------:R-:W-:Y:S01]  /*b570*/  IADD3 R84, P1, R158, R14.reuse, RZ ;  /* 0x0000000e9e547210 */ /* 0x080fe20007f3e0ff */
[----:B--2---:R-:W-:Y:S01]  /*b580*/  IMAD R131, R131, 0x25, RZ ;  /* 0x0000002583837824 */ /* 0x004fe200078e02ff */
[----:B------:R-:W-:Y:S02]  /*b590*/  IADD3 R78, P4, R134, R14, RZ ;  /* 0x0000000e864e7210 */ /* 0x000fe40007f9e0ff */
[----:B------:R-:W0:Y:S01]  /*b5a0*/  LDC R134, c[0x0][0x268] ;  /* 0x00009a00ff867b82 */ /* 0x000e220000000800 */
[-C--:B------:R-:W-:Y:S02]  /*b5b0*/  LEA.HI.X.SX32 R23, R156, R15.reuse, 0x1, P6 ;  /* 0x0000000f9c177211 */ /* 0x080fe400030f0eff */
[----:B------:R-:W-:-:S02]  /*b5c0*/  LEA.HI.X.SX32 R13, R136, R15, 0x1, P0 ;  /* 0x0000000f880d7211 */ /* 0x000fc400000f0eff */
[----:B------:R-:W-:Y:S01]  /*b5d0*/  LEA.HI.X.SX32 R85, R131, R15, 0x1, P1 ;  /* 0x0000000f83557211 */ /* 0x000fe200008f0eff */
[----:B------:R-:W-:Y:S02]  /*b5e0*/  STL.64 [R1+0x1070], R22 ;  /* 0x0010701601007387 */ /* 0x000fe40000100a00 */
[----:B------:R-:W1:Y:S02]  /*b5f0*/  LDC R131, c[0x0][0x268] ;  /* 0x00009a00ff837b82 */ /* 0x000e640000000800 */
[----:B------:R-:W-:Y:S01]  /*b600*/  STL.64 [R1+0x1068], R12 ;  /* 0x0010680c01007387 */ /* 0x000fe20000100a00 */
[----:B---3--:R-:W-:-:S03]  /*b610*/  IMAD R129, R129, 0x256, RZ ;  /* 0x0000025681817824 */ /* 0x008fc600078e02ff */
[----:B------:R2:W-:Y:S01]  /*b620*/  STL.64 [R1+0x1878], R84 ;  /* 0x0018785401007387 */ /* 0x0005e20000100a00 */
[-C--:B------:R-:W-:Y:S01]  /*b630*/  IADD3 R82, P2, R160, R14.reuse, RZ ;  /* 0x0000000ea0527210 */ /* 0x080fe20007f5e0ff */
[----:B------:R-:W3:Y:S01]  /*b640*/  LDC R136, c[0x0][0x268] ;  /* 0x00009a00ff887b82 */ /* 0x000ee20000000800 */
[----:B--2---:R-:W-:-:S07]  /*b650*/  IADD3 R84, P1, R129, R14, RZ ;  /* 0x0000000e81547210 */ /* 0x004fce0007f3e0ff */
[----:B------:R-:W2:Y:S01]  /*b660*/  LDC R129, c[0x0][0x268] ;  /* 0x00009a00ff817b82 */ /* 0x000ea20000000800 */
[----:B0-----:R-:W-:-:S05]  /*b670*/  IMAD R134, R134, 0x254, RZ ;  /* 0x0000025486867824 */ /* 0x001fca00078e02ff */
[-C--:B------:R-:W-:Y:S02]  /*b680*/  IADD3 R12, P0, R134, R14.reuse, RZ ;  /* 0x0000000e860c7210 */ /* 0x080fe40007f1e0ff */
[----:B------:R-:W0:Y:S01]  /*b690*/  LDC R134, c[0x0][0x268] ;  /* 0x00009a00ff867b82 */ /* 0x000e220000000800 */
[----:B------:R-:W-:Y:S01]  /*b6a0*/  IADD3 R22, P6, R164, R14, RZ ;  /* 0x0000000ea4167210 */ /* 0x000fe20007fde0ff */
[----:B--2---:R-:W-:-:S05]  /*b6b0*/  IMAD R129, R129, 0x95, RZ ;  /* 0x0000009581817824 */ /* 0x004fca00078e02ff */
[-C--:B------:R-:W-:Y:S02]  /*b6c0*/  LEA.HI.X.SX32 R23, R129, R15.reuse, 0x1, P6 ;  /* 0x0000000f81177211 */ /* 0x080fe400030f0eff */
[----:B------:R-:W2:Y:S01]  /*b6d0*/  LDC R129, c[0x0][0x268] ;  /* 0x00009a00ff817b82 */ /* 0x000ea20000000800 */
[-C--:B------:R-:W-:Y:S01]  /*b6e0*/  IADD3 R80, P3, R162, R14.reuse, RZ ;  /* 0x0000000ea2507210 */ /* 0x080fe20007f7e0ff */
[----:B0-----:R-:W-:Y:S01]  /*b6f0*/  IMAD R134, R134, 0x129, RZ ;  /* 0x0000012986867824 */ /* 0x001fe200078e02ff */
[-C--:B------:R-:W-:Y:S02]  /*b700*/  LEA.HI.X.SX32 R83, R158, R15.reuse, 0x1, P2 ;  /* 0x0000000f9e537211 */ /* 0x080fe400010f0eff */
[-C--:B------:R-:W-:Y:S02]  /*b710*/  LEA.HI.X.SX32 R81, R160, R15.reuse, 0x1, P3 ;  /* 0x0000000fa0517211 */ /* 0x080fe400018f0eff */
[-C--:B------:R-:W-:Y:S01]  /*b720*/  LEA.HI.X.SX32 R79, R162, R15.reuse, 0x1, P4 ;  /* 0x0000000fa24f7211 */ /* 0x080fe200020f0eff */
[----:B-1----:R-:W-:Y:S01]  /*b730*/  IMAD R131, R131, 0x25a, RZ ;  /* 0x0000025a83837824 */ /* 0x002fe200078e02ff */
[----:B------:R-:W-:Y:S01]  /*b740*/  LEA.HI.X.SX32 R77, R134, R15, 0x1, P5 ;  /* 0x0000000f864d7211 */ /* 0x000fe200028f0eff */
[----:B------:R0:W-:Y:S01]  /*b750*/  STL.64 [R1+0x1750], R82 ;  /* 0x0017505201007387 */ /* 0x0001e20000100a00 */
[----:B------:R-:W1:Y:S03]  /*b760*/  LDC R134, c[0x0][0x268] ;  /* 0x00009a00ff867b82 */ /* 0x000e660000000800 */
[----:B------:R-:W-:Y:S04]  /*b770*/  STL.64 [R1+0x1500], R80 ;  /* 0x0015005001007387 */ /* 0x000fe80000100a00 */
[----:B------:R-:W-:Y:S04]  /*b780*/  STL.64 [R1+0x1060], R78 ;  /* 0x0010604e01007387 */ /* 0x000fe80000100a00 */
[----:B------:R4:W-:Y:S01]  /*b790*/  STL.64 [R1+0x1058], R76 ;  /* 0x0010584c01007387 */ /* 0x0009e20000100a00 */
[-C--:B0-----:R-:W-:Y:S01]  /*b7a0*/  IADD3 R82, P2, R166, R14.reuse, RZ ;  /* 0x0000000ea6527210 */ /* 0x081fe20007f5e0ff */
[----:B--2---:R-:W-:Y:S01]  /*b7b0*/  IMAD R129, R129, 0x4b, RZ ;  /* 0x0000004b81817824 */ /* 0x004fe200078e02ff */
[----:B----4-:R-:W-:-:S02]  /*b7c0*/  IADD3 R76, P5, R131, R14, RZ ;  /* 0x0000000e834c7210 */ /* 0x010fc40007fbe0ff */
[----:B------:R-:W0:Y:S02]  /*b7d0*/  LDC R131, c[0x0][0x268] ;  /* 0x00009a00ff837b82 */ /* 0x000e240000000800 */
[----:B------:R-:W-:-:S06]  /*b7e0*/  LEA.HI.X.SX32 R83, R129, R15, 0x1, P2 ;  /* 0x0000000f81537211 */ /* 0x000fcc00010f0eff */
[----:B------:R-:W2:Y:S01]  /*b7f0*/  LDC R129, c[0x0][0x268] ;  /* 0x00009a00ff817b82 */ /* 0x000ea20000000800 */
[----:B-1----:R-:W-:Y:S01]  /*b800*/  IMAD R134, R134, 0x12b, RZ ;  /* 0x0000012b86867824 */ /* 0x002fe200078e02ff */
[-C--:B------:R-:W-:Y:S01]  /*b810*/  LEA.HI.X.SX32 R13, R164, R15.reuse, 0x1, P0 ;  /* 0x0000000fa40d7211 */ /* 0x080fe200000f0eff */
[----:B------:R-:W-:Y:S03]  /*b820*/  STL.64 [R1+0x14f8], R22 ;  /* 0x0014f81601007387 */ /* 0x000fe60000100a00 */
[----:B------:R-:W-:Y:S01]  /*b830*/  LEA.HI.X.SX32 R85, R134, R15, 0x1, P1 ;  /* 0x0000000f86557211 */ /* 0x000fe200008f0eff */
[----:B------:R-:W-:Y:S01]  /*b840*/  STL.64 [R1+0x1050], R12 ;  /* 0x0010500c01007387 */ /* 0x000fe20000100a00 */
[----:B---3--:R-:W-:Y:S01]  /*b850*/  IMAD R136, R136, 0x258, RZ ;  /* 0x0000025888887824 */ /* 0x008fe200078e02ff */
[----:B------:R-:W1:Y:S02]  /*b860*/  LDC R134, c[0x0][0x268] ;  /* 0x00009a00ff867b82 */ /* 0x000e640000000800 */
[----:B------:R3:W-:Y:S01]  /*b870*/  STL.64 [R1+0x1048], R84 ;  /* 0x0010485401007387 */ /* 0x0007e20000100a00 */
[----:B0-----:R-:W-:-:S05]  /*b880*/  IMAD R131, R131, 0x25e, RZ ;  /* 0x0000025e83837824 */ /* 0x001fca00078e02ff */
[-C--:B---3--:R-:W-:Y:S01]  /*b890*/  IADD3 R84, P1, R131, R14.reuse, RZ ;  /* 0x0000000e83547210 */ /* 0x088fe20007f3e0ff */
[----:B--2---:R-:W-:Y:S02]  /*b8a0*/  IMAD R131, R129, 0x12d, RZ ;  /* 0x0000012d81837824 */ /* 0x004fe400078e02ff */
[----:B------:R-:W0:Y:S01]  /*b8b0*/  LDC R129, c[0x0][0x268] ;  /* 0x00009a00ff817b82 */ /* 0x000e220000000800 */
[----:B------:R-:W-:-:S07]  /*b8c0*/  IADD3 R78, P4, R136, R14, RZ ;  /* 0x0000000e884e7210 */ /* 0x000fce0007f9e0ff */
[----:B------:R-:W2:Y:S01]  /*b8d0*/  LDC R136, c[0x0][0x268] ;  /* 0x00009a00ff887b82 */ /* 0x000ea20000000800 */
[----:B------:R-:W-:Y:S02]  /*b8e0*/  LEA.HI.X.SX32 R77, R131, R15, 0x1, P5 ;  /* 0x0000000f834d7211 */ /* 0x000fe400028f0eff */
[----:B------:R-:W-:-:S05]  /*b8f0*/  IADD3 R22, P6, R170, R14, RZ ;  /* 0x0000000eaa167210 */ /* 0x000fca0007fde0ff */
[----:B------:R-:W3:Y:S01]  /*b900*/  LDC R131, c[0x0][0x268] ;  /* 0x00009a00ff837b82 */ /* 0x000ee20000000800 */
[----:B0-----:R-:W-:-:S05]  /*b910*/  IMAD R129, R129, 0x97, RZ ;  /* 0x0000009781817824 */ /* 0x001fca00078e02ff */
[-C--:B------:R-:W-:Y:S02]  /*b920*/  LEA.HI.X.SX32 R23, R129, R15.reuse, 0x1, P6 ;  /* 0x0000000f81177211 */ /* 0x080fe400030f0eff */
[----:B------:R-:W0:Y:S01]  /*b930*/  LDC R129, c[0x0][0x268] ;  /* 0x00009a00ff817b82 */ /* 0x000e220000000800 */
[-C--:B------:R-:W-:Y:S01]  /*b940*/  IADD3 R80, P3, R168, R14.reuse, RZ ;  /* 0x0000000ea8507210 */ /* 0x080fe20007f7e0ff */
[----:B--2---:R-:W-:Y:S01]  /*b950*/  IMAD R136, R136, 0x25c, RZ ;  /* 0x0000025c88887824 */ /* 0x004fe200078e02ff */
[-C--:B------:R-:W-:Y:S02]  /*b960*/  LEA.HI.X.SX32 R79, R168, R15.reuse, 0x1, P4 ;  /* 0x0000000fa84f7211 */ /* 0x080fe400020f0eff */
[----:B------:R-:W-:Y:S01]  /*b970*/  LEA.HI.X.SX32 R81, R166, R15, 0x1, P3 ;  /* 0x0000000fa6517211 */ /* 0x000fe200018f0eff */
[----:B------:R-:W-:Y:S01]  /*b980*/  STL.64 [R1+0x1748], R82 ;  /* 0x0017485201007387 */ /* 0x000fe20000100a00 */
[----:B-1----:R-:W-:Y:S01]  /*b990*/  IMAD R134, R134, 0x260, RZ ;  /* 0x0000026086867824 */ /* 0x002fe200078e02ff */
[----:B------:R-:W-:-:S02]  /*b9a0*/  IADD3 R12, P0, R136, R14, RZ ;  /* 0x0000000e880c7210 */ /* 0x000fc40007f1e0ff */
[----:B------:R-:W-:Y:S01]  /*b9b0*/  STL.64 [R1+0x14f0], R80 ;  /* 0x0014f05001007387 */ /* 0x000fe20000100a00 */
[----:B---3--:R-:W-:Y:S01]  /*b9c0*/  IMAD R131, R131, 0x262, RZ ;  /* 0x0000026283837824 */ /* 0x008fe200078e02ff */
[----:B------:R-:W1:Y:S02]  /*b9d0*/  LDC R136, c[0x0][0x268] ;  /* 0x00009a00ff887b82 */ /* 0x000e640000000800 */
[----:B------:R-:W-:Y:S01]  /*b9e0*/  STL.64 [R1+0x1040], R78 ;  /* 0x0010404e01007387 */ /* 0x000fe20000100a00 */
[----:B------:R-:W-:-:S03]  /*b9f0*/  LEA.HI.X.SX32 R13, R170, R15, 0x1, P0 ;  /* 0x0000000faa0d7211 */ /* 0x000fc600000f0eff */
[----:B------:R-:W-:Y:S04]  /*ba00*/  STL.64 [R1+0x1038], R76 ;  /* 0x0010384c01007387 */ /* 0x000fe80000100a00 */
[----:B------:R2:W-:Y:S01]  /*ba10*/  STL.64 [R1+0x14e8], R22 ;  /* 0x0014e81601007387 */ /* 0x0005e20000100a00 */
[----:B0-----:R-:W-:-:S03]  /*ba20*/  IMAD R129, R129, 0x12f, RZ ;  /* 0x0000012f81817824 */ /* 0x001fc600078e02ff */
[----:B------:R0:W-:Y:S01]  /*ba30*/  STL.64 [R1+0x1030], R12 ;  /* 0x0010300c01007387 */ /* 0x0001e20000100a00 */
[-C--:B--2---:R-:W-:Y:S02]  /*ba40*/  IADD3 R22, P6, R134, R14.reuse, RZ ;  /* 0x0000000e86167210 */ /* 0x084fe40007fde0ff */
[----:B------:R-:W2:Y:S01]  /*ba50*/  LDC R134, c[0x0][0x268] ;  /* 0x00009a00ff867b82 */ /* 0x000ea20000000800 */
[----:B0-----:R-:W-:-:S07]  /*ba60*/  IADD3 R12, P0, R131, R14, RZ ;  /* 0x0000000e830c7210 */ /* 0x001fce0007f1e0ff */
[----:B------:R-:W0:Y:S01]  /*ba70*/  LDC R131, c[0x0][0x268] ;  /* 0x00009a00ff837b82 */ /* 0x000e220000000800 */
[----:B------:R-:W-:-:S07]  /*ba80*/  LEA.HI.X.SX32 R85, R129, R15, 0x1, P1 ;  /* 0x0000000f81557211 */ /* 0x000fce00008f0eff */
[----:B------:R-:W3:Y:S01]  /*ba90*/  LDC R129, c[0x0][0x268] ;  /* 0x00009a00ff817b82 */ /* 0x000ee20000000800 */
[-C--:B------:R-:W-:Y:S01]  /*baa0*/  IADD3 R82, P2, R173, R14.reuse, RZ ;  /* 0x0000000ead527210 */ /* 0x080fe20007f5e0ff */
[----:B--2---:R-:W-:Y:S01]  /*bab0*/  IMAD R134, R134, 0x13, RZ ;  /* 0x0000001386867824 */ /* 0x004fe200078e02ff */
[----:B------:R-:W-:-:S04]  /*bac0*/  IADD3 R80, P3, R174, R14, RZ ;  /* 0x0000000eae507210 */ /* 0x000fc80007f7e0ff */
[-C--:B------:R-:W-:Y:S02]  /*bad0*/  LEA.HI.X.SX32 R83, R134, R15.reuse, 0x1, P2 ;  /* 0x0000000f86537211 */ /* 0x080fe400010f0eff */
[----:B------:R-:W2:Y:S01]  /*bae0*/  LDC R134, c[0x0][0x268] ;  /* 0x00009a00ff867b82 */ /* 0x000ea20000000800 */
[----:B0-----:R-:W-:Y:S01]  /*baf0*/  IMAD R131, R131, 0x264, RZ ;  /* 0x0000026483837824 */ /* 0x001fe200078e02ff */
[----:B------:R-:W-:Y:S01]  /*bb00*/  STL.64 [R1+0x1028], R84 ;  /* 0x0010285401007387 */ /* 0x000fe20000100a00 */
[----:B------:R-:W-:-:S03]  /*bb10*/  LEA.HI.X.SX32 R81, R173, R15, 0x1, P3 ;  /* 0x0000000fad517211 */ /* 0x000fc600018f0eff */
[----:B------:R0:W-:Y:S01]  /*bb20*/  STL.64 [R1+0x1908], R82 ;  /* 0x0019085201007387 */ /* 0x0001e20000100a00 */
[----:B---3--:R-:W-:-:S03]  /*bb30*/  IMAD R129, R129, 0x266, RZ ;  /* 0x0000026681817824 */ /* 0x008fc600078e02ff */
[----:B------:R3:W-:Y:S01]  /*bb40*/  STL.64 [R1+0x1870], R80 ;  /* 0x0018705001007387 */ /* 0x0007e20000100a00 */
[-C--:B0-----:R-:W-:Y:S02]  /*bb50*/  IADD3 R82, P2, R131, R14.reuse, RZ ;  /* 0x0000000e83527210 */ /* 0x081fe40007f5e0ff */
[----:B------:R-:W0:Y:S01]  /*bb60*/  LDC R131, c[0x0][0x268] ;  /* 0x00009a00ff837b82 */ /* 0x000e220000000800 */
[----:B---3--:R-:W-:-:S07]  /*bb70*/  IADD3 R80, P3, R129, R14, RZ ;  /* 0x0000000e81507210 */ /* 0x008fce0007f7e0ff */
[----:B------:R-:W3:Y:S01]  /*bb80*/  LDC R129, c[0x0][0x268] ;  /* 0x00009a00ff817b82 */ /* 0x000ee20000000800 */
[-C--:B------:R-:W-:Y:S01]  /*bb90*/  IADD3 R78, P4, R176, R14.reuse, RZ ;  /* 0x0000000eb04e7210 */ /* 0x080fe20007f9e0ff */
[----:B--2---:R-:W-:Y:S01]  /*bba0*/  IMAD R134, R134, 0x131, RZ ;  /* 0x0000013186867824 */ /* 0x004fe200078e02ff */
[----:B------:R-:W-:Y:S02]  /*bbb0*/  IADD3 R76, P5, R178, R14, RZ ;  /* 0x0000000eb24c7210 */ /* 0x000fe40007fbe0ff */
[-C--:B------:R-:W-:Y:S02]  /*bbc0*/  LEA.HI.X.SX32 R79, R174, R15.reuse, 0x1, P4 ;  /* 0x0000000fae4f7211 */ /* 0x080fe400020f0eff */
[-C--:B------:R-:W-:Y:S01]  /*bbd0*/  LEA.HI.X.SX32 R77, R176, R15.reuse, 0x1, P5 ;  /* 0x0000000fb04d7211 */ /* 0x080fe200028f0eff */
[----:B-1----:R-:W-:Y:S01]  /*bbe0*/  IMAD R136, R136, 0x268, RZ ;  /* 0x0000026888887824 */ /* 0x002fe200078e02ff */
[-C--:B------:R-:W-:Y:S02]  /*bbf0*/  LEA.HI.X.SX32 R23, R178, R15.reuse, 0x1, P6 ;  /* 0x0000000fb2177211 */ /* 0x080fe400030f0eff */
[----:B------:R-:W-:Y:S01]  /*bc00*/  LEA.HI.X.SX32 R13, R134, R15, 0x1, P0 ;  /* 0x0000000f860d7211 */ /* 0x000fe200000f0eff */
[----:B------:R-:W-:Y:S01]  /*bc10*/  STL.64 [R1+0x1740], R78 ;  /* 0x0017404e01007387 */ /* 0x000fe20000100a00 */
[----:B------:R-:W1:Y:S01]  /*bc20*/  LDC R134, c[0x0][0x268] ;  /* 0x00009a00ff867b82 */ /* 0x000e620000000800 */
[----:B0-----:R-:W-:-:S02]  /*bc30*/  IMAD R131, R131, 0x26a, RZ ;  /* 0x0000026a83837824 */ /* 0x001fc400078e02ff */
[----:B------:R-:W-:Y:S04]  /*bc40*/  STL.64 [R1+0x14e0], R76 ;  /* 0x0014e04c01007387 */ /* 0x000fe80000100a00 */
[----:B------:R0:W-:Y:S01]  /*bc50*/  STL.64 [R1+0x1020], R22 ;  /* 0x0010201601007387 */ /* 0x0001e20000100a00 */
[----:B------:R-:W-:-:S03]  /*bc60*/  IADD3 R84, P1, R180, R14, RZ ;  /* 0x0000000eb4547210 */ /* 0x000fc60007f3e0ff */
[----:B------:R2:W-:Y:S01]  /*bc70*/  STL.64 [R1+0x1018], R12 ;  /* 0x0010180c01007387 */ /* 0x0005e20000100a00 */
[----:B---3--:R-:W-:Y:S01]  /*bc80*/  IMAD R129, R129, 0x99, RZ ;  /* 0x0000009981817824 */ /* 0x008fe200078e02ff */
[-C--:B0-----:R-:W-:Y:S02]  /*bc90*/  IADD3 R22, P6, R136, R14.reuse, RZ ;  /* 0x0000000e88167210 */ /* 0x081fe40007fde0ff */
[----:B------:R-:W0:Y:S01]  /*bca0*/  LDC R136, c[0x0][0x268] ;  /* 0x00009a00ff887b82 */ /* 0x000e220000000800 */
[----:B--2---:R-:W-:-:S07]  /*bcb0*/  IADD3 R12, P0, R131, R14, RZ ;  /* 0x0000000e830c7210 */ /* 0x004fce0007f1e0ff */
        /* <DEDUP_REMOVED lines=35> */
[----:B------:R3:W-:Y:S01]  /*bef0*/  STL.64 [R1+0x14c8], R84 ;  /* 0x0014c85401007387 */ /* 0x0007e20000100a00 */
[----:B-1----:R-:W-:Y:S01]  /*bf00*/  IMAD R134, R134, 0x270, RZ ;  /* 0x0000027086867824 */ /* 0x002fe200078e02ff */
[----:B---3--:R-:W-:-:S02]  /*bf10*/  IADD3 R84, P1, R129, R14, RZ ;  /* 0x0000000e81547210 */ /* 0x008fc40007f3e0ff */
[----:B------:R-:W1:Y:S02]  /*bf20*/  LDC R129, c[0x0][0x268] ;  /* 0x00009a00ff817b82 */ /* 0x000e640000000800 */
[----:B------:R-:W-:Y:S01]  /*bf30*/  IADD3 R12, P0, R134, R14, RZ ;  /* 0x0000000e860c7210 */ /* 0x000fe20007f1e0ff */
[----:B0-----:R-:W-:-:S05]  /*bf40*/  IMAD R136, R136, 0x137, RZ ;  /* 0x0000013788887824 */ /* 0x001fca00078e02ff */
[----:B------:R-:W0:Y:S01]  /*bf50*/  LDC R134, c[0x0][0x268] ;  /* 0x00009a00ff867b82 */ /* 0x000e220000000800 */
[----:B--2---:R-:W-:Y:S01]  /*bf60*/  IMAD R131, R131, 0x27, RZ ;  /* 0x0000002783837824 */ /* 0x004fe200078e02ff */
[----:B------:R-:W-:Y:S02]  /*bf70*/  IADD3 R78, P4, R189, R14, RZ ;  /* 0x0000000ebd4e7210 */ /* 0x000fe40007f9e0ff */
[-C--:B------:R-:W-:Y:S02]  /*bf80*/  LEA.HI.X.SX32 R83, R186, R15.reuse, 0x1, P2 ;  /* 0x0000000fba537211 */ /* 0x080fe400010f0eff */
[-C--:B------:R-:W-:Y:S02]  /*bf90*/  LEA.HI.X.SX32 R81, R136, R15.reuse, 0x1, P3 ;  /* 0x0000000f88517211 */ /* 0x080fe400018f0eff */
[----:B------:R-:W-:Y:S01]  /*bfa0*/  LEA.HI.X.SX32 R79, R131, R15, 0x1, P4 ;  /* 0x0000000f834f7211 */ /* 0x000fe200020f0eff */
[----:B------:R-:W-:Y:S01]  /*bfb0*/  STL.64 [R1+0xff0], R82 ;  /* 0x000ff05201007387 */ /* 0x000fe20000100a00 */
[----:B------:R-:W2:Y:S03]  /*bfc0*/  LDC R131, c[0x0][0x268] ;  /* 0x00009a00ff837b82 */ /* 0x000ea60000000800 */
[----:B------:R-:W-:Y:S01]  /*bfd0*/  STL.64 [R1+0xfe8], R80 ;  /* 0x000fe85001007387 */ /* 0x000fe20000100a00 */
[----:B-1----:R-:W-:-:S03]  /*bfe0*/  IMAD R129, R129, 0x276, RZ ;  /* 0x0000027681817824 */ /* 0x002fc600078e02ff */
[----:B------:R1:W-:Y:S01]  /*bff0*/  STL.64 [R1+0x1868], R78 ;  /* 0x0018684e01007387 */ /* 0x0003e20000100a00 */
[-C--:B------:R-:W-:Y:S01]  /*c000*/  IADD3 R76, P5, R190, R14.reuse, RZ ;  /* 0x0000000ebe4c7210 */ /* 0x080fe20007fbe0ff */
[----:B------:R-:W3:Y:S01]  /*c010*/  LDC R136, c[0x0][0x268] ;  /* 0x00009a00ff887b82 */ /* 0x000ee20000000800 */
[----:B-1----:R-:W-:-:S07]  /*c020*/  IADD3 R78, P4, R129, R14, RZ ;  /* 0x0000000e814e7210 */ /* 0x002fce0007f9e0ff */
[----:B------:R-:W1:Y:S01]  /*c030*/  LDC R129, c[0x0][0x268] ;  /* 0x00009a00ff817b82 */ /* 0x000e620000000800 */
[----:B0-----:R-:W-:-:S05]  /*c040*/  IMAD R134, R134, 0x274, RZ ;  /* 0x0000027486867824 */ /* 0x001fca00078e02ff */
[-C--:B------:R-:W-:Y:S02]  /*c050*/  IADD3 R80, P3, R134, R14.reuse, RZ ;  /* 0x0000000e86507210 */ /* 0x080fe40007f7e0ff */
[----:B------:R-:W0:Y:S01]  /*c060*/  LDC R134, c[0x0][0x268] ;  /* 0x00009a00ff867b82 */ /* 0x000e220000000800 */
[-C--:B------:R-:W-:Y:S02]  /*c070*/  IADD3 R82, P2, R194, R14.reuse, RZ ;  /* 0x0000000ec2527210 */ /* 0x080fe40007f5e0ff */
[----:B------:R-:W-:Y:S01]  /*c080*/  IADD3 R22, P6, R192, R14, RZ ;  /* 0x0000000ec0167210 */ /* 0x000fe20007fde0ff */
[----:B-1----:R-:W-:-:S05]  /*c090*/  IMAD R129, R129, 0x9d, RZ ;  /* 0x0000009d81817824 */ /* 0x002fca00078e02ff */
[-C--:B------:R-:W-:Y:S02]  /*c0a0*/  LEA.HI.X.SX32 R83, R129, R15.reuse, 0x1, P2 ;  /* 0x0000000f81537211 */ /* 0x080fe400010f0eff */
[----:B------:R-:W1:Y:S01]  /*c0b0*/  LDC R129, c[0x0][0x268] ;  /* 0x00009a00ff817b82 */ /* 0x000e620000000800 */
[----:B0-----:R-:W-:Y:S01]  /*c0c0*/  IMAD R134, R134, 0x139, RZ ;  /* 0x0000013986867824 */ /* 0x001fe200078e02ff */
[-C--:B------:R-:W-:Y:S02]  /*c0d0*/  LEA.HI.X.SX32 R77, R189, R15.reuse, 0x1, P5 ;  /* 0x0000000fbd4d7211 */ /* 0x080fe400028f0eff */
[-C--:B------:R-:W-:Y:S02]  /*c0e0*/  LEA.HI.X.SX32 R23, R190, R15.reuse, 0x1, P6 ;  /* 0x0000000fbe177211 */ /* 0x080fe400030f0eff */
[-C--:B------:R-:W-:Y:S01]  /*c0f0*/  LEA.HI.X.SX32 R13, R192, R15.reuse, 0x1, P0 ;  /* 0x0000000fc00d7211 */ /* 0x080fe200000f0eff */
[----:B--2---:R-:W-:Y:S01]  /*c100*/  IMAD R131, R131, 0x27a, RZ ;  /* 0x0000027a83837824 */ /* 0x004fe200078e02ff */
[----:B------:R-:W-:Y:S01]  /*c110*/  LEA.HI.X.SX32 R85, R134, R15, 0x1, P1 ;  /* 0x0000000f86557211 */ /* 0x000fe200008f0eff */
[----:B------:R0:W-:Y:S01]  /*c120*/  STL.64 [R1+0x1730], R76 ;  /* 0x0017304c01007387 */ /* 0x0001e20000100a00 */
[----:B------:R-:W2:Y:S03]  /*c130*/  LDC R134, c[0x0][0x268] ;  /* 0x00009a00ff867b82 */ /* 0x000ea60000000800 */
[----:B------:R-:W-:Y:S04]  /*c140*/  STL.64 [R1+0x14c0], R22 ;  /* 0x0014c01601007387 */ /* 0x000fe80000100a00 */
[----:B------:R-:W-:Y:S04]  /*c150*/  STL.64 [R1+0xfe0], R12 ;  /* 0x000fe00c01007387 */ /* 0x000fe80000100a00 */
[----:B------:R4:W-:Y:S01]  /*c160*/  STL.64 [R1+0xfd8], R84 ;  /* 0x000fd85401007387 */ /* 0x0009e20000100a00 */
[-C--:B0-----:R-:W-:Y:S01]  /*c170*/  IADD3 R76, P5, R197, R14.reuse, RZ ;  /* 0x0000000ec54c7210 */ /* 0x081fe20007fbe0ff */
[----:B-1----:R-:W-:Y:S01]  /*c180*/  IMAD R129, R129, 0x4f, RZ ;  /* 0x0000004f81817824 */ /* 0x002fe200078e02ff */
[----:B----4-:R-:W-:-:S02]  /*c190*/  IADD3 R84, P1, R131, R14, RZ ;  /* 0x0000000e83547210 */ /* 0x010fc40007f3e0ff */
[----:B------:R-:W0:Y:S02]  /*c1a0*/  LDC R131, c[0x0][0x268] ;  /* 0x00009a00ff837b82 */ /* 0x000e240000000800 */
[----:B------:R-:W-:-:S06]  /*c1b0*/  LEA.HI.X.SX32 R77, R129, R15, 0x1, P5 ;  /* 0x0000000f814d7211 */ /* 0x000fcc00028f0eff */
[----:B------:R-:W1:Y:S01]  /*c1c0*/  LDC R129, c[0x0][0x268] ;  /* 0x00009a00ff817b82 */ /* 0x000e620000000800 */
[----:B--2---:R-:W-:Y:S01]  /*c1d0*/  IMAD R134, R134, 0x13b, RZ ;  /* 0x0000013b86867824 */ /* 0x004fe200078e02ff */
[-C--:B------:R-:W-:Y:S01]  /*c1e0*/  LEA.HI.X.SX32 R81, R194, R15.reuse, 0x1, P3 ;  /* 0x0000000fc2517211 */ /* 0x080fe200018f0eff */
[----:B------:R-:W-:Y:S03]  /*c1f0*/  STL.64 [R1+0x14b8], R82 ;  /* 0x0014b85201007387 */ /* 0x000fe60000100a00 */
[----:B------:R-:W-:Y:S01]  /*c200*/  LEA.HI.X.SX32 R79, R134, R15, 0x1, P4 ;  /* 0x0000000f864f7211 */ /* 0x000fe200020f0eff */
[----:B------:R-:W-:Y:S01]  /*c210*/  STL.64 [R1+0xfd0], R80 ;  /* 0x000fd05001007387 */ /* 0x000fe20000100a00 */
[----:B---3--:R-:W-:Y:S01]  /*c220*/  IMAD R136, R136, 0x278, RZ ;  /* 0x0000027888887824 */ /* 0x008fe200078e02ff */
[-C--:B------:R-:W-:Y:S01]  /*c230*/  IADD3 R22, P6, R198, R14.reuse, RZ ;  /* 0x0000000ec6167210 */ /* 0x080fe20007fde0ff */
[----:B------:R-:W2:Y:S01]  /*c240*/  LDC R134, c[0x0][0x268] ;  /* 0x00009a00ff867b82 */ /* 0x000ea20000000800 */
[----:B------:R3:W-:Y:S01]  /*c250*/  STL.64 [R1+0xfc8], R78 ;  /* 0x000fc84e01007387 */ /* 0x0007e20000100a00 */
[----:B0-----:R-:W-:Y:S01]  /*c260*/  IMAD R131, R131, 0x27e, RZ ;  /* 0x0000027e83837824 */ /* 0x001fe200078e02ff */
[----:B------:R-:W-:-:S05]  /*c270*/  IADD3 R12, P0, R136, R14, RZ ;  /* 0x0000000e880c7210 */ /* 0x000fca0007f1e0ff */
[----:B------:R-:W0:Y:S01]  /*c280*/  LDC R136, c[0x0][0x268] ;  /* 0x00009a00ff887b82 */ /* 0x000e220000000800 */
[----:B---3--:R-:W-:-:S07]  /*c290*/  IADD3 R78, P4, R131, R14, RZ ;  /* 0x0000000e834e7210 */ /* 0x008fce0007f9e0ff */
[----:B------:R-:W3:Y:S01]  /*c2a0*/  LDC R131, c[0x0][0x268] ;  /* 0x00009a00ff837b82 */ /* 0x000ee20000000800 */
[----:B-1----:R-:W-:Y:S01]  /*c2b0*/  IMAD R129, R129, 0x9f, RZ ;  /* 0x0000009f81817824 */ /* 0x002fe200078e02ff */
[----:B------:R-:W-:-:S04]  /*c2c0*/  IADD3 R82, P2, R201, R14, RZ ;  /* 0x0000000ec9527210 */ /* 0x000fc80007f5e0ff */
[----:B------:R-:W-:Y:S02]  /*c2d0*/  LEA.HI.X.SX32 R83, R129, R15, 0x1, P2 ;  /* 0x0000000f81537211 */ /* 0x000fe400010f0eff */
[----:B------:R-:W1:Y:S01]  /*c2e0*/  LDC R129, c[0x0][0x268] ;  /* 0x00009a00ff817b82 */ /* 0x000e620000000800 */
[----:B0-----:R-:W-:Y:S02]  /*c2f0*/  IMAD R136, R136, 0x27c, RZ ;  /* 0x0000027c88887824 */ /* 0x001fe400078e02ff */
[----:B---3--:R-:W-:-:S05]  /*c300*/  IMAD R131, R131, 0x13d, RZ ;  /* 0x0000013d83837824 */ /* 0x008fca00078e02ff */
[----:B------:R-:W-:Y:S02]  /*c310*/  LEA.HI.X.SX32 R85, R131, R15, 0x1, P1 ;  /* 0x0000000f83557211 */ /* 0x000fe400008f0eff */
[----:B------:R-:W0:Y:S01]  /*c320*/  LDC R131, c[0x0][0x268] ;  /* 0x00009a00ff837b82 */ /* 0x000e220000000800 */
[----:B------:R-:W-:Y:S01]  /*c330*/  IADD3 R80, P3, R136, R14, RZ ;  /* 0x0000000e88507210 */ /* 0x000fe20007f7e0ff */
[----:B-1----:R-:W-:-:S06]  /*c340*/  IMAD R136, R129, 0x13f, RZ ;  /* 0x0000013f81887824 */ /* 0x002fcc00078e02ff */
[----:B------:R-:W1:Y:S01]  /*c350*/  LDC R129, c[0x0][0x268] ;  /* 0x00009a00ff817b82 */ /* 0x000e620000000800 */
[-C--:B------:R-:W-:Y:S01]  /*c360*/  LEA.HI.X.SX32 R23, R197, R15.reuse, 0x1, P6 ;  /* 0x0000000fc5177211 */ /* 0x080fe200030f0eff */
[----:B------:R3:W-:Y:S01]  /*c370*/  STL.64 [R1+0x1728], R76 ;  /* 0x0017284c01007387 */ /* 0x0007e20000100a00 */
[-C--:B------:R-:W-:Y:S02]  /*c380*/  LEA.HI.X.SX32 R13, R198, R15.reuse, 0x1, P0 ;  /* 0x0000000fc60d7211 */ /* 0x080fe400000f0eff */
[-C--:B------:R-:W-:Y:S01]  /*c390*/  LEA.HI.X.SX32 R81, R201, R15.reuse, 0x1, P3 ;  /* 0x0000000fc9517211 */ /* 0x080fe200018f0eff */
[----:B------:R-:W-:Y:S01]  /*c3a0*/  STL.64 [R1+0x14b0], R22 ;  /* 0x0014b01601007387 */ /* 0x000fe20000100a00 */
[----:B------:R-:W-:Y:S01]  /*c3b0*/  LEA.HI.X.SX32 R79, R136, R15, 0x1, P4 ;  /* 0x0000000f884f7211 */ /* 0x000fe200020f0eff */
[----:B--2---:R-:W-:Y:S01]  /*c3c0*/  IMAD R134, R134, 0x280, RZ ;  /* 0x0000028086867824 */ /* 0x004fe200078e02ff */
[----:B------:R-:W2:Y:S01]  /*c3d0*/  LDC R136, c[0x0][0x268] ;  /* 0x00009a00ff887b82 */ /* 0x000ea20000000800 */
[----:B------:R-:W-:Y:S01]  /*c3e0*/  STL.64 [R1+0xfc0], R12 ;  /* 0x000fc00c01007387 */ /* 0x000fe20000100a00 */
[----:B---3--:R-:W-:Y:S01]  /*c3f0*/  IADD3 R76, P5, R203, R14, RZ ;  /* 0x0000000ecb4c7210 */ /* 0x008fe20007fbe0ff */
[----:B0-----:R-:W-:-:S02]  /*c400*/  IMAD R131, R131, 0x5, RZ ;  /* 0x0000000583837824 */ /* 0x001fc400078e02ff */
[----:B------:R-:W-:Y:S03]  /*c410*/  STL.64 [R1+0xfb8], R84 ;  /* 0x000fb85401007387 */ /* 0x000fe60000100a00 */
[----:B------:R-:W-:Y:S01]  /*c420*/  LEA.HI.X.SX32 R77, R131, R15, 0x1, P5 ;  /* 0x0000000f834d7211 */ /* 0x000fe200028f0eff */
[----:B------:R-:W-:Y:S01]  /*c430*/  STL.64 [R1+0x14a8], R82 ;  /* 0x0014a85201007387 */ /* 0x000fe20000100a00 */
[----:B------:R-:W0:Y:S01]  /*c440*/  LDC R131, c[0x0][0x268] ;  /* 0x00009a00ff837b82 */ /* 0x000e220000000800 */
[----:B-1----:R-:W-:Y:S02]  /*c450*/  IMAD R129, R129, 0x282, RZ ;  /* 0x0000028281817824 */ /* 0x002fe400078e02ff */
[----:B------:R-:W-:Y:S04]  /*c460*/  STL.64 [R1+0xfb0], R80 ;  /* 0x000fb05001007387 */ /* 0x000fe80000100a00 */
[----:B------:R-:W-:Y:S04]  /*c470*/  STL.64 [R1+0xfa8], R78 ;  /* 0x000fa84e01007387 */ /* 0x000fe80000100a00 */
[----:B------:R1:W-:Y:S02]  /*c480*/  STL.64 [R1+0x1978], R76 ;  /* 0x0019784c01007387 */ /* 0x0003e40000100a00 */
[----:B-1----:R-:W-:-:S02]  /*c490*/  IADD3 R76, P5, R129, R14, RZ ;  /* 0x0000000e814c7210 */ /* 0x002fc40007fbe0ff */
[----:B------:R-:W1:Y:S01]  /*c4a0*/  LDC R129, c[0x0][0x268] ;  /* 0x00009a00ff817b82 */ /* 0x000e620000000800 */
[-C--:B------:R-:W-:Y:S02]  /*c4b0*/  IADD3 R22, P6, R204, R14.reuse, RZ ;  /* 0x0000000ecc167210 */ /* 0x080fe40007fde0ff */
[-C--:B------:R-:W-:Y:S02]  /*c4c0*/  IADD3 R12, P0, R206, R14.reuse, RZ ;  /* 0x0000000ece0c7210 */ /* 0x080fe40007f1e0ff */
[-C--:B------:R-:W-:Y:S01]  /*c4d0*/  LEA.HI.X.SX32 R23, R203, R15.reuse, 0x1, P6 ;  /* 0x0000000fcb177211 */ /* 0x080fe200030f0eff */
[----:B0-----:R-:W-:Y:S01]  /*c4e0*/  IMAD R131, R131, 0x284, RZ ;  /* 0x0000028483837824 */ /* 0x001fe200078e02ff */
[-C--:B------:R-:W-:Y:S02]  /*c4f0*/  IADD3 R78, P4, R134, R14.reuse, RZ ;  /* 0x0000000e864e7210 */ /* 0x080fe40007f9e0ff */
[-C--:B------:R-:W-:Y:S01]  /*c500*/  LEA.HI.X.SX32 R13, R204, R15.reuse, 0x1, P0 ;  /* 0x0000000fcc0d7211 */ /* 0x080fe200000f0eff */
[----:B------:R-:W0:Y:S01]  /*c510*/  LDC R134, c[0x0][0x268] ;  /* 0x00009a00ff867b82 */ /* 0x000e220000000800 */
[-C--:B------:R-:W-:Y:S01]  /*c520*/  IADD3 R84, P1, R207, R14.reuse, RZ ;  /* 0x0000000ecf547210 */ /* 0x080fe20007f3e0ff */
[----:B------:R-:W-:Y:S03]  /*c530*/  STL.64 [R1+0x1950], R22 ;  /* 0x0019501601007387 */ /* 0x000fe60000100a00 */
[----:B------:R-:W-:Y:S01]  /*c540*/  LEA.HI.X.SX32 R85, R206, R15, 0x1, P1 ;  /* 0x0000000fce557211 */ /* 0x000fe200008f0eff */
[----:B------:R3:W-:Y:S04]  /*c550*/  STL.64 [R1+0x1900], R12 ;  /* 0x0019000c01007387 */ /* 0x0007e80000100a00 */
[----:B------:R4:W-:Y:S01]  /*c560*/  STL.64 [R1+0x1860], R84 ;  /* 0x0018605401007387 */ /* 0x0009e20000100a00 */
[----:B-1----:R-:W-:Y:S01]  /*c570*/  IMAD R129, R129, 0x286, RZ ;  /* 0x0000028681817824 */ /* 0x002fe200078e02ff */
[----:B---3--:R-:W-:-:S02]  /*c580*/  IADD3 R12, P0, R131, R14, RZ ;  /* 0x0000000e830c7210 */ /* 0x008fc40007f1e0ff */
[----:B------:R-:W1:Y:S02]  /*c590*/  LDC R131, c[0x0][0x268] ;  /* 0x00009a00ff837b82 */ /* 0x000e640000000800 */
[----:B----4-:R-:W-:-:S06]  /*c5a0*/  IADD3 R84, P1, R129, R14, RZ ;  /* 0x0000000e81547210 */ /* 0x010fcc0007f3e0ff */
[----:B------:R-:W3:Y:S01]  /*c5b0*/  LDC R129, c[0x0][0x268] ;  /* 0x00009a00ff817b82 */ /* 0x000ee20000000800 */
[-C--:B------:R-:W-:Y:S01]  /*c5c0*/  IADD3 R82, P2, R208, R14.reuse, RZ ;  /* 0x0000000ed0527210 */ /* 0x080fe20007f5e0ff */
[----:B0-----:R-:W-:Y:S01]  /*c5d0*/  IMAD R134, R134, 0x141, RZ ;  /* 0x0000014186867824 */ /* 0x001fe200078e02ff */
[----:B------:R-:W-:Y:S02]  /*c5e0*/  IADD3 R80, P3, R209, R14, RZ ;  /* 0x0000000ed1507210 */ /* 0x000fe40007f7e0ff */
[-C--:B------:R-:W-:Y:S02]  /*c5f0*/  LEA.HI.X.SX32 R83, R207, R15.reuse, 0x1, P2 ;  /* 0x0000000fcf537211 */ /* 0x080fe400010f0eff */
[-C--:B------:R-:W-:Y:S01]  /*c600*/  LEA.HI.X.SX32 R81, R208, R15.reuse, 0x1, P3 ;  /* 0x0000000fd0517211 */ /* 0x080fe200018f0eff */
[----:B--2---:R-:W-:Y:S01]  /*c610*/  IMAD R136, R136, 0x288, RZ ;  /* 0x0000028888887824 */ /* 0x004fe200078e02ff */
[-C--:B------:R-:W-:Y:S02]  /*c620*/  LEA.HI.X.SX32 R79, R209, R15.reuse, 0x1, P4 ;  /* 0x0000000fd14f7211 */ /* 0x080fe400020f0eff */
[----:B------:R-:W-:Y:S01]  /*c630*/  LEA.HI.X.SX32 R77, R134, R15, 0x1, P5 ;  /* 0x0000000f864d7211 */ /* 0x000fe200028f0eff */
[----:B------:R-:W-:Y:S01]  /*c640*/  STL.64 [R1+0x1720], R82 ;  /* 0x0017205201007387 */ /* 0x000fe20000100a00 */
[----:B------:R-:W0:Y:S01]  /*c650*/  LDC R134, c[0x0][0x268] ;  /* 0x00009a00ff867b82 */ /* 0x000e220000000800 */
[----:B-1----:R-:W-:-:S02]  /*c660*/  IMAD R131, R131, 0x28a, RZ ;  /* 0x0000028a83837824 */ /* 0x002fc400078e02ff */
[----:B------:R-:W-:Y:S04]  /*c670*/  STL.64 [R1+0x14a0], R80 ;  /* 0x0014a05001007387 */ /* 0x000fe80000100a00 */
[----:B------:R1:W-:Y:S01]  /*c680*/  STL.64 [R1+0xfa0], R78 ;  /* 0x000fa04e01007387 */ /* 0x0003e20000100a00 */
[----:B------:R-:W-:-:S03]  /*c690*/  IADD3 R22, P6, R211, R14, RZ ;  /* 0x0000000ed3167210 */ /* 0x000fc60007fde0ff */
[----:B------:R2:W-:Y:S01]  /*c6a0*/  STL.64 [R1+0xf98], R76 ;  /* 0x000f984c01007387 */ /* 0x0005e20000100a00 */
[----:B---3--:R-:W-:Y:S01]  /*c6b0*/  IMAD R129, R129, 0xa1, RZ ;  /* 0x000000a181817824 */ /* 0x008fe200078e02ff */
[-C--:B-1----:R-:W-:Y:S02]  /*c6c0*/  IADD3 R78, P4, R136, R14.reuse, RZ ;  /* 0x0000000e884e7210 */ /* 0x082fe40007f9e0ff */
[----:B------:R-:W1:Y:S01]  /*c6d0*/  LDC R136, c[0x0][0x268] ;  /* 0x00009a00ff887b82 */ /* 0x000e620000000800 */
[----:B--2---:R-:W-:-:S07]  /*c6e0*/  IADD3 R76, P5, R131, R14, RZ ;  /* 0x0000000e834c7210 */ /* 0x004fce0007fbe0ff */
[----:B------:R-:W2:Y:S01]  /*c6f0*/  LDC R131, c[0x0][0x268] ;  /* 0x00009a00ff837b82 */ /* 0x000ea20000000800 */
[----:B------:R-:W-:-:S07]  /*c700*/  LEA.HI.X.SX32 R23, R129, R15, 0x1, P6 ;  /* 0x0000000f81177211 */ /* 0x000fce00030f0eff */
[----:B------:R-:W3:Y:S01]  /*c710*/  LDC R129, c[0x0][0x268] ;  /* 0x00009a00ff817b82 */ /* 0x000ee20000000800 */
[----:B0-----:R-:W-:Y:S01]  /*c720*/  IMAD R134, R134, 0x143, RZ ;  /* 0x0000014386867824 */ /* 0x001fe200078e02ff */
[-C--:B------:R-:W-:Y:S01]  /*c730*/  LEA.HI.X.SX32 R13, R211, R15.reuse, 0x1, P0 ;  /* 0x0000000fd30d7211 */ /* 0x080fe200000f0eff */
[----:B------:R-:W-:Y:S03]  /*c740*/  STL.64 [R1+0x1498], R22 ;  /* 0x0014981601007387 */ /* 0x000fe60000100a00 */
[----:B------:R-:W-:Y:S01]  /*c750*/  LEA.HI.X.SX32 R85, R134, R15, 0x1, P1 ;  /* 0x0000000f86557211 */ /* 0x000fe200008f0eff */
[----:B-1----:R-:W-:Y:S01]  /*c760*/  IMAD R136, R136, 0x28c, RZ ;  /* 0x0000028c88887824 */ /* 0x002fe200078e02ff */
        /* <DEDUP_REMOVED lines=55> */
[CC--:B------:R-:W-:Y:S01]  /*cae0*/  IADD3 R78, P4, R221.reuse, R14.reuse, RZ ;  /* 0x0000000edd4e7210 */ /* 0x0c0fe20007f9e0ff */
        /* <DEDUP_REMOVED lines=21> */
[----:B---3--:R-:W-:Y:S01]  /*cc40*/  IMAD R136, R136, 0x298, RZ ;  /* 0x0000029888887824 */ /* 0x008fe200078e02ff */
[----:B------:R-:W-:Y:S01]  /*cc50*/  STL.64 [R1+0xf50], R84 ;  /* 0x000f505401007387 */ /* 0x000fe20000100a00 */
[----:B------:R-:W1:Y:S03]  /*cc60*/  LDC R134, c[0x0][0x268] ;  /* 0x00009a00ff867b82 */ /* 0x000e660000000800 */
[----:B------:R3:W-:Y:S01]  /*cc70*/  STL.64 [R1+0xf48], R82 ;  /* 0x000f485201007387 */ /* 0x0007e20000100a00 */
[----:B0-----:R-:W-:Y:S01]  /*cc80*/  IMAD R131, R131, 0x29e, RZ ;  /* 0x0000029e83837824 */ /* 0x001fe200078e02ff */
[----:B------:R-:W-:-:S03]  /*cc90*/  IADD3 R76, P5, R136, R14, RZ ;  /* 0x0000000e884c7210 */ /* 0x000fc60007fbe0ff */
[----:B------:R-:W0:Y:S01]  /*cca0*/  LDC R136, c[0x0][0x268] ;  /* 0x00009a00ff887b82 */ /* 0x000e220000000800 */
[----:B---3--:R-:W-:Y:S01]  /*ccb0*/  IADD3 R82, P2, R131, R14, RZ ;  /* 0x0000000e83527210 */ /* 0x008fe20007f5e0ff */
[----:B--2---:R-:W-:-:S06]  /*ccc0*/  IMAD R131, R129, 0x14d, RZ ;  /* 0x0000014d81837824 */ /* 0x004fcc00078e02ff */
[----:B------:R-:W2:Y:S01]  /*ccd0*/  LDC R129, c[0x0][0x268] ;  /* 0x00009a00ff817b82 */ /* 0x000ea20000000800 */
[----:B------:R-:W-:-:S07]  /*cce0*/  LEA.HI.X.SX32 R23, R131, R15, 0x1, P6 ;  /* 0x0000000f83177211 */ /* 0x000fce00030f0eff */
[----:B------:R-:W3:Y:S01]  /*ccf0*/  LDC R131, c[0x0][0x268] ;  /* 0x00009a00ff837b82 */ /* 0x000ee20000000800 */
[-C--:B------:R-:W-:Y:S02]  /*cd00*/  IADD3 R78, P4, R224, R14.reuse, RZ ;  /* 0x0000000ee04e7210 */ /* 0x080fe40007f9e0ff */
[----:B------:R-:W-:Y:S02]  /*cd10*/  IADD3 R12, P0, R226, R14, RZ ;  /* 0x0000000ee20c7210 */ /* 0x000fe40007f1e0ff */
[-C--:B------:R-:W-:Y:S02]  /*cd20*/  LEA.HI.X.SX32 R79, R223, R15.reuse, 0x1, P4 ;  /* 0x0000000fdf4f7211 */ /* 0x080fe400020f0eff */
[----:B------:R-:W-:Y:S01]  /*cd30*/  LEA.HI.X.SX32 R77, R224, R15, 0x1, P5 ;  /* 0x0000000fe04d7211 */ /* 0x000fe200028f0eff */
[----:B0-----:R-:W-:Y:S01]  /*cd40*/  IMAD R136, R136, 0x29c, RZ ;  /* 0x0000029c88887824 */ /* 0x001fe200078e02ff */
[----:B------:R-:W-:Y:S01]  /*cd50*/  STL.64 [R1+0x1708], R80 ;  /* 0x0017085001007387 */ /* 0x000fe20000100a00 */
[----:B-1----:R-:W-:-:S02]  /*cd60*/  IMAD R134, R134, 0x2a0, RZ ;  /* 0x000002a086867824 */ /* 0x002fc400078e02ff */
[----:B--2---:R-:W-:Y:S01]  /*cd70*/  IMAD R129, R129, 0xa7, RZ ;  /* 0x000000a781817824 */ /* 0x004fe200078e02ff */
[----:B------:R-:W-:Y:S01]  /*cd80*/  IADD3 R84, P1, R136, R14, RZ ;  /* 0x0000000e88547210 */ /* 0x000fe20007f3e0ff */
[----:B------:R-:W-:Y:S01]  /*cd90*/  STL.64 [R1+0x1470], R78 ;  /* 0x0014704e01007387 */ /* 0x000fe20000100a00 */
[----:B------:R-:W0:Y:S02]  /*cda0*/  LDC R136, c[0x0][0x268] ;  /* 0x00009a00ff887b82 */ /* 0x000e240000000800 */
[-C--:B------:R-:W-:Y:S01]  /*cdb0*/  LEA.HI.X.SX32 R13, R129, R15.reuse, 0x1, P0 ;  /* 0x0000000f810d7211 */ /* 0x080fe200000f0eff */
[----:B------:R-:W-:Y:S01]  /*cdc0*/  STL.64 [R1+0xf40], R76 ;  /* 0x000f404c01007387 */ /* 0x000fe20000100a00 */
[----:B------:R-:W-:-:S03]  /*cdd0*/  LEA.HI.X.SX32 R85, R226, R15, 0x1, P1 ;  /* 0x0000000fe2557211 */ /* 0x000fc600008f0eff */
[----:B------:R-:W-:Y:S01]  /*cde0*/  STL.64 [R1+0xf38], R22 ;  /* 0x000f381601007387 */ /* 0x000fe20000100a00 */
[----:B------:R-:W1:Y:S01]  /*cdf0*/  LDC R129, c[0x0][0x268] ;  /* 0x00009a00ff817b82 */ /* 0x000e620000000800 */
[----:B---3--:R-:W-:Y:S02]  /*ce00*/  IMAD R131, R131, 0x2a2, RZ ;  /* 0x000002a283837824 */ /* 0x008fe400078e02ff */
[----:B------:R2:W-:Y:S04]  /*ce10*/  STL.64 [R1+0x1468], R12 ;  /* 0x0014680c01007387 */ /* 0x0005e80000100a00 */
[----:B------:R3:W-:Y:S01]  /*ce20*/  STL.64 [R1+0xf30], R84 ;  /* 0x000f305401007387 */ /* 0x0007e20000100a00 */
[-C--:B--2---:R-:W-:Y:S02]  /*ce30*/  IADD3 R12, P0, R134, R14.reuse, RZ ;  /* 0x0000000e860c7210 */ /* 0x084fe40007f1e0ff */
[----:B------:R-:W2:Y:S01]  /*ce40*/  LDC R134, c[0x0][0x268] ;  /* 0x00009a00ff867b82 */ /* 0x000ea20000000800 */
[----:B---3--:R-:W-:-:S07]  /*ce50*/  IADD3 R84, P1, R131, R14, RZ ;  /* 0x0000000e83547210 */ /* 0x008fce0007f3e0ff */
[----:B------:R-:W3:Y:S01]  /*ce60*/  LDC R131, c[0x0][0x268] ;  /* 0x00009a00ff837b82 */ /* 0x000ee20000000800 */
[----:B-1----:R-:W-:Y:S01]  /*ce70*/  IMAD R129, R129, 0x14f, RZ ;  /* 0x0000014f81817824 */ /* 0x002fe200078e02ff */
[----:B------:R-:W-:-:S04]  /*ce80*/  IADD3 R80, P3, R228, R14, RZ ;  /* 0x0000000ee4507210 */ /* 0x000fc80007f7e0ff */
[-C--:B------:R-:W-:Y:S02]  /*ce90*/  LEA.HI.X.SX32 R83, R129, R15.reuse, 0x1, P2 ;  /* 0x0000000f81537211 */ /* 0x080fe400010f0eff */
[----:B------:R-:W1:Y:S01]  /*cea0*/  LDC R129, c[0x0][0x268] ;  /* 0x00009a00ff817b82 */ /* 0x000e620000000800 */
[----:B--2---:R-:W-:Y:S02]  /*ceb0*/  IMAD R134, R134, 0x15, RZ ;  /* 0x0000001586867824 */ /* 0x004fe400078e02ff */
[----:B------:R-:W-:Y:S03]  /*cec0*/  STL.64 [R1+0xf28], R82 ;  /* 0x000f285201007387 */ /* 0x000fe60000100a00 */
[----:B------:R-:W-:Y:S02]  /*ced0*/  LEA.HI.X.SX32 R81, R134, R15, 0x1, P3 ;  /* 0x0000000f86517211 */ /* 0x000fe400018f0eff */
[----:B------:R-:W2:Y:S01]  /*cee0*/  LDC R134, c[0x0][0x268] ;  /* 0x00009a00ff867b82 */ /* 0x000ea20000000800 */
[----:B---3--:R-:W-:-:S02]  /*cef0*/  IMAD R131, R131, 0x2a4, RZ ;  /* 0x000002a483837824 */ /* 0x008fc400078e02ff */
[----:B------:R3:W-:Y:S01]  /*cf00*/  STL.64 [R1+0x18f8], R80 ;  /* 0x0018f85001007387 */ /* 0x0007e20000100a00 */
[-C--:B------:R-:W-:Y:S02]  /*cf10*/  IADD3 R78, P4, R230, R14.reuse, RZ ;  /* 0x0000000ee64e7210 */ /* 0x080fe40007f9e0ff */
[-C--:B---3--:R-:W-:Y:S02]  /*cf20*/  IADD3 R80, P3, R131, R14.reuse, RZ ;  /* 0x0000000e83507210 */ /* 0x088fe40007f7e0ff */
[----:B------:R-:W3:Y:S01]  /*cf30*/  LDC R131, c[0x0][0x268] ;  /* 0x00009a00ff837b82 */ /* 0x000ee20000000800 */
[-C--:B------:R-:W-:Y:S01]  /*cf40*/  LEA.HI.X.SX32 R79, R228, R15.reuse, 0x1, P4 ;  /* 0x0000000fe44f7211 */ /* 0x080fe200020f0eff */
[----:B-1----:R-:W-:Y:S01]  /*cf50*/  IMAD R129, R129, 0x2a6, RZ ;  /* 0x000002a681817824 */ /* 0x002fe200078e02ff */
[-C--:B------:R-:W-:Y:S02]  /*cf60*/  IADD3 R76, P5, R231, R14.reuse, RZ ;  /* 0x0000000ee74c7210 */ /* 0x080fe40007fbe0ff */
[----:B------:R-:W-:Y:S01]  /*cf70*/  IADD3 R22, P6, R233, R14, RZ ;  /* 0x0000000ee9167210 */ /* 0x000fe20007fde0ff */
[----:B------:R1:W-:Y:S01]  /*cf80*/  STL.64 [R1+0x1850], R78 ;  /* 0x0018504e01007387 */ /* 0x0003e20000100a00 */
[----:B--2---:R-:W-:Y:S01]  /*cf90*/  IMAD R134, R134, 0x151, RZ ;  /* 0x0000015186867824 */ /* 0x004fe200078e02ff */
[----:B------:R-:W-:-:S02]  /*cfa0*/  LEA.HI.X.SX32 R77, R230, R15, 0x1, P5 ;  /* 0x0000000fe64d7211 */ /* 0x000fc400028f0eff */
[-C--:B------:R-:W-:Y:S02]  /*cfb0*/  LEA.HI.X.SX32 R23, R231, R15.reuse, 0x1, P6 ;  /* 0x0000000fe7177211 */ /* 0x080fe400030f0eff */
[-C--:B------:R-:W-:Y:S02]  /*cfc0*/  LEA.HI.X.SX32 R13, R233, R15.reuse, 0x1, P0 ;  /* 0x0000000fe90d7211 */ /* 0x080fe400000f0eff */
[----:B------:R-:W-:Y:S02]  /*cfd0*/  LEA.HI.X.SX32 R85, R134, R15, 0x1, P1 ;  /* 0x0000000f86557211 */ /* 0x000fe400008f0eff */
[----:B-1----:R-:W-:Y:S01]  /*cfe0*/  IADD3 R78, P4, R129, R14, RZ ;  /* 0x0000000e814e7210 */ /* 0x002fe20007f9e0ff */
[----:B------:R-:W1:Y:S01]  /*cff0*/  LDC R134, c[0x0][0x268] ;  /* 0x00009a00ff867b82 */ /* 0x000e620000000800 */
[----:B------:R-:W-:Y:S01]  /*d000*/  STL.64 [R1+0x1700], R76 ;  /* 0x0017004c01007387 */ /* 0x000fe20000100a00 */
[----:B---3--:R-:W-:-:S06]  /*d010*/  IMAD R131, R131, 0x2aa, RZ ;  /* 0x000002aa83837824 */ /* 0x008fcc00078e02ff */
[----:B------:R-:W2:Y:S01]  /*d020*/  LDC R129, c[0x0][0x268] ;  /* 0x00009a00ff817b82 */ /* 0x000ea20000000800 */
[----:B------:R-:W-:Y:S04]  /*d030*/  STL.64 [R1+0x1460], R22 ;  /* 0x0014601601007387 */ /* 0x000fe80000100a00 */
[----:B------:R-:W-:Y:S04]  /*d040*/  STL.64 [R1+0xf20], R12 ;  /* 0x000f200c01007387 */ /* 0x000fe80000100a00 */
[----:B------:R3:W-:Y:S01]  /*d050*/  STL.64 [R1+0xf18], R84 ;  /* 0x000f185401007387 */ /* 0x0007e20000100a00 */
[----:B0-----:R-:W-:Y:S01]  /*d060*/  IMAD R136, R136, 0x2a8, RZ ;  /* 0x000002a888887824 */ /* 0x001fe200078e02ff */
[----:B---3--:R-:W-:-:S02]  /*d070*/  IADD3 R84, P1, R131, R14, RZ ;  /* 0x0000000e83547210 */ /* 0x008fc40007f3e0ff */
[----:B------:R-:W0:Y:S02]  /*d080*/  LDC R131, c[0x0][0x268] ;  /* 0x00009a00ff837b82 */ /* 0x000e240000000800 */
[-C--:B------:R-:W-:Y:S01]  /*d090*/  IADD3 R12, P0, R136, R14.reuse, RZ ;  /* 0x0000000e880c7210 */ /* 0x080fe20007f1e0ff */
[----:B--2---:R-:W-:Y:S01]  /*d0a0*/  IMAD R129, R129, 0xa9, RZ ;  /* 0x000000a981817824 */ /* 0x004fe200078e02ff */
[----:B------:R-:W-:Y:S01]  /*d0b0*/  IADD3 R82, P2, R235, R14, RZ ;  /* 0x0000000eeb527210 */ /* 0x000fe20007f5e0ff */
[----:B-1----:R-:W-:-:S03]  /*d0c0*/  IMAD R134, R134, 0x153, RZ ;  /* 0x0000015386867824 */ /* 0x002fc600078e02ff */
[----:B------:R-:W1:Y:S01]  /*d0d0*/  LDC R136, c[0x0][0x268] ;  /* 0x00009a00ff887b82 */ /* 0x000e620000000800 */
[-C--:B------:R-:W-:Y:S02]  /*d0e0*/  LEA.HI.X.SX32 R83, R129, R15.reuse, 0x1, P2 ;  /* 0x0000000f81537211 */ /* 0x080fe400010f0eff */
[-C--:B------:R-:W-:Y:S02]  /*d0f0*/  LEA.HI.X.SX32 R81, R235, R15.reuse, 0x1, P3 ;  /* 0x0000000feb517211 */ /* 0x080fe400018f0eff */
[----:B------:R-:W-:-:S03]  /*d100*/  LEA.HI.X.SX32 R79, R134, R15, 0x1, P4 ;  /* 0x0000000f864f7211 */ /* 0x000fc600020f0eff */
[----:B------:R-:W2:Y:S01]  /*d110*/  LDC R129, c[0x0][0x268] ;  /* 0x00009a00ff817b82 */ /* 0x000ea20000000800 */
[----:B------:R-:W-:Y:S04]  /*d120*/  STL.64 [R1+0x1458], R82 ;  /* 0x0014585201007387 */ /* 0x000fe80000100a00 */
[----:B------:R-:W-:Y:S01]  /*d130*/  STL.64 [R1+0xf10], R80 ;  /* 0x000f105001007387 */ /* 0x000fe20000100a00 */
[----:B0-----:R-:W-:-:S03]  /*d140*/  IMAD R131, R131, 0x2ae, RZ ;  /* 0x000002ae83837824 */ /* 0x001fc600078e02ff */
[----:B------:R0:W-:Y:S01]  /*d150*/  STL.64 [R1+0xf08], R78 ;  /* 0x000f084e01007387 */ /* 0x0001e20000100a00 */
[-C--:B------:R-:W-:Y:S01]  /*d160*/  IADD3 R76, P5, R237, R14.reuse, RZ ;  /* 0x0000000eed4c7210 */ /* 0x080fe20007fbe0ff */
[----:B------:R-:W3:Y:S01]  /*d170*/  LDC R134, c[0x0][0x268] ;  /* 0x00009a00ff867b82 */ /* 0x000ee20000000800 */
[----:B0-----:R-:W-:-:S07]  /*d180*/  IADD3 R78, P4, R131, R14, RZ ;  /* 0x0000000e834e7210 */ /* 0x001fce0007f9e0ff */
[----:B------:R-:W0:Y:S01]  /*d190*/  LDC R131, c[0x0][0x268] ;  /* 0x00009a00ff837b82 */ /* 0x000e220000000800 */
[----:B-1----:R-:W-:Y:S02]  /*d1a0*/  IMAD R136, R136, 0x2ac, RZ ;  /* 0x000002ac88887824 */ /* 0x002fe400078e02ff */
[----:B--2---:R-:W-:-:S03]  /*d1b0*/  IMAD R129, R129, 0x55, RZ ;  /* 0x0000005581817824 */ /* 0x004fc600078e02ff */
[-C--:B------:R-:W-:Y:S02]  /*d1c0*/  IADD3 R80, P3, R136, R14.reuse, RZ ;  /* 0x0000000e88507210 */ /* 0x080fe40007f7e0ff */
[----:B------:R-:W1:Y:S01]  /*d1d0*/  LDC R136, c[0x0][0x268] ;  /* 0x00009a00ff887b82 */ /* 0x000e620000000800 */
[----:B------:R-:W-:Y:S02]  /*d1e0*/  LEA.HI.X.SX32 R77, R129, R15, 0x1, P5 ;  /* 0x0000000f814d7211 */ /* 0x000fe400028f0eff */
[----:B------:R-:W-:-:S05]  /*d1f0*/  IADD3 R82, P2, R241, R14, RZ ;  /* 0x0000000ef1527210 */ /* 0x000fca0007f5e0ff */
[----:B------:R-:W2:Y:S01]  /*d200*/  LDC R129, c[0x0][0x268] ;  /* 0x00009a00ff817b82 */ /* 0x000ea20000000800 */
[----:B0-----:R-:W-:-:S05]  /*d210*/  IMAD R131, R131, 0xab, RZ ;  /* 0x000000ab83837824 */ /* 0x001fca00078e02ff */
[-C--:B------:R-:W-:Y:S02]  /*d220*/  LEA.HI.X.SX32 R83, R131, R15.reuse, 0x1, P2 ;  /* 0x0000000f83537211 */ /* 0x080fe400010f0eff */
[----:B------:R-:W0:Y:S01]  /*d230*/  LDC R131, c[0x0][0x268] ;  /* 0x00009a00ff837b82 */ /* 0x000e220000000800 */
[C---:B------:R-:W-:Y:S01]  /*d240*/  IADD3 R22, P6, R239.reuse, R14, RZ ;  /* 0x0000000eef167210 */ /* 0x040fe20007fde0ff */
[----:B-1----:R-:W-:Y:S01]  /*d250*/  IMAD R136, R136, 0x155, RZ ;  /* 0x0000015588887824 */ /* 0x002fe200078e02ff */
[-C--:B------:R-:W-:Y:S02]  /*d260*/  LEA.HI.X.SX32 R13, R239, R15.reuse, 0x1, P0 ;  /* 0x0000000fef0d7211 */ /* 0x080fe400000f0eff */
[-C--:B------:R-:W-:Y:S02]  /*d270*/  LEA.HI.X.SX32 R23, R237, R15.reuse, 0x1, P6 ;  /* 0x0000000fed177211 */ /* 0x080fe400030f0eff */
[----:B------:R-:W-:Y:S01]  /*d280*/  LEA.HI.X.SX32 R85, R136, R15, 0x1, P1 ;  /* 0x0000000f88557211 */ /* 0x000fe200008f0eff */
[----:B------:R1:W-:Y:S01]  /*d290*/  STL.64 [R1+0x16f8], R76 ;  /* 0x0016f84c01007387 */ /* 0x0003e20000100a00 */
[----:B------:R-:W4:Y:S01]  /*d2a0*/  LDC R136, c[0x0][0x268] ;  /* 0x00009a00ff887b82 */ /* 0x000f220000000800 */
[----:B--2---:R-:W-:-:S02]  /*d2b0*/  IMAD R129, R129, 0x2b2, RZ ;  /* 0x000002b281817824 */ /* 0x004fc400078e02ff */
[----:B------:R-:W-:Y:S04]  /*d2c0*/  STL.64 [R1+0x1450], R22 ;  /* 0x0014501601007387 */ /* 0x000fe80000100a00 */
[----:B------:R-:W-:Y:S04]  /*d2d0*/  STL.64 [R1+0xf00], R12 ;  /* 0x000f000c01007387 */ /* 0x000fe80000100a00 */
[----:B------:R-:W-:Y:S04]  /*d2e0*/  STL.64 [R1+0xef8], R84 ;  /* 0x000ef85401007387 */ /* 0x000fe80000100a00 */
[----:B------:R2:W-:Y:S01]  /*d2f0*/  STL.64 [R1+0x1448], R82 ;  /* 0x0014485201007387 */ /* 0x0005e20000100a00 */
[----:B0-----:R-:W-:Y:S01]  /*d300*/  IMAD R131, R131, 0x2b, RZ ;  /* 0x0000002b83837824 */ /* 0x001fe200078e02ff */
[----:B-1----:R-:W-:-:S02]  /*d310*/  IADD3 R76, P5, R243, R14, RZ ;  /* 0x0000000ef34c7210 */ /* 0x002fc40007fbe0ff */
[----:B--2---:R-:W-:Y:S02]  /*d320*/  IADD3 R82, P2, R129, R14, RZ ;  /* 0x0000000e81527210 */ /* 0x004fe40007f5e0ff */
[----:B------:R-:W0:Y:S01]  /*d330*/  LDC R129, c[0x0][0x268] ;  /* 0x00009a00ff817b82 */ /* 0x000e220000000800 */
[----:B------:R-:W-:-:S07]  /*d340*/  LEA.HI.X.SX32 R77, R131, R15, 0x1, P5 ;  /* 0x0000000f834d7211 */ /* 0x000fce00028f0eff */
[----:B------:R-:W1:Y:S01]  /*d350*/  LDC R131, c[0x0][0x268] ;  /* 0x00009a00ff837b82 */ /* 0x000e620000000800 */
[----:B----4-:R-:W-:Y:S01]  /*d360*/  IMAD R136, R136, 0x157, RZ ;  /* 0x0000015788887824 */ /* 0x010fe200078e02ff */
[----:B------:R-:W-:Y:S01]  /*d370*/  LEA.HI.X.SX32 R81, R241, R15, 0x1, P3 ;  /* 0x0000000ff1517211 */ /* 0x000fe200018f0eff */
[----:B---3--:R-:W-:-:S03]  /*d380*/  IMAD R134, R134, 0x2b0, RZ ;  /* 0x000002b086867824 */ /* 0x008fc600078e02ff */
[----:B------:R-:W-:Y:S01]  /*d390*/  LEA.HI.X.SX32 R79, R136, R15, 0x1, P4 ;  /* 0x0000000f884f7211 */ /* 0x000fe200020f0eff */
[----:B------:R-:W-:Y:S01]  /*d3a0*/  STL.64 [R1+0xef0], R80 ;  /* 0x000ef05001007387 */ /* 0x000fe20000100a00 */
[----:B------:R-:W-:Y:S02]  /*d3b0*/  IADD3 R84, P1, R134, R14, RZ ;  /* 0x0000000e86547210 */ /* 0x000fe40007f3e0ff */
[----:B------:R-:W2:Y:S01]  /*d3c0*/  LDC R134, c[0x0][0x268] ;  /* 0x00009a00ff867b82 */ /* 0x000ea20000000800 */
[----:B------:R-:W-:Y:S01]  /*d3d0*/  STL.64 [R1+0xee8], R78 ;  /* 0x000ee84e01007387 */ /* 0x000fe20000100a00 */
[----:B0-----:R-:W-:-:S03]  /*d3e0*/  IMAD R129, R129, 0x2b6, RZ ;  /* 0x000002b681817824 */ /* 0x001fc600078e02ff */
[----:B------:R0:W-:Y:S01]  /*d3f0*/  STL.64 [R1+0x1848], R76 ;  /* 0x0018484c01007387 */ /* 0x0001e20000100a00 */
[----:B-1----:R-:W-:Y:S02]  /*d400*/  IMAD R136, R131, 0x2b8, RZ ;  /* 0x000002b883887824 */ /* 0x002fe400078e02ff */
[----:B------:R-:W1:Y:S01]  /*d410*/  LDC R131, c[0x0][0x268] ;  /* 0x00009a00ff837b82 */ /* 0x000e620000000800 */
[----:B0-----:R-:W-:-:S07]  /*d420*/  IADD3 R76, P5, R129, R14, RZ ;  /* 0x0000000e814c7210 */ /* 0x001fce0007fbe0ff */
[----:B------:R-:W0:Y:S01]  /*d430*/  LDC R129, c[0x0][0x268] ;  /* 0x00009a00ff817b82 */ /* 0x000e220000000800 */
[----:B--2---:R-:W-:Y:S01]  /*d440*/  IMAD R134, R134, 0x2b4, RZ ;  /* 0x000002b486867824 */ /* 0x004fe200078e02ff */
[----:B------:R-:W-:-:S04]  /*d450*/  IADD3 R80, P3, R247, R14, RZ ;  /* 0x0000000ef7507210 */ /* 0x000fc80007f7e0ff */
[----:B------:R-:W-:Y:S02]  /*d460*/  IADD3 R78, P4, R134, R14, RZ ;  /* 0x0000000e864e7210 */ /* 0x000fe40007f9e0ff */
[----:B------:R-:W2:Y:S01]  /*d470*/  LDC R134, c[0x0][0x268] ;  /* 0x00009a00ff867b82 */ /* 0x000ea20000000800 */
[----:B-1----:R-:W-:Y:S02]  /*d480*/  IMAD R131, R131, 0xad, RZ ;  /* 0x000000ad83837824 */ /* 0x002fe400078e02ff */
[----:B0-----:R-:W-:-:S03]  /*d490*/  IMAD R129, R129, 0x159, RZ ;  /* 0x0000015981817824 */ /* 0x001fc600078e02ff */
[-C--:B------:R-:W-:Y:S02]  /*d4a0*/  LEA.HI.X.SX32 R81, R131, R15.reuse, 0x1, P3 ;  /* 0x0000000f83517211 */ /* 0x080fe400018f0eff */
[----:B------:R-:W0:Y:S01]  /*d4b0*/  LDC R131, c[0x0][0x268] ;  /* 0x00009a00ff837b82 */ /* 0x000e220000000800 */
[----:B------:R-:W-:-:S07]  /*d4c0*/  LEA.HI.X.SX32 R83, R129, R15, 0x1, P2 ;  /* 0x0000000f81537211 */ /* 0x000fce00010f0eff */
[----:B------:R-:W1:Y:S01]  /*d4d0*/  LDC R129, c[0x0][0x268] ;  /* 0x00009a00ff817b82 */ /* 0x000e620000000800 */
[CC--:B------:R-:W-:Y:S02]  /*d4e0*/  IADD3 R22, P6, R244.reuse, R14.reuse, RZ ;  /* 0x0000000ef4167210 */ /* 0x0c0fe40007fde0ff */
[----:B------:R-:W-:Y:S02]  /*d4f0*/  IADD3 R12, P0, R245, R14, RZ ;  /* 0x0000000ef50c7210 */ /* 0x000fe40007f1e0ff */
[-C--:B------:R-:W-:Y:S02]  /*d500*/  LEA.HI.X.SX32 R23, R243, R15.reuse, 0x1, P6 ;  /* 0x0000000ff3177211 */ /* 0x080fe400030f0eff */
[-C--:B------:R-:W-:Y:S02]  /*d510*/  LEA.HI.X.SX32 R13, R244, R15.reuse, 0x1, P0 ;  /* 0x0000000ff40d7211 */ /* 0x080fe400000f0eff */
[-C--:B------:R-:W-:Y:S01]  /*d520*/  LEA.HI.X.SX32 R85, R245, R15.reuse, 0x1, P1 ;  /* 0x0000000ff5557211 */ /* 0x080fe200008f0eff */
[----:B--2---:R-:W-:Y:S01]  /*d530*/  IMAD R134, R134, 0x2ba, RZ ;  /* 0x000002ba86867824 */ /* 0x004fe200078e02ff */
[----:B------:R-:W-:Y:S01]  /*d540*/  STL.64 [R1+0x16f0], R22 ;  /* 0x0016f01601007387 */ /* 0x000fe20000100a00 */
[----:B------:R-:W-:-:S03]  /*d550*/  LEA.HI.X.SX32 R79, R247, R15, 0x1, P4 ;  /* 0x0000000ff74f7211 */ /* 0x000fc600020f0eff */
[----:B------:R-:W-:Y:S04]  /*d560*/  STL.64 [R1+0x1440], R12 ;  /* 0x0014400c01007387 */ /* 0x000fe80000100a00 */
[----:B------:R-:W-:Y:S01]  /*d570*/  STL.64 [R1+0xee0], R84 ;  /* 0x000ee05401007387 */ /* 0x000fe20000100a00 */
[----:B-1----:R-:W-:-:S03]  /*d580*/  IMAD R129, R129, 0x2bc, RZ ;  /* 0x000002bc81817824 */ /* 0x002fc600078e02ff */
[----:B------:R1:W-:Y:S04]  /*d590*/  STL.64 [R1+0xed8], R82 ;  /* 0x000ed85201007387 */ /* 0x0003e80000100a00 */
[----:B------:R-:W-:Y:S04]  /*d5a0*/  STL.64 [R1+0x1438], R80 ;  /* 0x0014385001007387 */ /* 0x000fe80000100a00 */
[----:B------:R2:W-:Y:S01]  /*d5b0*/  STL.64 [R1+0xed0], R78 ;  /* 0x000ed04e01007387 */ /* 0x0005e20000100a00 */
[----:B-1----:R-:W-:Y:S01]  /*d5c0*/  IADD3 R82, P2, R134, R14, RZ ;  /* 0x0000000e86527210 */ /* 0x002fe20007f5e0ff */
[----:B0-----:R-:W-:-:S02]  /*d5d0*/  IMAD R134, R131, 0x15b, RZ ;  /* 0x0000015b83867824 */ /* 0x001fc400078e02ff */
[----:B------:R-:W0:Y:S01]  /*d5e0*/  LDC R131, c[0x0][0x268] ;  /* 0x00009a00ff837b82 */ /* 0x000e220000000800 */
[----:B--2---:R-:W-:-:S07]  /*d5f0*/  IADD3 R78, P4, R129, R14, RZ ;  /* 0x0000000e814e7210 */ /* 0x004fce0007f9e0ff */
[----:B------:R-:W1:Y:S01]  /*d600*/  LDC R129, c[0x0][0x268] ;  /* 0x00009a00ff817b82 */ /* 0x000e620000000800 */
[----:B------:R-:W-:Y:S02]  /*d610*/  LEA.HI.X.SX32 R77, R134, R15, 0x1, P5 ;  /* 0x0000000f864d7211 */ /* 0x000fe400028f0eff */
[----:B------:R-:W-:-:S05]  /*d620*/  IADD3 R84, P1, R136, R14, RZ ;  /* 0x0000000e88547210 */ /* 0x000fca0007f3e0ff */
[----:B------:R-:W2:Y:S01]  /*d630*/  LDC R136, c[0x0][0x268] ;  /* 0x00009a00ff887b82 */ /* 0x000ea20000000800 */
[----:B0-----:R-:W-:Y:S02]  /*d640*/  IMAD R134, R131, 0x2be, RZ ;  /* 0x000002be83867824 */ /* 0x001fe400078e02ff */
[----:B-1----:R-:W-:-:S05]  /*d650*/  IMAD R131, R129, 0x57, RZ ;  /* 0x0000005781837824 */ /* 0x002fca00078e02ff */
[----:B------:R-:W0:Y:S01]  /*d660*/  LDC R129, c[0x0][0x268] ;  /* 0x00009a00ff817b82 */ /* 0x000e220000000800 */
[----:B------:R-:W-:-:S04]  /*d670*/  IADD3 R22, P6, R248, R14, RZ ;  /* 0x0000000ef8167210 */ /* 0x000fc80007fde0ff */
[----:B------:R-:W-:Y:S01]  /*d680*/  LEA.HI.X.SX32 R23, R131, R15, 0x1, P6 ;  /* 0x0000000f83177211 */ /* 0x000fe200030f0eff */
[----:B--2---:R-:W-:Y:S02]  /*d690*/  IMAD R149, R136, 0x16, RZ ;  /* 0x0000001688957824 */ /* 0x004fe400078e02ff */
[----:B------:R-:W1:Y:S01]  /*d6a0*/  LDC R131, c[0x0][0x268] ;  /* 0x00009a00ff837b82 */ /* 0x000e620000000800 */
[----:B0-----:R-:W-:-:S07]  /*d6b0*/  IMAD R136, R129, 0x2c, RZ ;  /* 0x0000002c81887824 */ /* 0x001fce00078e02ff */
[----:B------:R-:W0:Y:S01]  /*d6c0*/  LDC R129, c[0x0][0x268] ;  /* 0x00009a00ff817b82 */ /* 0x000e220000000800 */
[----:B------:R2:W-:Y:S01]  /*d6d0*/  STL.64 [R1+0xec8], R76 ;  /* 0x000ec84c01007387 */ /* 0x0005e20000100a00 */
[----:B-1----:R-:W-:-:S06]  /*d6e0*/  IMAD R145, R131, 0x58, RZ ;  /* 0x0000005883917824 */ /* 0x002fcc00078e02ff */
[----:B------:R-:W1:Y:S01]  /*d6f0*/  LDC R131, c[0x0][0x268] ;  /* 0x00009a00ff837b82 */ /* 0x000e620000000800 */
[----:B--2---:R-:W-:Y:S01]  /*d700*/  IADD3 R76, P5, R134, R14, RZ ;  /* 0x0000000e864c7210 */ /* 0x004fe20007fbe0ff */
[----:B0-----:R-:W-:-:S06]  /*d710*/  IMAD R134, R129, 0xb0, RZ ;  /* 0x000000b081867824 */ /* 0x001fcc00078e02ff */
[----:B------:R-:W0:Y:S01]  /*d720*/  LDC R129, c[0x0][0x268] ;  /* 0x00009a00ff817b82 */ /* 0x000e220000000800 */
[----:B-1----:R-:W-:Y:S01]  /*d730*/  IMAD R141, R131, 0x15d, RZ ;  /* 0x0000015d838d7824 */ /* 0x002fe200078e02ff */
[----:B------:R-:W-:Y:S01]  /*d740*/  IADD3 R12, P0, R250, R14, RZ ;  /* 0x0000000efa0c7210 */ /* 0x000fe20007f1e0ff */
[----:B0-----:R-:W-:-:S05]  /*d750*/  IMAD R131, R129, 0x160, RZ ;  /* 0x0000016081837824 */ /* 0x001fca00078e02ff */
[----:B------:R-:W0:Y:S01]  /*d760*/  LDC R129, c[0x0][0x268] ;  /* 0x00009a00ff817b82 */ /* 0x000e220000000800 */
[----:B------:R-:W-:Y:S02]  /*d770*/  IADD3 R80, P3, R251, R14, RZ ;  /* 0x0000000efb507210 */ /* 0x000fe40007f7e0ff */
[-C--:B------:R-:W-:Y:S02]  /*d780*/  LEA.HI.X.SX32 R13, R248, R15.reuse, 0x1, P0 ;  /* 0x0000000ff80d7211 */ /* 0x080fe400000f0eff */
[-C--:B------:R-:W-:Y:S02]  /*d790*/  LEA.HI.X.SX32 R85, R250, R15.reuse, 0x1, P1 ;  /* 0x0000000ffa557211 */ /* 0x080fe400008f0eff */
[-C--:B------:R-:W-:Y:S01]  /*d7a0*/  LEA.HI.X.SX32 R83, R141, R15.reuse, 0x1, P2 ;  /* 0x0000000f8d537211 */ /* 0x080fe200010f0eff */
[----:B------:R-:W-:Y:S01]  /*d7b0*/  STL.64 [R1+0x16e8], R22 ;  /* 0x0016e81601007387 */ /* 0x000fe20000100a00 */
[-C--:B------:R-:W-:Y:S01]  /*d7c0*/  LEA.HI.X.SX32 R81, R139, R15.reuse, 0x1, P3 ;  /* 0x0000000f8b517211 */ /* 0x080fe200018f0eff */
[----:B------:R-:W-:Y:S01]  /*d7d0*/  IMAD R153, R148, 0x15f, RZ ;  /* 0x0000015f94997824 */ /* 0x000fe200078e02ff */
[----:B------:R-:W-:Y:S01]  /*d7e0*/  LEA.HI.X.SX32 R79, R251, R15, 0x1, P4 ;  /* 0x0000000ffb4f7211 */ /* 0x000fe200020f0eff */
[----:B------:R-:W-:Y:S01]  /*d7f0*/  STL.64 [R1+0x1430], R12 ;  /* 0x0014300c01007387 */ /* 0x000fe20000100a00 */
[----:B------:R-:W1:Y:S03]  /*d800*/  LDC R139, c[0x0][0x268] ;  /* 0x00009a00ff8b7b82 */ /* 0x000e660000000800 */
[----:B------:R-:W-:Y:S04]  /*d810*/  STL.64 [R1+0xec0], R84 ;  /* 0x000ec05401007387 */ /* 0x000fe80000100a00 */
[----:B------:R-:W-:Y:S01]  /*d820*/  STL.64 [R1+0xeb8], R82 ;  /* 0x000eb85201007387 */ /* 0x000fe20000100a00 */
[----:B------:R-:W2:Y:S01]  /*d830*/  LDC R141, c[0x0][0x268] ;  /* 0x00009a00ff8d7b82 */ /* 0x000ea20000000800 */
[----:B0-----:R-:W-:-:S02]  /*d840*/  IMAD R129, R129, 0x2c0, RZ ;  /* 0x000002c081817824 */ /* 0x001fc400078e02ff */
[----:B------:R-:W-:Y:S04]  /*d850*/  STL.64 [R1+0x1428], R80 ;  /* 0x0014285001007387 */ /* 0x000fe80000100a00 */
[----:B------:R0:W-:Y:S02]  /*d860*/  STL.64 [R1+0xeb0], R78 ;  /* 0x000eb04e01007387 */ /* 0x0001e40000100a00 */
[-C--:B0-----:R-:W-:Y:S02]  /*d870*/  IADD3 R78, P4, R129, R14.reuse, RZ ;  /* 0x0000000e814e7210 */ /* 0x081fe40007f9e0ff */
[----:B------:R-:W0:Y:S01]  /*d880*/  LDC R129, c[0x0][0x268] ;  /* 0x00009a00ff817b82 */ /* 0x000e220000000800 */
[----:B-1----:R-:W-:Y:S01]  /*d890*/  IMAD R148, R139, 0x2c2, RZ ;  /* 0x000002c28b947824 */ /* 0x002fe200078e02ff */
[----:B------:R-:W-:Y:S01]  /*d8a0*/  IADD3 R22, P6, R149, R14, RZ ;  /* 0x0000000e95167210 */ /* 0x000fe20007fde0ff */
[----:B0-----:R-:W-:-:S05]  /*d8b0*/  IMAD R139, R129, 0xb, RZ ;  /* 0x0000000b818b7824 */ /* 0x001fca00078e02ff */
[----:B------:R-:W0:Y:S01]  /*d8c0*/  LDC R129, c[0x0][0x268] ;  /* 0x00009a00ff817b82 */ /* 0x000e220000000800 */
[----:B------:R-:W-:Y:S02]  /*d8d0*/  LEA.HI.X.SX32 R23, R139, R15, 0x1, P6 ;  /* 0x0000000f8b177211 */ /* 0x000fe400030f0eff */
[----:B------:R-:W-:Y:S01]  /*d8e0*/  IADD3 R12, P0, R136, R14, RZ ;  /* 0x0000000e880c7210 */ /* 0x000fe20007f1e0ff */
[----:B0-----:R-:W-:-:S04]  /*d8f0*/  IMAD R139, R129, 0x2c4, RZ ;  /* 0x000002c4818b7824 */ /* 0x001fc800078e02ff */
[----:B------:R-:W0:Y:S01]  /*d900*/  LDC R129, c[0x0][0x268] ;  /* 0x00009a00ff817b82 */ /* 0x000e220000000800 */
[-C--:B------:R-:W-:Y:S02]  /*d910*/  IADD3 R84, P1, R145, R14.reuse, RZ ;  /* 0x0000000e91547210 */ /* 0x080fe40007f3e0ff */
[-C--:B------:R-:W-:Y:S02]  /*d920*/  LEA.HI.X.SX32 R77, R153, R15.reuse, 0x1, P5 ;  /* 0x0000000f994d7211 */ /* 0x080fe400028f0eff */
[-C--:B------:R-:W-:Y:S02]  /*d930*/  LEA.HI.X.SX32 R13, R149, R15.reuse, 0x1, P0 ;  /* 0x0000000f950d7211 */ /* 0x080fe400000f0eff */
[-C--:B------:R-:W-:Y:S01]  /*d940*/  LEA.HI.X.SX32 R85, R136, R15.reuse, 0x1, P1 ;  /* 0x0000000f88557211 */ /* 0x080fe200008f0eff */
[----:B------:R-:W-:Y:S01]  /*d950*/  STL.64 [R1+0xea8], R76 ;  /* 0x000ea84c01007387 */ /* 0x000fe20000100a00 */
[-C--:B------:R-:W-:Y:S01]  /*d960*/  IADD3 R82, P2, R134, R14.reuse, RZ ;  /* 0x0000000e86527210 */ /* 0x080fe20007f5e0ff */
[----:B--2---:R-:W-:Y:S01]  /*d970*/  IMAD R141, R141, 0x162, RZ ;  /* 0x000001628d8d7824 */ /* 0x004fe200078e02ff */
[CC--:B------:R-:W-:Y:S01]  /*d980*/  IADD3 R80, P3, R131.reuse, R14.reuse, RZ ;  /* 0x0000000e83507210 */ /* 0x0c0fe20007f7e0ff */
[----:B------:R-:W-:Y:S01]  /*d990*/  STL.64 [R1+0x1948], R22 ;  /* 0x0019481601007387 */ /* 0x000fe20000100a00 */
[-C--:B------:R-:W-:Y:S01]  /*d9a0*/  LEA.HI.X.SX32 R79, R131, R15.reuse, 0x1, P4 ;  /* 0x0000000f834f7211 */ /* 0x080fe200020f0eff */
[----:B------:R-:W1:Y:S02]  /*d9b0*/  LDC R136, c[0x0][0x268] ;  /* 0x00009a00ff887b82 */ /* 0x000e640000000800 */
[----:B------:R-:W-:Y:S04]  /*d9c0*/  STL.64 [R1+0x18f0], R12 ;  /* 0x0018f00c01007387 */ /* 0x000fe80000100a00 */
[----:B------:R2:W-:Y:S01]  /*d9d0*/  STL.64 [R1+0x1840], R84 ;  /* 0x0018405401007387 */ /* 0x0005e20000100a00 */
[----:B0-----:R-:W-:Y:S01]  /*d9e0*/  IMAD R129, R129, 0x2c6, RZ ;  /* 0x000002c681817824 */ /* 0x001fe200078e02ff */
[----:B------:R-:W-:Y:S01]  /*d9f0*/  LEA.HI.X.SX32 R83, R145, R15, 0x1, P2 ;  /* 0x0000000f91537211 */ /* 0x000fe200010f0eff */
[----:B------:R-:W0:Y:S03]  /*da00*/  LDC R131, c[0x0][0x268] ;  /* 0x00009a00ff837b82 */ /* 0x000e260000000800 */
[----:B--2---:R-:W-:-:S05]  /*da10*/  IADD3 R84, P1, R129, R14, RZ ;  /* 0x0000000e81547210 */ /* 0x004fca0007f3e0ff */
[----:B------:R-:W2:Y:S01]  /*da20*/  LDC R129, c[0x0][0x268] ;  /* 0x00009a00ff817b82 */ /* 0x000ea20000000800 */
[----:B------:R-:W-:Y:S01]  /*da30*/  LEA.HI.X.SX32 R81, R134, R15, 0x1, P3 ;  /* 0x0000000f86517211 */ /* 0x000fe200018f0eff */
[----:B------:R-:W-:Y:S04]  /*da40*/  STL.64 [R1+0x16e0], R82 ;  /* 0x0016e05201007387 */ /* 0x000fe80000100a00 */
[----:B------:R-:W-:Y:S02]  /*da50*/  STL.64 [R1+0x1420], R80 ;  /* 0x0014205001007387 */ /* 0x000fe40000100a00 */
[----:B------:R-:W3:Y:S02]  /*da60*/  LDC R145, c[0x0][0x268] ;  /* 0x00009a00ff917b82 */ /* 0x000ee40000000800 */
[----:B------:R4:W-:Y:S06]  /*da70*/  STL.64 [R1+0xea0], R78 ;  /* 0x000ea04e01007387 */ /* 0x0009ec0000100a00 */
[----:B------:R-:W1:Y:S01]  /*da80*/  LDC R134, c[0x0][0x268] ;  /* 0x00009a00ff867b82 */ /* 0x000e620000000800 */
[----:B--2---:R-:W-:-:S05]  /*da90*/  IMAD R129, R129, 0x2c8, RZ ;  /* 0x000002c881817824 */ /* 0x004fca00078e02ff */
[----:B----4-:R-:W-:Y:S02]  /*daa0*/  IADD3 R78, P4, R129, R14, RZ ;  /* 0x0000000e814e7210 */ /* 0x010fe40007f9e0ff */
[----:B------:R-:W2:Y:S01]  /*dab0*/  LDC R129, c[0x0][0x268] ;  /* 0x00009a00ff817b82 */ /* 0x000ea20000000800 */
[----:B---3--:R-:W-:Y:S02]  /*dac0*/  IMAD R149, R145, 0x161, RZ ;  /* 0x0000016191957824 */ /* 0x008fe400078e02ff */
[----:B-1----:R-:W-:Y:S02]  /*dad0*/  IMAD R145, R134, 0x2ca, RZ ;  /* 0x000002ca86917824 */ /* 0x002fe400078e02ff */
[----:B--2---:R-:W-:-:S03]  /*dae0*/  IMAD R134, R129, 0xb1, RZ ;  /* 0x000000b181867824 */ /* 0x004fc600078e02ff */
[----:B------:R-:W1:Y:S01]  /*daf0*/  LDC R129, c[0x0][0x268] ;  /* 0x00009a00ff817b82 */ /* 0x000e620000000800 */
[----:B------:R-:W-:-:S04]  /*db00*/  IADD3 R22, P6, R141, R14, RZ ;  /* 0x0000000e8d167210 */ /* 0x000fc80007fde0ff */
[-C--:B------:R-:W-:Y:S02]  /*db10*/  LEA.HI.X.SX32 R23, R134, R15.reuse, 0x1, P6 ;  /* 0x0000000f86177211 */ /* 0x080fe400030f0eff */
[----:B------:R-:W-:Y:S01]  /*db20*/  IADD3 R76, P5, R148, R14, RZ ;  /* 0x0000000e944c7210 */ /* 0x000fe20007fbe0ff */
[----:B-1----:R-:W-:Y:S02]  /*db30*/  IMAD R134, R129, 0x2cc, RZ ;  /* 0x000002cc81867824 */ /* 0x002fe400078e02ff */
[----:B------:R-:W1:Y:S01]  /*db40*/  LDC R129, c[0x0][0x268] ;  /* 0x00009a00ff817b82 */ /* 0x000e620000000800 */
[----:B------:R-:W-:-:S05]  /*db50*/  LEA.HI.X.SX32 R77, R149, R15, 0x1, P5 ;  /* 0x0000000f954d7211 */ /* 0x000fca00028f0eff */
[----:B------:R2:W-:Y:S02]  /*db60*/  STL.64 [R1+0xe98], R76 ;  /* 0x000e984c01007387 */ /* 0x0005e40000100a00 */
[-C--:B--2---:R-:W-:Y:S01]  /*db70*/  IADD3 R76, P5, R145, R14.reuse, RZ ;  /* 0x0000000e914c7210 */ /* 0x084fe20007fbe0ff */
[----:B-1----:R-:W-:Y:S02]  /*db80*/  IMAD R145, R129, 0x163, RZ ;  /* 0x0000016381917824 */ /* 0x002fe400078e02ff */
[----:B------:R-:W1:Y:S01]  /*db90*/  LDC R129, c[0x0][0x268] ;  /* 0x00009a00ff817b82 */ /* 0x000e620000000800 */
[----:B------:R-:W-:-:S04]  /*dba0*/  IADD3 R12, P0, R139, R14, RZ ;  /* 0x0000000e8b0c7210 */ /* 0x000fc80007f1e0ff */
[----:B------:R-:W-:-:S03]  /*dbb0*/  LEA.HI.X.SX32 R13, R141, R15, 0x1, P0 ;  /* 0x0000000f8d0d7211 */ /* 0x000fc600000f0eff */
[----:B------:R-:W2:Y:S01]  /*dbc0*/  LDC R141, c[0x0][0x268] ;  /* 0x00009a00ff8d7b82 */ /* 0x000ea20000000800 */
[----:B------:R-:W-:Y:S01]  /*dbd0*/  LEA.HI.X.SX32 R85, R145, R15, 0x1, P1 ;  /* 0x0000000f91557211 */ /* 0x000fe200008f0eff */
[----:B------:R-:W-:Y:S06]  /*dbe0*/  STL.64 [R1+0x1418], R22 ;  /* 0x0014181601007387 */ /* 0x000fec0000100a00 */
[----:B------:R-:W3:Y:S01]  /*dbf0*/  LDC R139, c[0x0][0x268] ;  /* 0x00009a00ff8b7b82 */ /* 0x000ee20000000800 */
[----:B-1----:R-:W-:-:S07]  /*dc00*/  IMAD R145, R129, 0x5a, RZ ;  /* 0x0000005a81917824 */ /* 0x002fce00078e02ff */
[----:B------:R-:W1:Y:S01]  /*dc10*/  LDC R129, c[0x0][0x268] ;  /* 0x00009a00ff817b82 */ /* 0x000e620000000800 */
[----:B------:R-:W-:Y:S01]  /*dc20*/  STL.64 [R1+0xe90], R12 ;  /* 0x000e900c01007387 */ /* 0x000fe20000100a00 */
[----:B--2---:R-:W-:-:S03]  /*dc30*/  IMAD R141, R141, 0x2ce, RZ ;  /* 0x000002ce8d8d7824 */ /* 0x004fc600078e02ff */
[----:B------:R2:W-:Y:S02]  /*dc40*/  STL.64 [R1+0xe88], R84 ;  /* 0x000e885401007387 */ /* 0x0005e40000100a00 */
[-C--:B--2---:R-:W-:Y:S01]  /*dc50*/  IADD3 R84, P1, R141, R14.reuse, RZ ;  /* 0x0000000e8d547210 */ /* 0x084fe20007f3e0ff */
[----:B-1----:R-:W-:Y:S02]  /*dc60*/  IMAD R141, R129, 0xb4, RZ ;  /* 0x000000b4818d7824 */ /* 0x002fe400078e02ff */
[----:B------:R-:W1:Y:S01]  /*dc70*/  LDC R129, c[0x0][0x268] ;  /* 0x00009a00ff817b82 */ /* 0x000e620000000800 */
[----:B------:R-:W-:Y:S01]  /*dc80*/  IADD3 R12, P0, R134, R14, RZ ;  /* 0x0000000e860c7210 */ /* 0x000fe20007f1e0ff */
[----:B------:R-:W-:Y:S02]  /*dc90*/  IMAD R136, R136, 0x164, RZ ;  /* 0x0000016488887824 */ /* 0x000fe400078e02ff */
[----:B---3--:R-:W-:-:S04]  /*dca0*/  IMAD R139, R139, 0xb2, RZ ;  /* 0x000000b28b8b7824 */ /* 0x008fc800078e02ff */
[----:B------:R-:W2:Y:S01]  /*dcb0*/  LDC R134, c[0x0][0x268] ;  /* 0x00009a00ff867b82 */ /* 0x000ea20000000800 */
[----:B-1----:R-:W-:-:S05]  /*dcc0*/  IMAD R129, R129, 0x165, RZ ;  /* 0x0000016581817824 */ /* 0x002fca00078e02ff */
[-C--:B------:R-:W-:Y:S02]  /*dcd0*/  LEA.HI.X.SX32 R77, R129, R15.reuse, 0x1, P5 ;  /* 0x0000000f814d7211 */ /* 0x080fe400028f0eff */
[----:B------:R-:W1:Y:S01]  /*dce0*/  LDC R129, c[0x0][0x268] ;  /* 0x00009a00ff817b82 */ /* 0x000e620000000800 */
[-C--:B------:R-:W-:Y:S01]  /*dcf0*/  IADD3 R80, P3, R136, R14.reuse, RZ ;  /* 0x0000000e88507210 */ /* 0x080fe20007f7e0ff */
[----:B0-----:R-:W-:Y:S01]  /*dd00*/  IMAD R131, R131, 0x166, RZ ;  /* 0x0000016683837824 */ /* 0x001fe200078e02ff */
[CC--:B------:R-:W-:Y:S02]  /*dd10*/  IADD3 R82, P2, R139.reuse, R14.reuse, RZ ;  /* 0x0000000e8b527210 */ /* 0x0c0fe40007f5e0ff */
[----:B------:R-:W-:Y:S02]  /*dd20*/  LEA.HI.X.SX32 R81, R139, R15, 0x1, P3 ;  /* 0x0000000f8b517211 */ /* 0x000fe400018f0eff */
[----:B------:R-:W-:Y:S01]  /*dd30*/  IADD3 R22, P6, R131, R14, RZ ;  /* 0x0000000e83167210 */ /* 0x000fe20007fde0ff */
[----:B------:R-:W0:Y:S01]  /*dd40*/  LDC R139, c[0x0][0x268] ;  /* 0x00009a00ff8b7b82 */ /* 0x000e220000000800 */
[----:B--2---:R-:W-:-:S02]  /*dd50*/  IMAD R134, R134, 0x59, RZ ;  /* 0x0000005986867824 */ /* 0x004fc400078e02ff */
[----:B-1----:R-:W-:-:S05]  /*dd60*/  IMAD R129, R129, 0xb3, RZ ;  /* 0x000000b381817824 */ /* 0x002fca00078e02ff */
[-C--:B------:R-:W-:Y:S02]  /*dd70*/  LEA.HI.X.SX32 R23, R129, R15.reuse, 0x1, P6 ;  /* 0x0000000f81177211 */ /* 0x080fe400030f0eff */
[----:B------:R-:W1:Y:S01]  /*dd80*/  LDC R129, c[0x0][0x268] ;  /* 0x00009a00ff817b82 */ /* 0x000e620000000800 */
[-C--:B------:R-:W-:Y:S02]  /*dd90*/  LEA.HI.X.SX32 R83, R134, R15.reuse, 0x1, P2 ;  /* 0x0000000f86537211 */ /* 0x080fe400010f0eff */
[-C--:B------:R-:W-:Y:S01]  /*dda0*/  LEA.HI.X.SX32 R79, R136, R15.reuse, 0x1, P4 ;  /* 0x0000000f884f7211 */ /* 0x080fe200020f0eff */
[----:B0-----:R-:W-:Y:S02]  /*ddb0*/  IMAD R139, R139, 0x2d2, RZ ;  /* 0x000002d28b8b7824 */ /* 0x001fe400078e02ff */
[----:B------:R0:W-:Y:S02]  /*ddc0*/  STL.64 [R1+0x16d8], R82 ;  /* 0x0016d85201007387 */ /* 0x0001e40000100a00 */
[----:B------:R-:W2:Y:S02]  /*ddd0*/  LDC R134, c[0x0][0x268] ;  /* 0x00009a00ff867b82 */ /* 0x000ea40000000800 */
[----:B------:R-:W-:Y:S04]  /*dde0*/  STL.64 [R1+0x1410], R80 ;  /* 0x0014105001007387 */ /* 0x000fe80000100a00 */
[----:B------:R-:W-:Y:S01]  /*ddf0*/  STL.64 [R1+0xe80], R78 ;  /* 0x000e804e01007387 */ /* 0x000fe20000100a00 */
[----:B------:R-:W-:Y:S01]  /*de00*/  LEA.HI.X.SX32 R13, R131, R15, 0x1, P0 ;  /* 0x0000000f830d7211 */ /* 0x000fe200000f0eff */
[----:B------:R-:W3:Y:S02]  /*de10*/  LDC R136, c[0x0][0x268] ;  /* 0x00009a00ff887b82 */ /* 0x000ee40000000800 */
[----:B------:R-:W-:Y:S04]  /*de20*/  STL.64 [R1+0xe78], R76 ;  /* 0x000e784c01007387 */ /* 0x000fe80000100a00 */
[----:B------:R4:W-:Y:S01]  /*de30*/  STL.64 [R1+0x1408], R22 ;  /* 0x0014081601007387 */ /* 0x0009e20000100a00 */
[----:B-1----:R-:W-:Y:S01]  /*de40*/  IMAD R129, R129, 0x167, RZ ;  /* 0x0000016781817824 */ /* 0x002fe200078e02ff */
[-C--:B0-----:R-:W-:Y:S01]  /*de50*/  IADD3 R82, P2, R145, R14.reuse, RZ ;  /* 0x0000000e91527210 */ /* 0x081fe20007f5e0ff */
[----:B------:R-:W0:Y:S01]  /*de60*/  LDC R131, c[0x0][0x268] ;  /* 0x00009a00ff837b82 */ /* 0x000e220000000800 */
[----:B----4-:R-:W-:-:S07]  /*de70*/  IADD3 R22, P6, R139, R14, RZ ;  /* 0x0000000e8b167210 */ /* 0x010fce0007fde0ff */
[----:B------:R-:W1:Y:S01]  /*de80*/  LDC R139, c[0x0][0x268] ;  /* 0x00009a00ff8b7b82 */ /* 0x000e620000000800 */
[----:B------:R-:W-:-:S07]  /*de90*/  LEA.HI.X.SX32 R85, R129, R15, 0x1, P1 ;  /* 0x0000000f81557211 */ /* 0x000fce00008f0eff */
[----:B------:R-:W4:Y:S01]  /*dea0*/  LDC R129, c[0x0][0x268] ;  /* 0x00009a00ff817b82 */ /* 0x000f220000000800 */
[----:B------:R-:W-:Y:S04]  /*deb0*/  STL.64 [R1+0xe70], R12 ;  /* 0x000e700c01007387 */ /* 0x000fe80000100a00 */
[----:B------:R-:W-:Y:S01]  /*dec0*/  STL.64 [R1+0xe68], R84 ;  /* 0x000e685401007387 */ /* 0x000fe20000100a00 */
[----:B-1----:R-:W-:-:S05]  /*ded0*/  IMAD R139, R139, 0x2d, RZ ;  /* 0x0000002d8b8b7824 */ /* 0x002fca00078e02ff */
[----:B------:R-:W-:Y:S01]  /*dee0*/  LEA.HI.X.SX32 R83, R139, R15, 0x1, P2 ;  /* 0x0000000f8b537211 */ /* 0x000fe200010f0eff */
[----:B--2---:R-:W-:Y:S01]  /*def0*/  IMAD R134, R134, 0x168, RZ ;  /* 0x0000016886867824 */ /* 0x004fe200078e02ff */
[-C--:B------:R-:W-:Y:S01]  /*df00*/  IADD3 R80, P3, R141, R14.reuse, RZ ;  /* 0x0000000e8d507210 */ /* 0x080fe20007f7e0ff */
[----:B----4-:R-:W-:Y:S01]  /*df10*/  IMAD R129, R129, 0x2d6, RZ ;  /* 0x000002d681817824 */ /* 0x010fe200078e02ff */
[----:B------:R-:W1:Y:S01]  /*df20*/  LDC R139, c[0x0][0x268] ;  /* 0x00009a00ff8b7b82 */ /* 0x000e620000000800 */
[----:B------:R2:W-:Y:S03]  /*df30*/  STL.64 [R1+0x1838], R82 ;  /* 0x0018385201007387 */ /* 0x0005e60000100a00 */
[----:B--2---:R-:W-:-:S04]  /*df40*/  IADD3 R82, P2, R129, R14, RZ ;  /* 0x0000000e81527210 */ /* 0x004fc80007f5e0ff */
[----:B------:R-:W2:Y:S01]  /*df50*/  LDC R129, c[0x0][0x268] ;  /* 0x00009a00ff817b82 */ /* 0x000ea20000000800 */
[----:B---3--:R-:W-:Y:S01]  /*df60*/  IMAD R149, R136, 0x2d0, RZ ;  /* 0x000002d088957824 */ /* 0x008fe200078e02ff */
[CC--:B------:R-:W-:Y:S02]  /*df70*/  IADD3 R78, P4, R134.reuse, R14.reuse, RZ ;  /* 0x0000000e864e7210 */ /* 0x0c0fe40007f9e0ff */
[-C--:B------:R-:W-:Y:S02]  /*df80*/  LEA.HI.X.SX32 R81, R145, R15.reuse, 0x1, P3 ;  /* 0x0000000f91517211 */ /* 0x080fe400018f0eff */
[----:B------:R-:W-:Y:S02]  /*df90*/  IADD3 R76, P5, R149, R14, RZ ;  /* 0x0000000e954c7210 */ /* 0x000fe40007fbe0ff */
[-C--:B------:R-:W-:Y:S01]  /*dfa0*/  LEA.HI.X.SX32 R79, R141, R15.reuse, 0x1, P4 ;  /* 0x0000000f8d4f7211 */ /* 0x080fe200020f0eff */
[----:B------:R-:W3:Y:S01]  /*dfb0*/  LDC R136, c[0x0][0x268] ;  /* 0x00009a00ff887b82 */ /* 0x000ee20000000800 */
[----:B------:R-:W-:Y:S01]  /*dfc0*/  LEA.HI.X.SX32 R77, R134, R15, 0x1, P5 ;  /* 0x0000000f864d7211 */ /* 0x000fe200028f0eff */
[----:B------:R-:W-:Y:S04]  /*dfd0*/  STL.64 [R1+0x16d0], R80 ;  /* 0x0016d05001007387 */ /* 0x000fe80000100a00 */
[----:B------:R-:W-:Y:S02]  /*dfe0*/  STL.64 [R1+0x1400], R78 ;  /* 0x0014004e01007387 */ /* 0x000fe40000100a00 */
[----:B------:R-:W4:Y:S02]  /*dff0*/  LDC R134, c[0x0][0x268] ;  /* 0x00009a00ff867b82 */ /* 0x000f240000000800 */
[----:B------:R0:W-:Y:S01]  /*e000*/  STL.64 [R1+0xe60], R76 ;  /* 0x000e604c01007387 */ /* 0x0001e20000100a00 */
[----:B--2---:R-:W-:-:S05]  /*e010*/  IMAD R129, R129, 0x2d8, RZ ;  /* 0x000002d881817824 */ /* 0x004fca00078e02ff */
[----:B------:R-:W2:Y:S01]  /*e020*/  LDC R141, c[0x0][0x268] ;  /* 0x00009a00ff8d7b82 */ /* 0x000ea20000000800 */
[----:B0-----:R-:W-:-:S07]  /*e030*/  IADD3 R76, P5, R129, R14, RZ ;  /* 0x0000000e814c7210 */ /* 0x001fce0007fbe0ff */
[----:B------:R-:W0:Y:S01]  /*e040*/  LDC R129, c[0x0][0x268] ;  /* 0x00009a00ff817b82 */ /* 0x000e220000000800 */
[----:B---3--:R-:W-:Y:S02]  /*e050*/  IMAD R136, R136, 0x16a, RZ ;  /* 0x0000016a88887824 */ /* 0x008fe400078e02ff */
[----:B------:R-:W-:-:S05]  /*e060*/  IMAD R131, R131, 0x2d4, RZ ;  /* 0x000002d483837824 */ /* 0x000fca00078e02ff */
[----:B------:R-:W3:Y:S01]  /*e070*/  LDC R145, c[0x0][0x268] ;  /* 0x00009a00ff917b82 */ /* 0x000ee20000000800 */
[----:B0-----:R-:W-:-:S05]  /*e080*/  IMAD R129, R129, 0x169, RZ ;  /* 0x0000016981817824 */ /* 0x001fca00078e02ff */
[-C--:B------:R-:W-:Y:S02]  /*e090*/  LEA.HI.X.SX32 R23, R129, R15.reuse, 0x1, P6 ;  /* 0x0000000f81177211 */ /* 0x080fe400030f0eff */
[----:B------:R-:W0:Y:S01]  /*e0a0*/  LDC R129, c[0x0][0x268] ;  /* 0x00009a00ff817b82 */ /* 0x000e220000000800 */
[----:B----4-:R-:W-:Y:S01]  /*e0b0*/  IMAD R134, R134, 0xb5, RZ ;  /* 0x000000b586867824 */ /* 0x010fe200078e02ff */
[-C--:B------:R-:W-:Y:S02]  /*e0c0*/  IADD3 R12, P0, R136, R14.reuse, RZ ;  /* 0x0000000e880c7210 */ /* 0x080fe40007f1e0ff */
[----:B------:R-:W-:Y:S02]  /*e0d0*/  IADD3 R84, P1, R131, R14, RZ ;  /* 0x0000000e83547210 */ /* 0x000fe40007f3e0ff */
[-C--:B------:R-:W-:Y:S02]  /*e0e0*/  LEA.HI.X.SX32 R13, R134, R15.reuse, 0x1, P0 ;  /* 0x0000000f860d7211 */ /* 0x080fe400000f0eff */
[----:B------:R-:W-:Y:S01]  /*e0f0*/  LEA.HI.X.SX32 R85, R136, R15, 0x1, P1 ;  /* 0x0000000f88557211 */ /* 0x000fe200008f0eff */
[----:B------:R-:W-:Y:S01]  /*e100*/  STL.64 [R1+0xe58], R22 ;  /* 0x000e581601007387 */ /* 0x000fe20000100a00 */
[----:B------:R-:W4:Y:S03]  /*e110*/  LDC R136, c[0x0][0x268] ;  /* 0x00009a00ff887b82 */ /* 0x000f260000000800 */
[----:B------:R-:W-:Y:S04]  /*e120*/  STL.64 [R1+0x13f8], R12 ;  /* 0x0013f80c01007387 */ /* 0x000fe80000100a00 */
[----:B------:R1:W-:Y:S01]  /*e130*/  STL.64 [R1+0xe50], R84 ;  /* 0x000e505401007387 */ /* 0x0003e20000100a00 */
[----:B--2---:R-:W-:Y:S01]  /*e140*/  IMAD R141, R141, 0x2da, RZ ;  /* 0x000002da8d8d7824 */ /* 0x004fe200078e02ff */
[----:B------:R-:W2:Y:S01]  /*e150*/  LDC R131, c[0x0][0x268] ;  /* 0x00009a00ff837b82 */ /* 0x000ea20000000800 */
[----:B0-----:R-:W-:-:S02]  /*e160*/  IMAD R129, R129, 0x2dc, RZ ;  /* 0x000002dc81817824 */ /* 0x001fc400078e02ff */
[----:B---3--:R-:W-:-:S05]  /*e170*/  IMAD R149, R145, 0x16e, RZ ;  /* 0x0000016e91957824 */ /* 0x008fca00078e02ff */
[----:B------:R-:W0:Y:S01]  /*e180*/  LDC R134, c[0x0][0x268] ;  /* 0x00009a00ff867b82 */ /* 0x000e220000000800 */
[----:B-1----:R-:W-:-:S07]  /*e190*/  IADD3 R84, P1, R129, R14, RZ ;  /* 0x0000000e81547210 */ /* 0x002fce0007f3e0ff */
[----:B------:R-:W1:Y:S01]  /*e1a0*/  LDC R129, c[0x0][0x268] ;  /* 0x00009a00ff817b82 */ /* 0x000e620000000800 */
[----:B------:R-:W-:Y:S01]  /*e1b0*/  IADD3 R22, P6, R141, R14, RZ ;  /* 0x0000000e8d167210 */ /* 0x000fe20007fde0ff */
[----:B----4-:R-:W-:Y:S02]  /*e1c0*/  IMAD R141, R136, 0x2de, RZ ;  /* 0x000002de888d7824 */ /* 0x010fe400078e02ff */
[----:B-1----:R-:W-:-:S04]  /*e1d0*/  IMAD R136, R129, 0x5b, RZ ;  /* 0x0000005b81887824 */ /* 0x002fc800078e02ff */
[----:B------:R-:W1:Y:S01]  /*e1e0*/  LDC R129, c[0x0][0x268] ;  /* 0x00009a00ff817b82 */ /* 0x000e620000000800 */
[----:B--2---:R-:W-:Y:S02]  /*e1f0*/  IMAD R131, R131, 0xb6, RZ ;  /* 0x000000b683837824 */ /* 0x004fe400078e02ff */
[----:B-1----:R-:W-:-:S05]  /*e200*/  IMAD R145, R129, 0x5c, RZ ;  /* 0x0000005c81917824 */ /* 0x002fca00078e02ff */
[----:B------:R-:W1:Y:S01]  /*e210*/  LDC R129, c[0x0][0x268] ;  /* 0x00009a00ff817b82 */ /* 0x000e620000000800 */
[----:B------:R-:W-:-:S04]  /*e220*/  IADD3 R80, P3, R131, R14, RZ ;  /* 0x0000000e83507210 */ /* 0x000fc80007f7e0ff */
[-C--:B------:R-:W-:Y:S01]  /*e230*/  LEA.HI.X.SX32 R81, R136, R15.reuse, 0x1, P3 ;  /* 0x0000000f88517211 */ /* 0x080fe200018f0eff */
[----:B0-----:R-:W-:Y:S02]  /*e240*/  IMAD R134, R134, 0x16b, RZ ;  /* 0x0000016b86867824 */ /* 0x001fe400078e02ff */
[----:B------:R-:W-:Y:S02]  /*e250*/  IMAD R139, R139, 0x16c, RZ ;  /* 0x0000016c8b8b7824 */ /* 0x000fe400078e02ff */
[----:B-1----:R-:W-:Y:S02]  /*e260*/  IMAD R136, R129, 0xb8, RZ ;  /* 0x000000b881887824 */ /* 0x002fe400078e02ff */
[----:B------:R-:W0:Y:S01]  /*e270*/  LDC R129, c[0x0][0x268] ;  /* 0x00009a00ff817b82 */ /* 0x000e220000000800 */
[----:B------:R-:W-:Y:S02]  /*e280*/  LEA.HI.X.SX32 R83, R134, R15, 0x1, P2 ;  /* 0x0000000f86537211 */ /* 0x000fe400010f0eff */
[----:B------:R-:W-:-:S02]  /*e290*/  IADD3 R78, P4, R139, R14, RZ ;  /* 0x0000000e8b4e7210 */ /* 0x000fc40007f9e0ff */
[----:B------:R-:W-:-:S03]  /*e2a0*/  LEA.HI.X.SX32 R77, R139, R15, 0x1, P5 ;  /* 0x0000000f8b4d7211 */ /* 0x000fc600028f0eff */
[----:B------:R-:W1:Y:S01]  /*e2b0*/  LDC R139, c[0x0][0x268] ;  /* 0x00009a00ff8b7b82 */ /* 0x000e620000000800 */
[----:B------:R2:W-:Y:S01]  /*e2c0*/  STL.64 [R1+0xe48], R82 ;  /* 0x000e485201007387 */ /* 0x0005e20000100a00 */
[C---:B------:R-:W-:Y:S02]  /*e2d0*/  IADD3 R12, P0, R149.reuse, R14, RZ ;  /* 0x0000000e950c7210 */ /* 0x040fe40007f1e0ff */
[----:B------:R-:W-:-:S04]  /*e2e0*/  LEA.HI.X.SX32 R85, R149, R15, 0x1, P1 ;  /* 0x0000000f95557211 */ /* 0x000fc800008f0eff */
[----:B------:R-:W3:Y:S01]  /*e2f0*/  LDC R134, c[0x0][0x268] ;  /* 0x00009a00ff867b82 */ /* 0x000ee20000000800 */
[----:B--2---:R-:W-:Y:S01]  /*e300*/  IADD3 R82, P2, R141, R14, RZ ;  /* 0x0000000e8d527210 */ /* 0x004fe20007f5e0ff */
[----:B0-----:R-:W-:-:S06]  /*e310*/  IMAD R141, R129, 0x16d, RZ ;  /* 0x0000016d818d7824 */ /* 0x001fcc00078e02ff */
[----:B------:R-:W0:Y:S01]  /*e320*/  LDC R129, c[0x0][0x268] ;  /* 0x00009a00ff817b82 */ /* 0x000e220000000800 */
[-C--:B------:R-:W-:Y:S01]  /*e330*/  LEA.HI.X.SX32 R79, R131, R15.reuse, 0x1, P4 ;  /* 0x0000000f834f7211 */ /* 0x080fe200020f0eff */
[----:B-1----:R-:W-:Y:S01]  /*e340*/  IMAD R139, R139, 0xb7, RZ ;  /* 0x000000b78b8b7824 */ /* 0x002fe200078e02ff */
[-C--:B------:R-:W-:Y:S01]  /*e350*/  LEA.HI.X.SX32 R23, R141, R15.reuse, 0x1, P6 ;  /* 0x0000000f8d177211 */ /* 0x080fe200030f0eff */
[----:B------:R-:W-:Y:S04]  /*e360*/  STL.64 [R1+0x16c8], R80 ;  /* 0x0016c85001007387 */ /* 0x000fe80000100a00 */
[----:B------:R-:W1:Y:S01]  /*e370*/  LDC R131, c[0x0][0x268] ;  /* 0x00009a00ff837b82 */ /* 0x000e620000000800 */
[----:B------:R-:W-:Y:S01]  /*e380*/  LEA.HI.X.SX32 R13, R139, R15, 0x1, P0 ;  /* 0x0000000f8b0d7211 */ /* 0x000fe200000f0eff */
[----:B------:R-:W-:Y:S04]  /*e390*/  STL.64 [R1+0x13f0], R78 ;  /* 0x0013f04e01007387 */ /* 0x000fe80000100a00 */
[----:B------:R-:W-:Y:S02]  /*e3a0*/  STL.64 [R1+0xe40], R76 ;  /* 0x000e404c01007387 */ /* 0x000fe40000100a00 */
[----:B------:R-:W2:Y:S02]  /*e3b0*/  LDC R139, c[0x0][0x268] ;  /* 0x00009a00ff8b7b82 */ /* 0x000ea40000000800 */
[----:B------:R-:W-:Y:S01]  /*e3c0*/  STL.64 [R1+0xe38], R22 ;  /* 0x000e381601007387 */ /* 0x000fe20000100a00 */
[----:B0-----:R-:W-:-:S03]  /*e3d0*/  IMAD R129, R129, 0x2e0, RZ ;  /* 0x000002e081817824 */ /* 0x001fc600078e02ff */
[----:B------:R0:W-:Y:S01]  /*e3e0*/  STL.64 [R1+0x13e8], R12 ;  /* 0x0013e80c01007387 */ /* 0x0001e20000100a00 */
[----:B---3--:R-:W-:Y:S01]  /*e3f0*/  IMAD R134, R134, 0x2e, RZ ;  /* 0x0000002e86867824 */ /* 0x008fe200078e02ff */
[----:B------:R-:W3:Y:S01]  /*e400*/  LDC R141, c[0x0][0x268] ;  /* 0x00009a00ff8d7b82 */ /* 0x000ee20000000800 */
[----:B0-----:R-:W-:-:S07]  /*e410*/  IADD3 R12, P0, R129, R14, RZ ;  /* 0x0000000e810c7210 */ /* 0x001fce0007f1e0ff */
[----:B------:R-:W0:Y:S01]  /*e420*/  LDC R129, c[0x0][0x268] ;  /* 0x00009a00ff817b82 */ /* 0x000e220000000800 */
[----:B--2---:R-:W-:-:S07]  /*e430*/  IMAD R148, R139, 0x2e2, RZ ;  /* 0x000002e28b947824 */ /* 0x004fce00078e02ff */
[----:B------:R-:W2:Y:S01]  /*e440*/  LDC R139, c[0x0][0x268] ;  /* 0x00009a00ff8b7b82 */ /* 0x000ea20000000800 */
[----:B0-----:R-:W-:-:S07]  /*e450*/  IMAD R149, R129, 0x16f, RZ ;  /* 0x0000016f81957824 */ /* 0x001fce00078e02ff */
[----:B------:R-:W0:Y:S01]  /*e460*/  LDC R129, c[0x0][0x268] ;  /* 0x00009a00ff817b82 */ /* 0x000e220000000800 */
[----:B------:R-:W-:Y:S01]  /*e470*/  LEA.HI.X.SX32 R83, R149, R15, 0x1, P2 ;  /* 0x0000000f95537211 */ /* 0x000fe200010f0eff */
[----:B--2---:R-:W-:Y:S02]  /*e480*/  IMAD R149, R139, 0x17, RZ ;  /* 0x000000178b957824 */ /* 0x004fe400078e02ff */
[----:B0-----:R-:W-:-:S04]  /*e490*/  IMAD R139, R129, 0x2e4, RZ ;  /* 0x000002e4818b7824 */ /* 0x001fc800078e02ff */
[----:B------:R-:W0:Y:S01]  /*e4a0*/  LDC R129, c[0x0][0x268] ;  /* 0x00009a00ff817b82 */ /* 0x000e220000000800 */
[CC--:B------:R-:W-:Y:S02]  /*e4b0*/  IADD3 R80, P3, R134.reuse, R14.reuse, RZ ;  /* 0x0000000e86507210 */ /* 0x0c0fe40007f7e0ff */
[-C--:B------:R-:W-:Y:S02]  /*e4c0*/  IADD3 R78, P4, R145, R14.reuse, RZ ;  /* 0x0000000e914e7210 */ /* 0x080fe40007f9e0ff */
[-C--:B------:R-:W-:Y:S02]  /*e4d0*/  LEA.HI.X.SX32 R81, R149, R15.reuse, 0x1, P3 ;  /* 0x0000000f95517211 */ /* 0x080fe400018f0eff */
[----:B------:R-:W-:Y:S01]  /*e4e0*/  LEA.HI.X.SX32 R79, R134, R15, 0x1, P4 ;  /* 0x0000000f864f7211 */ /* 0x000fe200020f0eff */
[----:B------:R-:W-:Y:S01]  /*e4f0*/  STL.64 [R1+0xe30], R84 ;  /* 0x000e305401007387 */ /* 0x000fe20000100a00 */
[----:B-1----:R-:W-:Y:S01]  /*e500*/  IMAD R131, R131, 0x170, RZ ;  /* 0x0000017083837824 */ /* 0x002fe200078e02ff */
[----:B------:R-:W-:Y:S01]  /*e510*/  IADD3 R76, P5, R136, R14, RZ ;  /* 0x0000000e884c7210 */ /* 0x000fe20007fbe0ff */
[----:B---3--:R-:W-:Y:S01]  /*e520*/  IMAD R141, R141, 0x172, RZ ;  /* 0x000001728d8d7824 */ /* 0x008fe200078e02ff */
[----:B------:R-:W-:Y:S01]  /*e530*/  STL.64 [R1+0xe28], R82 ;  /* 0x000e285201007387 */ /* 0x000fe20000100a00 */
[----:B------:R-:W1:Y:S03]  /*e540*/  LDC R134, c[0x0][0x268] ;  /* 0x00009a00ff867b82 */ /* 0x000e660000000800 */
[----:B------:R-:W-:Y:S04]  /*e550*/  STL.64 [R1+0x18e8], R80 ;  /* 0x0018e85001007387 */ /* 0x000fe80000100a00 */
[----:B------:R2:W-:Y:S01]  /*e560*/  STL.64 [R1+0x1830], R78 ;  /* 0x0018304e01007387 */ /* 0x0005e20000100a00 */
[----:B0-----:R-:W-:-:S05]  /*e570*/  IMAD R129, R129, 0x2e6, RZ ;  /* 0x000002e681817824 */ /* 0x001fca00078e02ff */
[-C--:B--2---:R-:W-:Y:S02]  /*e580*/  IADD3 R78, P4, R129, R14.reuse, RZ ;  /* 0x0000000e814e7210 */ /* 0x084fe40007f9e0ff */
[----:B------:R-:W0:Y:S01]  /*e590*/  LDC R129, c[0x0][0x268] ;  /* 0x00009a00ff817b82 */ /* 0x000e220000000800 */
[-C--:B------:R-:W-:Y:S02]  /*e5a0*/  IADD3 R22, P6, R131, R14.reuse, RZ ;  /* 0x0000000e83167210 */ /* 0x080fe40007fde0ff */
[-C--:B------:R-:W-:Y:S02]  /*e5b0*/  LEA.HI.X.SX32 R77, R145, R15.reuse, 0x1, P5 ;  /* 0x0000000f914d7211 */ /* 0x080fe400028f0eff */
[-C--:B------:R-:W-:Y:S02]  /*e5c0*/  LEA.HI.X.SX32 R23, R136, R15.reuse, 0x1, P6 ;  /* 0x0000000f88177211 */ /* 0x080fe400030f0eff */
[----:B------:R-:W-:Y:S01]  /*e5d0*/  LEA.HI.X.SX32 R13, R131, R15, 0x1, P0 ;  /* 0x0000000f830d7211 */ /* 0x000fe200000f0eff */
[----:B------:R-:W-:Y:S01]  /*e5e0*/  STL.64 [R1+0x16c0], R76 ;  /* 0x0016c04c01007387 */ /* 0x000fe20000100a00 */
[----:B------:R-:W2:Y:S03]  /*e5f0*/  LDC R145, c[0x0][0x268] ;  /* 0x00009a00ff917b82 */ /* 0x000ea60000000800 */
[----:B------:R-:W-:Y:S04]  /*e600*/  STL.64 [R1+0x13e0], R22 ;  /* 0x0013e01601007387 */ /* 0x000fe80000100a00 */
[----:B------:R3:W-:Y:S01]  /*e610*/  STL.64 [R1+0xe20], R12 ;  /* 0x000e200c01007387 */ /* 0x0007e20000100a00 */
[----:B------:R-:W4:Y:S01]  /*e620*/  LDC R136, c[0x0][0x268] ;  /* 0x00009a00ff887b82 */ /* 0x000f220000000800 */
[----:B0-----:R-:W-:Y:S01]  /*e630*/  IMAD R129, R129, 0x2e8, RZ ;  /* 0x000002e881817824 */ /* 0x001fe200078e02ff */
[----:B------:R-:W-:-:S02]  /*e640*/  IADD3 R82, P2, R141, R14, RZ ;  /* 0x0000000e8d527210 */ /* 0x000fc40007f5e0ff */
[-C--:B------:R-:W-:Y:S01]  /*e650*/  IADD3 R84, P1, R148, R14.reuse, RZ ;  /* 0x0000000e94547210 */ /* 0x080fe20007f3e0ff */
[----:B-1----:R-:W-:Y:S01]  /*e660*/  IMAD R134, R134, 0x174, RZ ;  /* 0x0000017486867824 */ /* 0x002fe200078e02ff */
[----:B---3--:R-:W-:Y:S02]  /*e670*/  IADD3 R12, P0, R129, R14, RZ ;  /* 0x0000000e810c7210 */ /* 0x008fe40007f1e0ff */
[----:B------:R-:W0:Y:S08]  /*e680*/  LDC R131, c[0x0][0x268] ;  /* 0x00009a00ff837b82 */ /* 0x000e300000000800 */
[----:B------:R-:W1:Y:S01]  /*e690*/  LDC R129, c[0x0][0x268] ;  /* 0x00009a00ff817b82 */ /* 0x000e620000000800 */
[----:B--2---:R-:W-:-:S02]  /*e6a0*/  IMAD R149, R145, 0x171, RZ ;  /* 0x0000017191957824 */ /* 0x004fc400078e02ff */
[----:B----4-:R-:W-:Y:S02]  /*e6b0*/  IMAD R145, R136, 0x2ea, RZ ;  /* 0x000002ea88917824 */ /* 0x010fe400078e02ff */
[----:B-1----:R-:W-:-:S03]  /*e6c0*/  IMAD R136, R129, 0xb9, RZ ;  /* 0x000000b981887824 */ /* 0x002fc600078e02ff */
[----:B------:R-:W1:Y:S02]  /*e6d0*/  LDC R129, c[0x0][0x268] ;  /* 0x00009a00ff817b82 */ /* 0x000e640000000800 */
[-C--:B------:R-:W-:Y:S02]  /*e6e0*/  LEA.HI.X.SX32 R83, R136, R15.reuse, 0x1, P2 ;  /* 0x0000000f88537211 */ /* 0x080fe400010f0eff */
[----:B------:R-:W-:Y:S01]  /*e6f0*/  LEA.HI.X.SX32 R85, R149, R15, 0x1, P1 ;  /* 0x0000000f95557211 */ /* 0x000fe200008f0eff */
[----:B-1----:R-:W-:-:S03]  /*e700*/  IMAD R136, R129, 0x2ec, RZ ;  /* 0x000002ec81887824 */ /* 0x002fc600078e02ff */
[----:B------:R-:W1:Y:S01]  /*e710*/  LDC R129, c[0x0][0x268] ;  /* 0x00009a00ff817b82 */ /* 0x000e620000000800 */
[----:B------:R2:W-:Y:S02]  /*e720*/  STL.64 [R1+0xe18], R84 ;  /* 0x000e185401007387 */ /* 0x0005e40000100a00 */
[----:B--2---:R-:W-:Y:S01]  /*e730*/  IADD3 R84, P1, R145, R14, RZ ;  /* 0x0000000e91547210 */ /* 0x004fe20007f3e0ff */
[----:B-1----:R-:W-:-:S04]  /*e740*/  IMAD R145, R129, 0x173, RZ ;  /* 0x0000017381917824 */ /* 0x002fc800078e02ff */
[----:B------:R-:W1:Y:S01]  /*e750*/  LDC R129, c[0x0][0x268] ;  /* 0x00009a00ff817b82 */ /* 0x000e620000000800 */
[----:B------:R-:W-:-:S04]  /*e760*/  IADD3 R80, P3, R139, R14, RZ ;  /* 0x0000000e8b507210 */ /* 0x000fc80007f7e0ff */
[----:B------:R-:W-:-:S03]  /*e770*/  LEA.HI.X.SX32 R81, R141, R15, 0x1, P3 ;  /* 0x0000000f8d517211 */ /* 0x000fc600018f0eff */
[----:B------:R-:W2:Y:S01]  /*e780*/  LDC R141, c[0x0][0x268] ;  /* 0x00009a00ff8d7b82 */ /* 0x000ea20000000800 */
[-C--:B------:R-:W-:Y:S01]  /*e790*/  LEA.HI.X.SX32 R79, R145, R15.reuse, 0x1, P4 ;  /* 0x0000000f914f7211 */ /* 0x080fe200020f0eff */
[----:B------:R-:W-:Y:S01]  /*e7a0*/  STL.64 [R1+0x13d8], R82 ;  /* 0x0013d85201007387 */ /* 0x000fe20000100a00 */
[C---:B------:R-:W-:Y:S02]  /*e7b0*/  IADD3 R22, P6, R134.reuse, R14, RZ ;  /* 0x0000000e86167210 */ /* 0x040fe40007fde0ff */
[----:B------:R-:W-:-:S03]  /*e7c0*/  LEA.HI.X.SX32 R13, R134, R15, 0x1, P0 ;  /* 0x0000000f860d7211 */ /* 0x000fc600000f0eff */
[----:B------:R-:W3:Y:S01]  /*e7d0*/  LDC R139, c[0x0][0x268] ;  /* 0x00009a00ff8b7b82 */ /* 0x000ee20000000800 */
[----:B-1----:R-:W-:Y:S01]  /*e7e0*/  IMAD R145, R129, 0x5e, RZ ;  /* 0x0000005e81917824 */ /* 0x002fe200078e02ff */
[----:B------:R-:W-:Y:S06]  /*e7f0*/  STL.64 [R1+0xe10], R80 ;  /* 0x000e105001007387 */ /* 0x000fec0000100a00 */
[----:B------:R-:W1:Y:S01]  /*e800*/  LDC R129, c[0x0][0x268] ;  /* 0x00009a00ff817b82 */ /* 0x000e620000000800 */
[----:B--2---:R-:W-:Y:S01]  /*e810*/  IMAD R141, R141, 0x2ee, RZ ;  /* 0x000002ee8d8d7824 */ /* 0x004fe200078e02ff */
[----:B------:R2:W-:Y:S06]  /*e820*/  STL.64 [R1+0xe08], R78 ;  /* 0x000e084e01007387 */ /* 0x0005ec0000100a00 */
[----:B------:R-:W4:Y:S01]  /*e830*/  LDC R134, c[0x0][0x268] ;  /* 0x00009a00ff867b82 */ /* 0x000f220000000800 */
[----:B--2---:R-:W-:Y:S01]  /*e840*/  IADD3 R78, P4, R141, R14, RZ ;  /* 0x0000000e8d4e7210 */ /* 0x004fe20007f9e0ff */
[----:B-1----:R-:W-:-:S06]  /*e850*/  IMAD R141, R129, 0xbc, RZ ;  /* 0x000000bc818d7824 */ /* 0x002fcc00078e02ff */
[----:B------:R-:W1:Y:S01]  /*e860*/  LDC R129, c[0x0][0x268] ;  /* 0x00009a00ff817b82 */ /* 0x000e620000000800 */
[----:B------:R-:W-:Y:S01]  /*e870*/  IADD3 R80, P3, R136, R14, RZ ;  /* 0x0000000e88507210 */ /* 0x000fe20007f7e0ff */
[----:B0-----:R-:W-:-:S06]  /*e880*/  IMAD R131, R131, 0x176, RZ ;  /* 0x0000017683837824 */ /* 0x001fcc00078e02ff */
[----:B------:R-:W0:Y:S01]  /*e890*/  LDC R136, c[0x0][0x268] ;  /* 0x00009a00ff887b82 */ /* 0x000e220000000800 */
[----:B-1----:R-:W-:-:S05]  /*e8a0*/  IMAD R129, R129, 0x175, RZ ;  /* 0x0000017581817824 */ /* 0x002fca00078e02ff */
[----:B------:R-:W-:Y:S02]  /*e8b0*/  LEA.HI.X.SX32 R85, R129, R15, 0x1, P1 ;  /* 0x0000000f81557211 */ /* 0x000fe400008f0eff */
[----:B------:R-:W1:Y:S01]  /*e8c0*/  LDC R129, c[0x0][0x268] ;  /* 0x00009a00ff817b82 */ /* 0x000e620000000800 */
[----:B----4-:R-:W-:Y:S01]  /*e8d0*/  IMAD R149, R134, 0x2f0, RZ ;  /* 0x000002f086957824 */ /* 0x010fe200078e02ff */
[----:B------:R-:W-:-:S06]  /*e8e0*/  IADD3 R82, P2, R131, R14, RZ ;  /* 0x0000000e83527210 */ /* 0x000fcc0007f5e0ff */
[----:B------:R-:W2:Y:S01]  /*e8f0*/  LDC R134, c[0x0][0x268] ;  /* 0x00009a00ff867b82 */ /* 0x000ea20000000800 */
[----:B---3--:R-:W-:Y:S02]  /*e900*/  IMAD R139, R139, 0xba, RZ ;  /* 0x000000ba8b8b7824 */ /* 0x008fe400078e02ff */
[----:B-1----:R-:W-:-:S05]  /*e910*/  IMAD R129, R129, 0xbb, RZ ;  /* 0x000000bb81817824 */ /* 0x002fca00078e02ff */
[-C--:B------:R-:W-:Y:S02]  /*e920*/  LEA.HI.X.SX32 R83, R129, R15.reuse, 0x1, P2 ;  /* 0x0000000f81537211 */ /* 0x080fe400010f0eff */
[----:B------:R-:W1:Y:S01]  /*e930*/  LDC R129, c[0x0][0x268] ;  /* 0x00009a00ff817b82 */ /* 0x000e620000000800 */
[----:B0-----:R-:W-:Y:S01]  /*e940*/  IMAD R136, R136, 0x5d, RZ ;  /* 0x0000005d88887824 */ /* 0x001fe200078e02ff */
[CC--:B------:R-:W-:Y:S02]  /*e950*/  IADD3 R76, P5, R139.reuse, R14.reuse, RZ ;  /* 0x0000000e8b4c7210 */ /* 0x0c0fe40007fbe0ff */
[-C--:B------:R-:W-:Y:S02]  /*e960*/  LEA.HI.X.SX32 R23, R139, R15.reuse, 0x1, P6 ;  /* 0x0000000f8b177211 */ /* 0x080fe400030f0eff */
[-C--:B------:R-:W-:Y:S01]  /*e970*/  LEA.HI.X.SX32 R77, R136, R15.reuse, 0x1, P5 ;  /* 0x0000000f884d7211 */ /* 0x080fe200028f0eff */
[----:B--2---:R-:W-:Y:S01]  /*e980*/  IMAD R134, R134, 0x2f2, RZ ;  /* 0x000002f286867824 */ /* 0x004fe200078e02ff */
[----:B------:R-:W0:Y:S03]  /*e990*/  LDC R136, c[0x0][0x268] ;  /* 0x00009a00ff887b82 */ /* 0x000e260000000800 */
[----:B------:R2:W-:Y:S04]  /*e9a0*/  STL.64 [R1+0x16b8], R76 ;  /* 0x0016b84c01007387 */ /* 0x0005e80000100a00 */
[----:B------:R-:W-:Y:S01]  /*e9b0*/  STL.64 [R1+0x13d0], R22 ;  /* 0x0013d01601007387 */ /* 0x000fe20000100a00 */
[-C--:B------:R-:W-:Y:S01]  /*e9c0*/  LEA.HI.X.SX32 R81, R131, R15.reuse, 0x1, P3 ;  /* 0x0000000f83517211 */ /* 0x080fe200018f0eff */
[----:B------:R-:W3:Y:S02]  /*e9d0*/  LDC R139, c[0x0][0x268] ;  /* 0x00009a00ff8b7b82 */ /* 0x000ee40000000800 */
[----:B------:R-:W-:Y:S04]  /*e9e0*/  STL.64 [R1+0xe00], R12 ;  /* 0x000e000c01007387 */ /* 0x000fe80000100a00 */
[----:B------:R-:W-:Y:S01]  /*e9f0*/  STL.64 [R1+0xdf8], R84 ;  /* 0x000df85401007387 */ /* 0x000fe20000100a00 */
[----:B-1----:R-:W-:Y:S01]  /*ea00*/  IMAD R129, R129, 0x177, RZ ;  /* 0x0000017781817824 */ /* 0x002fe200078e02ff */
[----:B--2---:R-:W-:Y:S01]  /*ea10*/  IADD3 R76, P5, R145, R14, RZ ;  /* 0x0000000e914c7210 */ /* 0x004fe20007fbe0ff */
[----:B------:R-:W1:Y:S01]  /*ea20*/  LDC R131, c[0x0][0x268] ;  /* 0x00009a00ff837b82 */ /* 0x000e620000000800 */
[----:B------:R2:W-:Y:S02]  /*ea30*/  STL.64 [R1+0x13c8], R82 ;  /* 0x0013c85201007387 */ /* 0x0005e40000100a00 */
[----:B------:R-:W-:-:S05]  /*ea40*/  LEA.HI.X.SX32 R79, R129, R15, 0x1, P4 ;  /* 0x0000000f814f7211 */ /* 0x000fca00020f0eff */
[----:B------:R-:W4:Y:S01]  /*ea50*/  LDC R129, c[0x0][0x268] ;  /* 0x00009a00ff817b82 */ /* 0x000f220000000800 */
[----:B--2---:R-:W-:-:S07]  /*ea60*/  IADD3 R82, P2, R134, R14, RZ ;  /* 0x0000000e86527210 */ /* 0x004fce0007f5e0ff */
[----:B------:R-:W2:Y:S01]  /*ea70*/  LDC R134, c[0x0][0x268] ;  /* 0x00009a00ff867b82 */ /* 0x000ea20000000800 */
[----:B------:R-:W-:Y:S04]  /*ea80*/  STL.64 [R1+0xdf0], R80 ;  /* 0x000df05001007387 */ /* 0x000fe80000100a00 */
[----:B------:R-:W-:Y:S01]  /*ea90*/  STL.64 [R1+0xde8], R78 ;  /* 0x000de84e01007387 */ /* 0x000fe20000100a00 */
[----:B----4-:R-:W-:Y:S02]  /*eaa0*/  IMAD R129, R129, 0x2f6, RZ ;  /* 0x000002f681817824 */ /* 0x010fe400078e02ff */
[----:B--2---:R-:W-:-:S05]  /*eab0*/  IMAD R134, R134, 0x2f, RZ ;  /* 0x0000002f86867824 */ /* 0x004fca00078e02ff */
[----:B------:R-:W-:Y:S01]  /*eac0*/  LEA.HI.X.SX32 R77, R134, R15, 0x1, P5 ;  /* 0x0000000f864d7211 */ /* 0x000fe200028f0eff */
[----:B0-----:R-:W-:Y:S01]  /*ead0*/  IMAD R136, R136, 0x178, RZ ;  /* 0x0000017888887824 */ /* 0x001fe200078e02ff */
[-C--:B------:R-:W-:Y:S02]  /*eae0*/  IADD3 R22, P6, R141, R14.reuse, RZ ;  /* 0x0000000e8d167210 */ /* 0x080fe40007fde0ff */
[-C--:B------:R-:W-:Y:S01]  /*eaf0*/  IADD3 R84, P1, R149, R14.reuse, RZ ;  /* 0x0000000e95547210 */ /* 0x080fe20007f3e0ff */
[----:B------:R0:W-:Y:S01]  /*eb00*/  STL.64 [R1+0x1828], R76 ;  /* 0x0018284c01007387 */ /* 0x0001e20000100a00 */
[----:B---3--:R-:W-:Y:S01]  /*eb10*/  IMAD R139, R139, 0x17a, RZ ;  /* 0x0000017a8b8b7824 */ /* 0x008fe200078e02ff */
[----:B------:R-:W2:Y:S01]  /*eb20*/  LDC R134, c[0x0][0x268] ;  /* 0x00009a00ff867b82 */ /* 0x000ea20000000800 */
[----:B0-----:R-:W-:-:S07]  /*eb30*/  IADD3 R76, P5, R129, R14, RZ ;  /* 0x0000000e814c7210 */ /* 0x001fce0007fbe0ff */
[----:B------:R-:W0:Y:S01]  /*eb40*/  LDC R129, c[0x0][0x268] ;  /* 0x00009a00ff817b82 */ /* 0x000e220000000800 */
[CC--:B------:R-:W-:Y:S02]  /*eb50*/  IADD3 R12, P0, R136.reuse, R14.reuse, RZ ;  /* 0x0000000e880c7210 */ /* 0x0c0fe40007f1e0ff */
[-C--:B------:R-:W-:Y:S02]  /*eb60*/  LEA.HI.X.SX32 R23, R145, R15.reuse, 0x1, P6 ;  /* 0x0000000f91177211 */ /* 0x080fe400030f0eff */
[-C--:B------:R-:W-:Y:S02]  /*eb70*/  LEA.HI.X.SX32 R13, R141, R15.reuse, 0x1, P0 ;  /* 0x0000000f8d0d7211 */ /* 0x080fe400000f0eff */
[----:B------:R-:W-:Y:S01]  /*eb80*/  LEA.HI.X.SX32 R85, R136, R15, 0x1, P1 ;  /* 0x0000000f88557211 */ /* 0x000fe200008f0eff */
[----:B------:R-:W-:Y:S01]  /*eb90*/  STL.64 [R1+0x16b0], R22 ;  /* 0x0016b01601007387 */ /* 0x000fe20000100a00 */
[----:B------:R-:W3:Y:S03]  /*eba0*/  LDC R145, c[0x0][0x268] ;  /* 0x00009a00ff917b82 */ /* 0x000ee60000000800 */
[----:B------:R-:W-:Y:S04]  /*ebb0*/  STL.64 [R1+0x13c0], R12 ;  /* 0x0013c00c01007387 */ /* 0x000fe80000100a00 */
[----:B------:R4:W-:Y:S01]  /*ebc0*/  STL.64 [R1+0xde0], R84 ;  /* 0x000de05401007387 */ /* 0x0009e20000100a00 */
[----:B------:R-:W2:Y:S01]  /*ebd0*/  LDC R136, c[0x0][0x268] ;  /* 0x00009a00ff887b82 */ /* 0x000ea20000000800 */
[----:B0-----:R-:W-:Y:S01]  /*ebe0*/  IMAD R129, R129, 0x2f8, RZ ;  /* 0x000002f881817824 */ /* 0x001fe200078e02ff */
[----:B------:R-:W-:Y:S01]  /*ebf0*/  IADD3 R80, P3, R139, R14, RZ ;  /* 0x0000000e8b507210 */ /* 0x000fe20007f7e0ff */
[----:B-1----:R-:W-:-:S05]  /*ec00*/  IMAD R131, R131, 0x2f4, RZ ;  /* 0x000002f483837824 */ /* 0x002fca00078e02ff */
[----:B------:R-:W0:Y:S01]  /*ec10*/  LDC R141, c[0x0][0x268] ;  /* 0x00009a00ff8d7b82 */ /* 0x000e220000000800 */
[----:B----4-:R-:W-:-:S07]  /*ec20*/  IADD3 R84, P1, R129, R14, RZ ;  /* 0x0000000e81547210 */ /* 0x010fce0007f3e0ff */
[----:B------:R-:W1:Y:S01]  /*ec30*/  LDC R129, c[0x0][0x268] ;  /* 0x00009a00ff817b82 */ /* 0x000e620000000800 */
[----:B---3--:R-:W-:Y:S02]  /*ec40*/  IMAD R149, R145, 0x179, RZ ;  /* 0x0000017991957824 */ /* 0x008fe400078e02ff */
[----:B--2---:R-:W-:Y:S02]  /*ec50*/  IMAD R145, R136, 0x2fa, RZ ;  /* 0x000002fa88917824 */ /* 0x004fe400078e02ff */
[----:B-1----:R-:W-:-:S03]  /*ec60*/  IMAD R136, R129, 0xbd, RZ ;  /* 0x000000bd81887824 */ /* 0x002fc600078e02ff */
[----:B------:R-:W1:Y:S02]  /*ec70*/  LDC R129, c[0x0][0x268] ;  /* 0x00009a00ff817b82 */ /* 0x000e640000000800 */
[-C--:B------:R-:W-:Y:S02]  /*ec80*/  LEA.HI.X.SX32 R81, R136, R15.reuse, 0x1, P3 ;  /* 0x0000000f88517211 */ /* 0x080fe400018f0eff */
[----:B------:R-:W-:Y:S01]  /*ec90*/  LEA.HI.X.SX32 R83, R149, R15, 0x1, P2 ;  /* 0x0000000f95537211 */ /* 0x000fe200010f0eff */
[----:B-1----:R-:W-:-:S03]  /*eca0*/  IMAD R136, R129, 0x2fc, RZ ;  /* 0x000002fc81887824 */ /* 0x002fc600078e02ff */
[----:B------:R-:W1:Y:S01]  /*ecb0*/  LDC R129, c[0x0][0x268] ;  /* 0x00009a00ff817b82 */ /* 0x000e620000000800 */
[-C--:B------:R-:W-:Y:S01]  /*ecc0*/  IADD3 R78, P4, R131, R14.reuse, RZ ;  /* 0x0000000e834e7210 */ /* 0x080fe20007f9e0ff */
[----:B------:R2:W-:Y:S06]  /*ecd0*/  STL.64 [R1+0xdd8], R82 ;  /* 0x000dd85201007387 */ /* 0x0005ec0000100a00 */
[----:B------:R-:W3:Y:S01]  /*ece0*/  LDC R131, c[0x0][0x268] ;  /* 0x00009a00ff837b82 */ /* 0x000ee20000000800 */
[----:B--2---:R-:W-:Y:S01]  /*ecf0*/  IADD3 R82, P2, R145, R14, RZ ;  /* 0x0000000e91527210 */ /* 0x004fe20007f5e0ff */
[----:B-1----:R-:W-:-:S06]  /*ed00*/  IMAD R145, R129, 0x17b, RZ ;  /* 0x0000017b81917824 */ /* 0x002fcc00078e02ff */
[----:B------:R-:W1:Y:S01]  /*ed10*/  LDC R129, c[0x0][0x268] ;  /* 0x00009a00ff817b82 */ /* 0x000e620000000800 */
[----:B---3--:R-:W-:-:S05]  /*ed20*/  IMAD R131, R131, 0xbe, RZ ;  /* 0x000000be83837824 */ /* 0x008fca00078e02ff */
[----:B------:R-:W-:Y:S01]  /*ed30*/  IADD3 R22, P6, R131, R14, RZ ;  /* 0x0000000e83167210 */ /* 0x000fe20007fde0ff */
[----:B-1----:R-:W-:-:S05]  /*ed40*/  IMAD R129, R129, 0x5f, RZ ;  /* 0x0000005f81817824 */ /* 0x002fca00078e02ff */
[----:B------:R-:W-:Y:S02]  /*ed50*/  LEA.HI.X.SX32 R23, R129, R15, 0x1, P6 ;  /* 0x0000000f81177211 */ /* 0x000fe400030f0eff */
[----:B------:R-:W1:Y:S01]  /*ed60*/  LDC R129, c[0x0][0x268] ;  /* 0x00009a00ff817b82 */ /* 0x000e620000000800 */
[----:B------:R-:W-:Y:S02]  /*ed70*/  IMAD R134, R134, 0x17c, RZ ;  /* 0x0000017c86867824 */ /* 0x000fe400078e02ff */
[----:B-1----:R-:W-:-:S05]  /*ed80*/  IMAD R149, R129, 0x18, RZ ;  /* 0x0000001881957824 */ /* 0x002fca00078e02ff */
[----:B------:R-:W1:Y:S01]  /*ed90*/  LDC R129, c[0x0][0x268] ;  /* 0x00009a00ff817b82 */ /* 0x000e620000000800 */
[C---:B------:R-:W-:Y:S02]  /*eda0*/  IADD3 R12, P0, R134.reuse, R14, RZ ;  /* 0x0000000e860c7210 */ /* 0x040fe40007f1e0ff */
[----:B------:R-:W-:Y:S01]  /*edb0*/  LEA.HI.X.SX32 R85, R134, R15, 0x1, P1 ;  /* 0x0000000f86557211 */ /* 0x000fe200008f0eff */
[----:B-1----:R-:W-:-:S04]  /*edc0*/  IMAD R134, R129, 0x17d, RZ ;  /* 0x0000017d81867824 */ /* 0x002fc800078e02ff */
[----:B------:R-:W1:Y:S01]  /*edd0*/  LDC R129, c[0x0][0x268] ;  /* 0x00009a00ff817b82 */ /* 0x000e620000000800 */
[-C--:B------:R-:W-:Y:S02]  /*ede0*/  LEA.HI.X.SX32 R77, R145, R15.reuse, 0x1, P5 ;  /* 0x0000000f914d7211 */ /* 0x080fe400028f0eff */
[-C--:B------:R-:W-:Y:S01]  /*edf0*/  LEA.HI.X.SX32 R79, R139, R15.reuse, 0x1, P4 ;  /* 0x0000000f8b4f7211 */ /* 0x080fe200020f0eff */
[----:B------:R-:W-:Y:S04]  /*ee00*/  STL.64 [R1+0x13b8], R80 ;  /* 0x0013b85001007387 */ /* 0x000fe80000100a00 */
[----:B------:R2:W-:Y:S01]  /*ee10*/  STL.64 [R1+0xdd0], R78 ;  /* 0x000dd04e01007387 */ /* 0x0005e20000100a00 */
[----:B------:R-:W-:Y:S01]  /*ee20*/  LEA.HI.X.SX32 R83, R134, R15, 0x1, P2 ;  /* 0x0000000f86537211 */ /* 0x000fe200010f0eff */
[----:B------:R-:W3:Y:S01]  /*ee30*/  LDC R139, c[0x0][0x268] ;  /* 0x00009a00ff8b7b82 */ /* 0x000ee20000000800 */
[----:B-1----:R-:W-:-:S07]  /*ee40*/  IMAD R145, R129, 0x60, RZ ;  /* 0x0000006081917824 */ /* 0x002fce00078e02ff */
[----:B------:R-:W1:Y:S01]  /*ee50*/  LDC R129, c[0x0][0x268] ;  /* 0x00009a00ff817b82 */ /* 0x000e620000000800 */
[----:B--2---:R-:W-:-:S07]  /*ee60*/  IADD3 R78, P4, R136, R14, RZ ;  /* 0x0000000e884e7210 */ /* 0x004fce0007f9e0ff */
[----:B------:R-:W2:Y:S01]  /*ee70*/  LDC R136, c[0x0][0x268] ;  /* 0x00009a00ff887b82 */ /* 0x000ea20000000800 */
[----:B------:R-:W-:-:S07]  /*ee80*/  LEA.HI.X.SX32 R13, R131, R15, 0x1, P0 ;  /* 0x0000000f830d7211 */ /* 0x000fce00000f0eff */
[----:B------:R-:W4:Y:S01]  /*ee90*/  LDC R131, c[0x0][0x268] ;  /* 0x00009a00ff837b82 */ /* 0x000f220000000800 */
[----:B-1----:R-:W-:-:S07]  /*eea0*/  IMAD R134, R129, 0xc0, RZ ;  /* 0x000000c081867824 */ /* 0x002fce00078e02ff */
[----:B------:R-:W1:Y:S01]  /*eeb0*/  LDC R129, c[0x0][0x268] ;  /* 0x00009a00ff817b82 */ /* 0x000e620000000800 */
[----:B--2---:R-:W-:-:S07]  /*eec0*/  IMAD R153, R136, 0x6, RZ ;  /* 0x0000000688997824 */ /* 0x004fce00078e02ff */
[----:B------:R-:W2:Y:S01]  /*eed0*/  LDC R136, c[0x0][0x268] ;  /* 0x00009a00ff887b82 */ /* 0x000ea20000000800 */
[----:B0-----:R-:W-:Y:S02]  /*eee0*/  IMAD R141, R141, 0x17e, RZ ;  /* 0x0000017e8d8d7824 */ /* 0x001fe400078e02ff */
[----:B---3--:R-:W-:-:S03]  /*eef0*/  IMAD R139, R139, 0x2fe, RZ ;  /* 0x000002fe8b8b7824 */ /* 0x008fc600078e02ff */
[C---:B------:R-:W-:Y:S02]  /*ef00*/  IADD3 R80, P3, R141.reuse, R14, RZ ;  /* 0x0000000e8d507210 */ /* 0x040fe40007f7e0ff */
[----:B------:R-:W-:Y:S02]  /*ef10*/  LEA.HI.X.SX32 R79, R141, R15, 0x1, P4 ;  /* 0x0000000f8d4f7211 */ /* 0x000fe400020f0eff */
[----:B------:R-:W0:Y:S01]  /*ef20*/  LDC R141, c[0x0][0x268] ;  /* 0x00009a00ff8d7b82 */ /* 0x000e220000000800 */
[----:B-1----:R-:W-:-:S07]  /*ef30*/  IMAD R148, R129, 0x17f, RZ ;  /* 0x0000017f81947824 */ /* 0x002fce00078e02ff */
[----:B------:R-:W1:Y:S01]  /*ef40*/  LDC R129, c[0x0][0x268] ;  /* 0x00009a00ff817b82 */ /* 0x000e620000000800 */
[----:B------:R3:W-:Y:S02]  /*ef50*/  STL.64 [R1+0xdc8], R76 ;  /* 0x000dc84c01007387 */ /* 0x0007e40000100a00 */
[----:B---3--:R-:W-:Y:S01]  /*ef60*/  IADD3 R76, P5, R139, R14, RZ ;  /* 0x0000000e8b4c7210 */ /* 0x008fe20007fbe0ff */
[----:B--2---:R-:W-:Y:S02]  /*ef70*/  IMAD R139, R136, 0xc, RZ ;  /* 0x0000000c888b7824 */ /* 0x004fe400078e02ff */
[----:B----4-:R-:W-:Y:S02]  /*ef80*/  IMAD R136, R131, 0x30, RZ ;  /* 0x0000003083887824 */ /* 0x010fe400078e02ff */
[----:B------:R-:W2:Y:S01]  /*ef90*/  LDC R131, c[0x0][0x268] ;  /* 0x00009a00ff837b82 */ /* 0x000ea20000000800 */
[----:B------:R-:W-:Y:S01]  /*efa0*/  LEA.HI.X.SX32 R77, R148, R15, 0x1, P5 ;  /* 0x0000000f944d7211 */ /* 0x000fe200028f0eff */
[----:B0-----:R-:W-:-:S02]  /*efb0*/  IMAD R151, R141, 0x3, RZ ;  /* 0x000000038d977824 */ /* 0x001fc400078e02ff */
[----:B-1----:R-:W-:-:S04]  /*efc0*/  IMAD R148, R129, 0x300, RZ ;  /* 0x0000030081947824 */ /* 0x002fc800078e02ff */
[----:B------:R-:W0:Y:S08]  /*efd0*/  LDC R141, c[0x0][0x268] ;  /* 0x00009a00ff8d7b82 */ /* 0x000e300000000800 */
[----:B------:R-:W1:Y:S01]  /*efe0*/  LDC R129, c[0x0][0x268] ;  /* 0x00009a00ff817b82 */ /* 0x000e620000000800 */
[----:B------:R3:W-:Y:S01]  /*eff0*/  STL.64 [R1+0x16a8], R22 ;  /* 0x0016a81601007387 */ /* 0x0007e20000100a00 */
[----:B--2---:R-:W-:-:S03]  /*f000*/  IMAD R131, R131, 0xbf, RZ ;  /* 0x000000bf83837824 */ /* 0x004fc600078e02ff */
[----:B------:R-:W-:Y:S01]  /*f010*/  STL.64 [R1+0x13b0], R12 ;  /* 0x0013b00c01007387 */ /* 0x000fe20000100a00 */
[-C--:B---3--:R-:W-:Y:S02]  /*f020*/  IADD3 R22, P6, R153, R14.reuse, RZ ;  /* 0x0000000e99167210 */ /* 0x088fe40007fde0ff */
[-C--:B------:R-:W-:Y:S01]  /*f030*/  LEA.HI.X.SX32 R81, R131, R15.reuse, 0x1, P3 ;  /* 0x0000000f83517211 */ /* 0x080fe200018f0eff */
[----:B------:R-:W-:Y:S01]  /*f040*/  STL.64 [R1+0xdc0], R84 ;  /* 0x000dc05401007387 */ /* 0x000fe20000100a00 */
[----:B------:R-:W-:Y:S01]  /*f050*/  LEA.HI.X.SX32 R23, R151, R15, 0x1, P6 ;  /* 0x0000000f97177211 */ /* 0x000fe200030f0eff */
[----:B------:R-:W2:Y:S02]  /*f060*/  LDC R131, c[0x0][0x268] ;  /* 0x00009a00ff837b82 */ /* 0x000ea40000000800 */
[----:B------:R-:W-:Y:S04]  /*f070*/  STL.64 [R1+0xdb8], R82 ;  /* 0x000db85201007387 */ /* 0x000fe80000100a00 */
[----:B------:R-:W-:Y:S04]  /*f080*/  STL.64 [R1+0x13a8], R80 ;  /* 0x0013a85001007387 */ /* 0x000fe80000100a00 */
[----:B------:R-:W-:Y:S04]  /*f090*/  STL.64 [R1+0xdb0], R78 ;  /* 0x000db04e01007387 */ /* 0x000fe80000100a00 */
[----:B------:R-:W-:Y:S04]  /*f0a0*/  STL.64 [R1+0xda8], R76 ;  /* 0x000da84c01007387 */ /* 0x000fe80000100a00 */
[----:B------:R3:W-:Y:S02]  /*f0b0*/  STL.64 [R1+0x1988], R22 ;  /* 0x0019881601007387 */ /* 0x0007e40000100a00 */
[----:B---3--:R-:W-:Y:S01]  /*f0c0*/  IADD3 R22, P6, R148, R14, RZ ;  /* 0x0000000e94167210 */ /* 0x008fe20007fde0ff */
[----:B0-----:R-:W-:-:S02]  /*f0d0*/  IMAD R148, R141, 0x302, RZ ;  /* 0x000003028d947824 */ /* 0x001fc400078e02ff */
[----:B-1----:R-:W-:Y:S02]  /*f0e0*/  IMAD R141, R129, 0x182, RZ ;  /* 0x00000182818d7824 */ /* 0x002fe400078e02ff */
[----:B------:R-:W0:Y:S01]  /*f0f0*/  LDC R129, c[0x0][0x268] ;  /* 0x00009a00ff817b82 */ /* 0x000e220000000800 */
[-C--:B------:R-:W-:Y:S02]  /*f100*/  IADD3 R84, P1, R149, R14.reuse, RZ ;  /* 0x0000000e95547210 */ /* 0x080fe40007f3e0ff */
[CC--:B------:R-:W-:Y:S02]  /*f110*/  IADD3 R12, P0, R139.reuse, R14.reuse, RZ ;  /* 0x0000000e8b0c7210 */ /* 0x0c0fe40007f1e0ff */
[----:B------:R-:W-:Y:S01]  /*f120*/  LEA.HI.X.SX32 R85, R139, R15, 0x1, P1 ;  /* 0x0000000f8b557211 */ /* 0x000fe200008f0eff */
[----:B0-----:R-:W-:Y:S02]  /*f130*/  IMAD R139, R129, 0x304, RZ ;  /* 0x00000304818b7824 */ /* 0x001fe400078e02ff */
[----:B------:R-:W0:Y:S01]  /*f140*/  LDC R129, c[0x0][0x268] ;  /* 0x00009a00ff817b82 */ /* 0x000e220000000800 */
[----:B------:R-:W-:-:S02]  /*f150*/  IADD3 R82, P2, R136, R14, RZ ;  /* 0x0000000e88527210 */ /* 0x000fc40007f5e0ff */
[-C--:B------:R-:W-:Y:S02]  /*f160*/  IADD3 R80, P3, R145, R14.reuse, RZ ;  /* 0x0000000e91507210 */ /* 0x080fe40007f7e0ff */
[-C--:B------:R-:W-:Y:S02]  /*f170*/  LEA.HI.X.SX32 R13, R153, R15.reuse, 0x1, P0 ;  /* 0x0000000f990d7211 */ /* 0x080fe400000f0eff */
[-C--:B------:R-:W-:Y:S02]  /*f180*/  LEA.HI.X.SX32 R83, R149, R15.reuse, 0x1, P2 ;  /* 0x0000000f95537211 */ /* 0x080fe400010f0eff */
[----:B------:R-:W-:Y:S01]  /*f190*/  LEA.HI.X.SX32 R81, R136, R15, 0x1, P3 ;  /* 0x0000000f88517211 */ /* 0x000fe200018f0eff */
[----:B------:R-:W-:Y:S01]  /*f1a0*/  STL.64 [R1+0x1970], R12 ;  /* 0x0019700c01007387 */ /* 0x000fe20000100a00 */
[----:B--2---:R-:W-:Y:S01]  /*f1b0*/  IMAD R131, R131, 0x180, RZ ;  /* 0x0000018083837824 */ /* 0x004fe200078e02ff */
[----:B------:R-:W-:Y:S01]  /*f1c0*/  IADD3 R78, P4, R134, R14, RZ ;  /* 0x0000000e864e7210 */ /* 0x000fe20007f9e0ff */
[----:B------:R-:W1:Y:S01]  /*f1d0*/  LDC R136, c[0x0][0x268] ;  /* 0x00009a00ff887b82 */ /* 0x000e620000000800 */
[----:B------:R-:W-:Y:S04]  /*f1e0*/  STL.64 [R1+0x1940], R84 ;  /* 0x0019405401007387 */ /* 0x000fe80000100a00 */
[----:B------:R-:W-:Y:S01]  /*f1f0*/  STL.64 [R1+0x18e0], R82 ;  /* 0x0018e05201007387 */ /* 0x000fe20000100a00 */
[----:B0-----:R-:W-:-:S03]  /*f200*/  IMAD R129, R129, 0x306, RZ ;  /* 0x0000030681817824 */ /* 0x001fc600078e02ff */
[----:B------:R0:W-:Y:S02]  /*f210*/  STL.64 [R1+0x1820], R80 ;  /* 0x0018205001007387 */ /* 0x0001e40000100a00 */
[-C--:B0-----:R-:W-:Y:S02]  /*f220*/  IADD3 R80, P3, R129, R14.reuse, RZ ;  /* 0x0000000e81507210 */ /* 0x081fe40007f7e0ff */
        /* <DEDUP_REMOVED lines=11> */
[----:B------:R-:W-:-:S06]  /*f2e0*/  IADD3 R84, P1, R141, R14, RZ ;  /* 0x0000000e8d547210 */ /* 0x000fcc0007f3e0ff */
[----:B------:R-:W0:Y:S01]  /*f2f0*/  LDC R131, c[0x0][0x268] ;  /* 0x00009a00ff837b82 */ /* 0x000e220000000800 */
[----:B---3--:R-:W-:-:S07]  /*f300*/  IADD3 R22, P6, R129, R14, RZ ;  /* 0x0000000e81167210 */ /* 0x008fce0007fde0ff */
[----:B------:R-:W3:Y:S01]  /*f310*/  LDC R129, c[0x0][0x268] ;  /* 0x00009a00ff817b82 */ /* 0x000ee20000000800 */
[----:B--2---:R-:W-:Y:S02]  /*f320*/  IMAD R149, R145, 0x181, RZ ;  /* 0x0000018191957824 */ /* 0x004fe400078e02ff */
[----:B----4-:R-:W-:Y:S02]  /*f330*/  IMAD R145, R134, 0x30a, RZ ;  /* 0x0000030a86917824 */ /* 0x010fe400078e02ff */
[----:B---3--:R-:W-:-:S03]  /*f340*/  IMAD R134, R129, 0xc1, RZ ;  /* 0x000000c181867824 */ /* 0x008fc600078e02ff */
[----:B------:R-:W2:Y:S02]  /*f350*/  LDC R129, c[0x0][0x268] ;  /* 0x00009a00ff817b82 */ /* 0x000ea40000000800 */
[----:B------:R-:W-:Y:S02]  /*f360*/  LEA.HI.X.SX32 R85, R134, R15, 0x1, P1 ;  /* 0x0000000f86557211 */ /* 0x000fe400008f0eff */
[----:B------:R-:W-:Y:S01]  /*f370*/  IADD3 R12, P0, R148, R14, RZ ;  /* 0x0000000e940c7210 */ /* 0x000fe20007f1e0ff */
[----:B--2---:R-:W-:-:S03]  /*f380*/  IMAD R134, R129, 0x30c, RZ ;  /* 0x0000030c81867824 */ /* 0x004fc600078e02ff */
[----:B------:R-:W2:Y:S01]  /*f390*/  LDC R129, c[0x0][0x268] ;  /* 0x00009a00ff817b82 */ /* 0x000ea20000000800 */
[----:B------:R-:W-:-:S05]  /*f3a0*/  LEA.HI.X.SX32 R13, R149, R15, 0x1, P0 ;  /* 0x0000000f950d7211 */ /* 0x000fca00000f0eff */
[----:B------:R3:W-:Y:S02]  /*f3b0*/  STL.64 [R1+0xd98], R12 ;  /* 0x000d980c01007387 */ /* 0x0007e40000100a00 */
[-C--:B---3--:R-:W-:Y:S01]  /*f3c0*/  IADD3 R12, P0, R145, R14.reuse, RZ ;  /* 0x0000000e910c7210 */ /* 0x088fe20007f1e0ff */
[----:B--2---:R-:W-:Y:S02]  /*f3d0*/  IMAD R145, R129, 0x183, RZ ;  /* 0x0000018381917824 */ /* 0x004fe400078e02ff */
[----:B------:R-:W2:Y:S01]  /*f3e0*/  LDC R129, c[0x0][0x268] ;  /* 0x00009a00ff817b82 */ /* 0x000ea20000000800 */
[----:B------:R-:W-:-:S04]  /*f3f0*/  IADD3 R82, P2, R139, R14, RZ ;  /* 0x0000000e8b527210 */ /* 0x000fc80007f5e0ff */
[----:B------:R-:W-:-:S03]  /*f400*/  LEA.HI.X.SX32 R83, R141, R15, 0x1, P2 ;  /* 0x0000000f8d537211 */ /* 0x000fc600010f0eff */
[----:B------:R-:W3:Y:S01]  /*f410*/  LDC R141, c[0x0][0x268] ;  /* 0x00009a00ff8d7b82 */ /* 0x000ee20000000800 */
[----:B------:R-:W-:Y:S01]  /*f420*/  LEA.HI.X.SX32 R81, R145, R15, 0x1, P3 ;  /* 0x0000000f91517211 */ /* 0x000fe200018f0eff */
[----:B------:R-:W-:Y:S06]  /*f430*/  STL.64 [R1+0x1398], R84 ;  /* 0x0013985401007387 */ /* 0x000fec0000100a00 */
[----:B------:R-:W4:Y:S01]  /*f440*/  LDC R139, c[0x0][0x268] ;  /* 0x00009a00ff8b7b82 */ /* 0x000f220000000800 */
[----:B--2---:R-:W-:-:S07]  /*f450*/  IMAD R145, R129, 0x62, RZ ;  /* 0x0000006281917824 */ /* 0x004fce00078e02ff */
[----:B------:R-:W2:Y:S01]  /*f460*/  LDC R129, c[0x0][0x268] ;  /* 0x00009a00ff817b82 */ /* 0x000ea20000000800 */
[----:B------:R-:W-:Y:S01]  /*f470*/  STL.64 [R1+0xd90], R82 ;  /* 0x000d905201007387 */ /* 0x000fe20000100a00 */
[----:B---3--:R-:W-:-:S03]  /*f480*/  IMAD R141, R141, 0x30e, RZ ;  /* 0x0000030e8d8d7824 */ /* 0x008fc600078e02ff */
[----:B------:R3:W-:Y:S02]  /*f490*/  STL.64 [R1+0xd88], R80 ;  /* 0x000d885001007387 */ /* 0x0007e40000100a00 */
[-C--:B---3--:R-:W-:Y:S01]  /*f4a0*/  IADD3 R80, P3, R141, R14.reuse, RZ ;  /* 0x0000000e8d507210 */ /* 0x088fe20007f7e0ff */
[----:B--2---:R-:W-:Y:S02]  /*f4b0*/  IMAD R141, R129, 0xc4, RZ ;  /* 0x000000c4818d7824 */ /* 0x004fe400078e02ff */
[----:B------:R-:W2:Y:S01]  /*f4c0*/  LDC R129, c[0x0][0x268] ;  /* 0x00009a00ff817b82 */ /* 0x000ea20000000800 */
[----:B------:R-:W-:Y:S01]  /*f4d0*/  IADD3 R82, P2, R134, R14, RZ ;  /* 0x0000000e86527210 */ /* 0x000fe20007f5e0ff */
[----:B-1----:R-:W-:Y:S02]  /*f4e0*/  IMAD R136, R136, 0x184, RZ ;  /* 0x0000018488887824 */ /* 0x002fe400078e02ff */
[----:B----4-:R-:W-:-:S04]  /*f4f0*/  IMAD R139, R139, 0xc2, RZ ;  /* 0x000000c28b8b7824 */ /* 0x010fc800078e02ff */
[----:B------:R-:W1:Y:S01]  /*f500*/  LDC R134, c[0x0][0x268] ;  /* 0x00009a00ff867b82 */ /* 0x000e620000000800 */
[----:B--2---:R-:W-:-:S05]  /*f510*/  IMAD R129, R129, 0x185, RZ ;  /* 0x0000018581817824 */ /* 0x004fca00078e02ff */
[-C--:B------:R-:W-:Y:S02]  /*f520*/  LEA.HI.X.SX32 R13, R129, R15.reuse, 0x1, P0 ;  /* 0x0000000f810d7211 */ /* 0x080fe400000f0eff */
[----:B------:R-:W2:Y:S01]  /*f530*/  LDC R129, c[0x0][0x268] ;  /* 0x00009a00ff817b82 */ /* 0x000ea20000000800 */
[-C--:B------:R-:W-:Y:S01]  /*f540*/  IADD3 R76, P5, R136, R14.reuse, RZ ;  /* 0x0000000e884c7210 */ /* 0x080fe20007fbe0ff */
[----:B0-----:R-:W-:Y:S01]  /*f550*/  IMAD R131, R131, 0x186, RZ ;  /* 0x0000018683837824 */ /* 0x001fe200078e02ff */
[CC--:B------:R-:W-:Y:S02]  /*f560*/  IADD3 R78, P4, R139.reuse, R14.reuse, RZ ;  /* 0x0000000e8b4e7210 */ /* 0x0c0fe40007f9e0ff */
[----:B------:R-:W-:Y:S02]  /*f570*/  LEA.HI.X.SX32 R77, R139, R15, 0x1, P5 ;  /* 0x0000000f8b4d7211 */ /* 0x000fe400028f0eff */
[----:B------:R-:W-:Y:S01]  /*f580*/  IADD3 R84, P1, R131, R14, RZ ;  /* 0x0000000e83547210 */ /* 0x000fe20007f3e0ff */
[----:B------:R-:W0:Y:S01]  /*f590*/  LDC R139, c[0x0][0x268] ;  /* 0x00009a00ff8b7b82 */ /* 0x000e220000000800 */
[----:B-1----:R-:W-:-:S02]  /*f5a0*/  IMAD R134, R134, 0x61, RZ ;  /* 0x0000006186867824 */ /* 0x002fc400078e02ff */
[----:B--2---:R-:W-:-:S05]  /*f5b0*/  IMAD R129, R129, 0xc3, RZ ;  /* 0x000000c381817824 */ /* 0x004fca00078e02ff */
        /* <DEDUP_REMOVED lines=86> */
[----:B------:R-:W-:-:S06]  /*fb20*/  LEA.HI.X.SX32 R23, R131, R15, 0x1, P6 ;  /* 0x0000000f83177211 */ /* 0x000fcc00030f0eff */
[----:B------:R-:W3:Y:S01]  /*fb30*/  LDC R131, c[0x0][0x268] ;  /* 0x00009a00ff837b82 */ /* 0x000ee20000000800 */
[-C--:B--2---:R-:W-:Y:S01]  /*fb40*/  IADD3 R78, P4, R141, R14.reuse, RZ ;  /* 0x0000000e8d4e7210 */ /* 0x084fe20007f9e0ff */
[----:B0-----:R-:W-:Y:S01]  /*fb50*/  IMAD R141, R129, 0x18d, RZ ;  /* 0x0000018d818d7824 */ /* 0x001fe200078e02ff */
[----:B------:R-:W-:-:S05]  /*fb60*/  IADD3 R82, P2, R149, R14, RZ ;  /* 0x0000000e95527210 */ /* 0x000fca0007f5e0ff */
[----:B------:R-:W0:Y:S01]  /*fb70*/  LDC R129, c[0x0][0x268] ;  /* 0x00009a00ff817b82 */ /* 0x000e220000000800 */
[----:B------:R-:W-:-:S07]  /*fb80*/  LEA.HI.X.SX32 R85, R141, R15, 0x1, P1 ;  /* 0x0000000f8d557211 */ /* 0x000fce00008f0eff */
[----:B------:R-:W2:Y:S01]  /*fb90*/  LDC R141, c[0x0][0x268] ;  /* 0x00009a00ff8d7b82 */ /* 0x000ea20000000800 */
[----:B-1----:R-:W-:Y:S01]  /*fba0*/  IMAD R139, R139, 0xc7, RZ ;  /* 0x000000c78b8b7824 */ /* 0x002fe200078e02ff */
[----:B------:R-:W-:Y:S04]  /*fbb0*/  STL.64 [R1+0x1688], R76 ;  /* 0x0016884c01007387 */ /* 0x000fe80000100a00 */
[----:B------:R-:W-:Y:S01]  /*fbc0*/  LEA.HI.X.SX32 R83, R139, R15, 0x1, P2 ;  /* 0x0000000f8b537211 */ /* 0x000fe200010f0eff */
[----:B------:R-:W-:Y:S01]  /*fbd0*/  STL.64 [R1+0x1370], R22 ;  /* 0x0013701601007387 */ /* 0x000fe20000100a00 */
[----:B------:R-:W1:Y:S03]  /*fbe0*/  LDC R134, c[0x0][0x268] ;  /* 0x00009a00ff867b82 */ /* 0x000e660000000800 */
[----:B------:R4:W-:Y:S01]  /*fbf0*/  STL.64 [R1+0xd40], R12 ;  /* 0x000d400c01007387 */ /* 0x0009e20000100a00 */
[----:B0-----:R-:W-:-:S03]  /*fc00*/  IMAD R129, R129, 0x320, RZ ;  /* 0x0000032081817824 */ /* 0x001fc600078e02ff */
[----:B------:R-:W-:Y:S01]  /*fc10*/  STL.64 [R1+0xd38], R84 ;  /* 0x000d385401007387 */ /* 0x000fe20000100a00 */
[----:B---3--:R-:W-:Y:S01]  /*fc20*/  IMAD R131, R131, 0x190, RZ ;  /* 0x0000019083837824 */ /* 0x008fe200078e02ff */
[----:B------:R-:W-:Y:S01]  /*fc30*/  LEA.HI.X.SX32 R81, R149, R15, 0x1, P3 ;  /* 0x0000000f95517211 */ /* 0x000fe200018f0eff */
[----:B------:R-:W0:Y:S01]  /*fc40*/  LDC R139, c[0x0][0x268] ;  /* 0x00009a00ff8b7b82 */ /* 0x000e220000000800 */
[----:B------:R3:W-:Y:S01]  /*fc50*/  STL.64 [R1+0x1368], R82 ;  /* 0x0013685201007387 */ /* 0x0007e20000100a00 */
[----:B--2---:R-:W-:Y:S01]  /*fc60*/  IMAD R148, R141, 0x322, RZ ;  /* 0x000003228d947824 */ /* 0x004fe200078e02ff */
[----:B----4-:R-:W-:-:S05]  /*fc70*/  IADD3 R12, P0, R136, R14, RZ ;  /* 0x0000000e880c7210 */ /* 0x010fca0007f1e0ff */
[----:B------:R-:W2:Y:S01]  /*fc80*/  LDC R141, c[0x0][0x268] ;  /* 0x00009a00ff8d7b82 */ /* 0x000ea20000000800 */
[----:B---3--:R-:W-:-:S07]  /*fc90*/  IADD3 R82, P2, R129, R14, RZ ;  /* 0x0000000e81527210 */ /* 0x008fce0007f5e0ff */
[----:B------:R-:W3:Y:S01]  /*fca0*/  LDC R129, c[0x0][0x268] ;  /* 0x00009a00ff817b82 */ /* 0x000ee20000000800 */
[-C--:B------:R-:W-:Y:S02]  /*fcb0*/  IADD3 R84, P1, R131, R14.reuse, RZ ;  /* 0x0000000e83547210 */ /* 0x080fe40007f3e0ff */
[C---:B------:R-:W-:Y:S02]  /*fcc0*/  IADD3 R22, P6, R145.reuse, R14, RZ ;  /* 0x0000000e91167210 */ /* 0x040fe40007fde0ff */
[-C--:B------:R-:W-:Y:S02]  /*fcd0*/  LEA.HI.X.SX32 R13, R145, R15.reuse, 0x1, P0 ;  /* 0x0000000f910d7211 */ /* 0x080fe400000f0eff */
[-C--:B------:R-:W-:Y:S01]  /*fce0*/  LEA.HI.X.SX32 R85, R136, R15.reuse, 0x1, P1 ;  /* 0x0000000f88557211 */ /* 0x080fe200008f0eff */
[----:B------:R-:W4:Y:S01]  /*fcf0*/  LDC R145, c[0x0][0x268] ;  /* 0x00009a00ff917b82 */ /* 0x000f220000000800 */
[----:B------:R-:W-:-:S07]  /*fd00*/  LEA.HI.X.SX32 R83, R131, R15, 0x1, P2 ;  /* 0x0000000f83537211 */ /* 0x000fce00010f0eff */
[----:B------:R-:W4:Y:S08]  /*fd10*/  LDC R136, c[0x0][0x268] ;  /* 0x00009a00ff887b82 */ /* 0x000f300000000800 */
[----:B------:R-:W4:Y:S01]  /*fd20*/  LDC R131, c[0x0][0x268] ;  /* 0x00009a00ff837b82 */ /* 0x000f220000000800 */
[----:B---3--:R-:W-:Y:S02]  /*fd30*/  IMAD R149, R129, 0x18f, RZ ;  /* 0x0000018f81957824 */ /* 0x008fe400078e02ff */
[----:B-1----:R-:W-:-:S03]  /*fd40*/  IMAD R134, R134, 0x32, RZ ;  /* 0x0000003286867824 */ /* 0x002fc600078e02ff */
[-C--:B------:R-:W-:Y:S01]  /*fd50*/  LEA.HI.X.SX32 R79, R149, R15.reuse, 0x1, P4 ;  /* 0x0000000f954f7211 */ /* 0x080fe200020f0eff */
[----:B--2---:R-:W-:Y:S01]  /*fd60*/  IMAD R149, R141, 0x19, RZ ;  /* 0x000000198d957824 */ /* 0x004fe200078e02ff */
[----:B------:R-:W-:Y:S01]  /*fd70*/  IADD3 R76, P5, R134, R14, RZ ;  /* 0x0000000e864c7210 */ /* 0x000fe20007fbe0ff */
[----:B0-----:R-:W-:Y:S01]  /*fd80*/  IMAD R139, R139, 0x192, RZ ;  /* 0x000001928b8b7824 */ /* 0x001fe200078e02ff */
[----:B------:R-:W0:Y:S02]  /*fd90*/  LDC R129, c[0x0][0x268] ;  /* 0x00009a00ff817b82 */ /* 0x000e240000000800 */
[----:B------:R-:W-:Y:S01]  /*fda0*/  LEA.HI.X.SX32 R77, R149, R15, 0x1, P5 ;  /* 0x0000000f954d7211 */ /* 0x000fe200028f0eff */
[----:B----4-:R-:W-:Y:S02]  /*fdb0*/  IMAD R149, R145, 0x191, RZ ;  /* 0x0000019191957824 */ /* 0x010fe400078e02ff */
[----:B------:R-:W-:Y:S02]  /*fdc0*/  IMAD R145, R136, 0x32a, RZ ;  /* 0x0000032a88917824 */ /* 0x000fe400078e02ff */
[----:B------:R-:W-:-:S02]  /*fdd0*/  IMAD R136, R131, 0xc9, RZ ;  /* 0x000000c983887824 */ /* 0x000fc400078e02ff */
[----:B------:R-:W1:Y:S01]  /*fde0*/  LDC R131, c[0x0][0x268] ;  /* 0x00009a00ff837b82 */ /* 0x000e620000000800 */
[----:B------:R-:W-:Y:S04]  /*fdf0*/  STL.64 [R1+0xd30], R80 ;  /* 0x000d305001007387 */ /* 0x000fe80000100a00 */
[----:B------:R2:W-:Y:S02]  /*fe00*/  STL.64 [R1+0xd28], R78 ;  /* 0x000d284e01007387 */ /* 0x0005e40000100a00 */
[----:B--2---:R-:W-:-:S04]  /*fe10*/  IADD3 R78, P4, R139, R14, RZ ;  /* 0x0000000e8b4e7210 */ /* 0x004fc80007f9e0ff */
[-C--:B------:R-:W-:Y:S01]  /*fe20*/  LEA.HI.X.SX32 R79, R136, R15.reuse, 0x1, P4 ;  /* 0x0000000f884f7211 */ /* 0x080fe200020f0eff */
[----:B-1----:R-:W-:Y:S02]  /*fe30*/  IMAD R136, R131, 0x32c, RZ ;  /* 0x0000032c83887824 */ /* 0x002fe400078e02ff */
[----:B------:R-:W1:Y:S01]  /*fe40*/  LDC R131, c[0x0][0x268] ;  /* 0x00009a00ff837b82 */ /* 0x000e620000000800 */
[----:B------:R-:W-:Y:S01]  /*fe50*/  IADD3 R80, P3, R148, R14, RZ ;  /* 0x0000000e94507210 */ /* 0x000fe20007f7e0ff */
[----:B0-----:R-:W-:Y:S01]  /*fe60*/  IMAD R141, R129, 0x324, RZ ;  /* 0x00000324818d7824 */ /* 0x001fe200078e02ff */
[-C--:B------:R-:W-:Y:S01]  /*fe70*/  LEA.HI.X.SX32 R23, R134, R15.reuse, 0x1, P6 ;  /* 0x0000000f86177211 */ /* 0x080fe200030f0eff */
[----:B------:R-:W-:Y:S01]  /*fe80*/  STL.64 [R1+0x18d8], R76 ;  /* 0x0018d84c01007387 */ /* 0x000fe20000100a00 */
[----:B------:R-:W-:-:S03]  /*fe90*/  LEA.HI.X.SX32 R81, R149, R15, 0x1, P3 ;  /* 0x0000000f95517211 */ /* 0x000fc600018f0eff */
[----:B------:R-:W0:Y:S01]  /*fea0*/  LDC R129, c[0x0][0x268] ;  /* 0x00009a00ff817b82 */ /* 0x000e220000000800 */
[----:B------:R-:W-:Y:S04]  /*feb0*/  STL.64 [R1+0x1810], R22 ;  /* 0x0018101601007387 */ /* 0x000fe80000100a00 */
[----:B------:R-:W-:Y:S03]  /*fec0*/  STL.64 [R1+0x1680], R12 ;  /* 0x0016800c01007387 */ /* 0x000fe60000100a00 */
[----:B------:R-:W2:Y:S01]  /*fed0*/  LDC R134, c[0x0][0x268] ;  /* 0x00009a00ff867b82 */ /* 0x000ea20000000800 */
[----:B------:R-:W-:Y:S04]  /*fee0*/  STL.64 [R1+0x1360], R84 ;  /* 0x0013605401007387 */ /* 0x000fe80000100a00 */
[----:B------:R-:W-:Y:S04]  /*fef0*/  STL.64 [R1+0xd20], R82 ;  /* 0x000d205201007387 */ /* 0x000fe80000100a00 */
[----:B------:R3:W-:Y:S02]  /*ff00*/  STL.64 [R1+0xd18], R80 ;  /* 0x000d185001007387 */ /* 0x0007e40000100a00 */
[----:B---3--:R-:W-:Y:S01]  /*ff10*/  IADD3 R80, P3, R145, R14, RZ ;  /* 0x0000000e91507210 */ /* 0x008fe20007f7e0ff */
[----:B-1----:R-:W-:-:S02]  /*ff20*/  IMAD R145, R131, 0x193, RZ ;  /* 0x0000019383917824 */ /* 0x002fc400078e02ff */
[----:B------:R-:W1:Y:S01]  /*ff30*/  LDC R131, c[0x0][0x268] ;  /* 0x00009a00ff837b82 */ /* 0x000e620000000800 */
[----:B------:R-:W-:Y:S01]  /*ff40*/  IADD3 R76, P5, R141, R14, RZ ;  /* 0x0000000e8d4c7210 */ /* 0x000fe20007fbe0ff */
[----:B0-----:R-:W-:-:S03]  /*ff50*/  IMAD R129, R129, 0x326, RZ ;  /* 0x0000032681817824 */ /* 0x001fc600078e02ff */
[-C--:B------:R-:W-:Y:S02]  /*ff60*/  LEA.HI.X.SX32 R77, R139, R15.reuse, 0x1, P5 ;  /* 0x0000000f8b4d7211 */ /* 0x080fe400028f0eff */
[----:B------:R-:W-:Y:S01]  /*ff70*/  IADD3 R22, P6, R129, R14, RZ ;  /* 0x0000000e81167210 */ /* 0x000fe20007fde0ff */
[----:B------:R-:W0:Y:S03]  /*ff80*/  LDC R139, c[0x0][0x268] ;  /* 0x00009a00ff8b7b82 */ /* 0x000e260000000800 */
[----:B------:R-:W-:Y:S01]  /*ff90*/  LEA.HI.X.SX32 R23, R145, R15, 0x1, P6 ;  /* 0x0000000f91177211 */ /* 0x000fe200030f0eff */
[----:B------:R-:W-:Y:S04]  /*ffa0*/  STL.64 [R1+0x1358], R78 ;  /* 0x0013584e01007387 */ /* 0x000fe80000100a00 */
[----:B------:R-:W3:Y:S01]  /*ffb0*/  LDC R129, c[0x0][0x268] ;  /* 0x00009a00ff817b82 */ /* 0x000ee20000000800 */
[----:B-1----:R-:W-:-:S07]  /*ffc0*/  IMAD R145, R131, 0x66, RZ ;  /* 0x0000006683917824 */ /* 0x002fce00078e02ff */
[----:B------:R-:W1:Y:S08]  /*ffd0*/  LDC R141, c[0x0][0x268] ;  /* 0x00009a00ff8d7b82 */ /* 0x000e700000000800 */
[----:B------:R-:W4:Y:S01]  /*ffe0*/  LDC R131, c[0x0][0x268] ;  /* 0x00009a00ff837b82 */ /* 0x000f220000000800 */
[----:B0-----:R-:W-:Y:S01]  /*fff0*/  IMAD R139, R139, 0x32e, RZ ;  /* 0x0000032e8b8b7824 */ /* 0x001fe200078e02ff */
[----:B------:R-:W-:Y:S04]  /*10000*/  STL.64 [R1+0xd10], R76 ;  /* 0x000d104c01007387 */ /* 0x000fe80000100a00 */
[----:B------:R0:W-:Y:S02]  /*10010*/  STL.64 [R1+0xd08], R22 ;  /* 0x000d081601007387 */ /* 0x0001e40000100a00 */
[----:B0-----:R-:W-:Y:S01]  /*10020*/  IADD3 R22, P6, R139, R14, RZ ;  /* 0x0000000e8b167210 */ /* 0x001fe20007fde0ff */
[----:B----4-:R-:W-:-:S02]  /*10030*/  IMAD R139, R131, 0xcc, RZ ;  /* 0x000000cc838b7824 */ /* 0x010fc400078e02ff */
[----:B------:R-:W0:Y:S01]  /*10040*/  LDC R131, c[0x0][0x268] ;  /* 0x00009a00ff837b82 */ /* 0x000e220000000800 */
[----:B---3--:R-:W-:Y:S02]  /*10050*/  IMAD R129, R129, 0x328, RZ ;  /* 0x0000032881817824 */ /* 0x008fe400078e02ff */
[----:B--2---:R-:W-:-:S03]  /*10060*/  IMAD R134, R134, 0x194, RZ ;  /* 0x0000019486867824 */ /* 0x004fc600078e02ff */
[-C--:B------:R-:W-:Y:S02]  /*10070*/  IADD3 R82, P2, R129, R14.reuse, RZ ;  /* 0x0000000e81527210 */ /* 0x080fe40007f5e0ff */
[----:B------:R-:W2:Y:S01]  /*10080*/  LDC R129, c[0x0][0x268] ;  /* 0x00009a00ff817b82 */ /* 0x000ea20000000800 */
[C---:B------:R-:W-:Y:S02]  /*10090*/  IADD3 R84, P1, R134.reuse, R14, RZ ;  /* 0x0000000e86547210 */ /* 0x040fe40007f3e0ff */
[----:B------:R-:W-:-:S05]  /*100a0*/  LEA.HI.X.SX32 R83, R134, R15, 0x1, P2 ;  /* 0x0000000f86537211 */ /* 0x000fca00010f0eff */
[----:B------:R-:W3:Y:S01]  /*100b0*/  LDC R134, c[0x0][0x268] ;  /* 0x00009a00ff867b82 */ /* 0x000ee20000000800 */
[----:B0-----:R-:W-:-:S05]  /*100c0*/  IMAD R131, R131, 0x195, RZ ;  /* 0x0000019583837824 */ /* 0x001fca00078e02ff */
[----:B------:R-:W-:Y:S02]  /*100d0*/  LEA.HI.X.SX32 R81, R131, R15, 0x1, P3 ;  /* 0x0000000f83517211 */ /* 0x000fe400018f0eff */
[----:B------:R-:W0:Y:S01]  /*100e0*/  LDC R131, c[0x0][0x268] ;  /* 0x00009a00ff837b82 */ /* 0x000e220000000800 */
[----:B------:R-:W-:Y:S01]  /*100f0*/  IADD3 R76, P5, R136, R14, RZ ;  /* 0x0000000e884c7210 */ /* 0x000fe20007fbe0ff */
[----:B--2---:R-:W-:-:S06]  /*10100*/  IMAD R129, R129, 0x196, RZ ;  /* 0x0000019681817824 */ /* 0x004fcc00078e02ff */
[----:B------:R-:W2:Y:S01]  /*10110*/  LDC R136, c[0x0][0x268] ;  /* 0x00009a00ff887b82 */ /* 0x000ea20000000800 */
[----:B---3--:R-:W-:Y:S01]  /*10120*/  IMAD R149, R134, 0x330, RZ ;  /* 0x0000033086957824 */ /* 0x008fe200078e02ff */
[----:B------:R-:W-:-:S06]  /*10130*/  IADD3 R78, P4, R129, R14, RZ ;  /* 0x0000000e814e7210 */ /* 0x000fcc0007f9e0ff */
[----:B------:R-:W3:Y:S01]  /*10140*/  LDC R134, c[0x0][0x268] ;  /* 0x00009a00ff867b82 */ /* 0x000ee20000000800 */
[----:B0-----:R-:W-:-:S05]  /*10150*/  IMAD R131, R131, 0xcb, RZ ;  /* 0x000000cb83837824 */ /* 0x001fca00078e02ff */
[----:B------:R-:W-:Y:S02]  /*10160*/  LEA.HI.X.SX32 R79, R131, R15, 0x1, P4 ;  /* 0x0000000f834f7211 */ /* 0x000fe400020f0eff */
[----:B------:R-:W0:Y:S01]  /*10170*/  LDC R131, c[0x0][0x268] ;  /* 0x00009a00ff837b82 */ /* 0x000e220000000800 */
[----:B-1----:R-:W-:Y:S02]  /*10180*/  IMAD R141, R141, 0xca, RZ ;  /* 0x000000ca8d8d7824 */ /* 0x002fe400078e02ff */
[----:B--2---:R-:W-:-:S03]  /*10190*/  IMAD R136, R136, 0x65, RZ ;  /* 0x0000006588887824 */ /* 0x004fc600078e02ff */
[CC--:B------:R-:W-:Y:S02]  /*101a0*/  IADD3 R12, P0, R141.reuse, R14.reuse, RZ ;  /* 0x0000000e8d0c7210 */ /* 0x0c0fe40007f1e0ff */
[-C--:B------:R-:W-:Y:S02]  /*101b0*/  LEA.HI.X.SX32 R85, R141, R15.reuse, 0x1, P1 ;  /* 0x0000000f8d557211 */ /* 0x080fe400008f0eff */
[-C--:B------:R-:W-:Y:S01]  /*101c0*/  LEA.HI.X.SX32 R13, R136, R15.reuse, 0x1, P0 ;  /* 0x0000000f880d7211 */ /* 0x080fe200000f0eff */
[----:B---3--:R-:W-:Y:S01]  /*101d0*/  IMAD R134, R134, 0x332, RZ ;  /* 0x0000033286867824 */ /* 0x008fe200078e02ff */
[----:B------:R-:W1:Y:S03]  /*101e0*/  LDC R136, c[0x0][0x268] ;  /* 0x00009a00ff887b82 */ /* 0x000e660000000800 */
[----:B------:R2:W-:Y:S04]  /*101f0*/  STL.64 [R1+0x1678], R12 ;  /* 0x0016780c01007387 */ /* 0x0005e80000100a00 */
[----:B------:R-:W-:Y:S01]  /*10200*/  STL.64 [R1+0x1350], R84 ;  /* 0x0013505401007387 */ /* 0x000fe20000100a00 */
[----:B------:R-:W-:Y:S01]  /*10210*/  LEA.HI.X.SX32 R77, R129, R15, 0x1, P5 ;  /* 0x0000000f814d7211 */ /* 0x000fe200028f0eff */
[----:B------:R-:W3:Y:S02]  /*10220*/  LDC R141, c[0x0][0x268] ;  /* 0x00009a00ff8d7b82 */ /* 0x000ee40000000800 */
[----:B------:R-:W-:Y:S04]  /*10230*/  STL.64 [R1+0xd00], R82 ;  /* 0x000d005201007387 */ /* 0x000fe80000100a00 */
[----:B------:R-:W-:Y:S01]  /*10240*/  STL.64 [R1+0xcf8], R80 ;  /* 0x000cf85001007387 */ /* 0x000fe20000100a00 */
[-C--:B--2---:R-:W-:Y:S01]  /*10250*/  IADD3 R12, P0, R145, R14.reuse, RZ ;  /* 0x0000000e910c7210 */ /* 0x084fe20007f1e0ff */
[----:B------:R-:W2:Y:S02]  /*10260*/  LDC R129, c[0x0][0x268] ;  /* 0x00009a00ff817b82 */ /* 0x000ea40000000800 */
[----:B------:R4:W-:Y:S02]  /*10270*/  STL.64 [R1+0x1348], R78 ;  /* 0x0013484e01007387 */ /* 0x0009e40000100a00 */
[----:B----4-:R-:W-:Y:S01]  /*10280*/  IADD3 R78, P4, R134, R14, RZ ;  /* 0x0000000e864e7210 */ /* 0x010fe20007f9e0ff */
[----:B0-----:R-:W-:-:S03]  /*10290*/  IMAD R134, R131, 0x197, RZ ;  /* 0x0000019783867824 */ /* 0x001fc600078e02ff */
[----:B------:R-:W0:Y:S02]  /*102a0*/  LDC R131, c[0x0][0x268] ;  /* 0x00009a00ff837b82 */ /* 0x000e240000000800 */
[----:B------:R-:W-:-:S06]  /*102b0*/  LEA.HI.X.SX32 R23, R134, R15, 0x1, P6 ;  /* 0x0000000f86177211 */ /* 0x000fcc00030f0eff */
[----:B------:R-:W4:Y:S01]  /*102c0*/  LDC R134, c[0x0][0x268] ;  /* 0x00009a00ff867b82 */ /* 0x000f220000000800 */
[----:B------:R-:W-:Y:S04]  /*102d0*/  STL.64 [R1+0xcf0], R76 ;  /* 0x000cf04c01007387 */ /* 0x000fe80000100a00 */
[----:B------:R-:W-:Y:S01]  /*102e0*/  STL.64 [R1+0xce8], R22 ;  /* 0x000ce81601007387 */ /* 0x000fe20000100a00 */
[----:B0-----:R-:W-:-:S05]  /*102f0*/  IMAD R131, R131, 0x33, RZ ;  /* 0x0000003383837824 */ /* 0x001fca00078e02ff */
[----:B------:R-:W-:Y:S01]  /*10300*/  LEA.HI.X.SX32 R13, R131, R15, 0x1, P0 ;  /* 0x0000000f830d7211 */ /* 0x000fe200000f0eff */
[----:B-1----:R-:W-:Y:S01]  /*10310*/  IMAD R136, R136, 0x198, RZ ;  /* 0x0000019888887824 */ /* 0x002fe200078e02ff */
[-C--:B------:R-:W-:Y:S01]  /*10320*/  IADD3 R84, P1, R139, R14.reuse, RZ ;  /* 0x0000000e8b547210 */ /* 0x080fe20007f3e0ff */
[----:B----4-:R-:W-:Y:S01]  /*10330*/  IMAD R134, R134, 0x336, RZ ;  /* 0x0000033686867824 */ /* 0x010fe200078e02ff */
[-C--:B------:R-:W-:Y:S01]  /*10340*/  IADD3 R80, P3, R149, R14.reuse, RZ ;  /* 0x0000000e95507210 */ /* 0x080fe20007f7e0ff */
[----:B------:R0:W-:Y:S01]  /*10350*/  STL.64 [R1+0x1808], R12 ;  /* 0x0018080c01007387 */ /* 0x0001e20000100a00 */
[----:B---3--:R-:W-:Y:S01]  /*10360*/  IMAD R141, R141, 0x19a, RZ ;  /* 0x0000019a8d8d7824 */ /* 0x008fe200078e02ff */
[----:B------:R-:W1:Y:S01]  /*10370*/  LDC R131, c[0x0][0x268] ;  /* 0x00009a00ff837b82 */ /* 0x000e620000000800 */
        /* <DEDUP_REMOVED lines=10> */
[----:B------:R-:W-:Y:S01]  /*10420*/  IADD3 R76, P5, R141, R14, RZ ;  /* 0x0000000e8d4c7210 */ /* 0x000fe20007fbe0ff */
[----:B--2---:R-:W-:Y:S01]  /*10430*/  IMAD R129, R129, 0x334, RZ ;  /* 0x0000033481817824 */ /* 0x004fe200078e02ff */
[----:B------:R-:W2:Y:S01]  /*10440*/  LDC R145, c[0x0][0x268] ;  /* 0x00009a00ff917b82 */ /* 0x000ea20000000800 */
[----:B0-----:R-:W-:-:S02]  /*10450*/  IMAD R134, R134, 0x338, RZ ;  /* 0x0000033886867824 */ /* 0x001fc400078e02ff */
[----:B-1----:R-:W-:-:S05]  /*10460*/  IMAD R131, R131, 0x19c, RZ ;  /* 0x0000019c83837824 */ /* 0x002fca00078e02ff */
[----:B------:R-:W0:Y:S01]  /*10470*/  LDC R139, c[0x0][0x268] ;  /* 0x00009a00ff8b7b82 */ /* 0x000e220000000800 */
[----:B----4-:R-:W-:-:S07]  /*10480*/  IADD3 R80, P3, R134, R14, RZ ;  /* 0x0000000e86507210 */ /* 0x010fce0007f7e0ff */
[----:B------:R-:W1:Y:S01]  /*10490*/  LDC R134, c[0x0][0x268] ;  /* 0x00009a00ff867b82 */ /* 0x000e620000000800 */
[----:B---3--:R-:W-:-:S05]  /*104a0*/  IMAD R136, R136, 0xcd, RZ ;  /* 0x000000cd88887824 */ /* 0x008fca00078e02ff */
[----:B------:R-:W-:Y:S02]  /*104b0*/  LEA.HI.X.SX32 R77, R136, R15, 0x1, P5 ;  /* 0x0000000f884d7211 */ /* 0x000fe400028f0eff */
[----:B------:R-:W3:Y:S01]  /*104c0*/  LDC R136, c[0x0][0x268] ;  /* 0x00009a00ff887b82 */ /* 0x000ee20000000800 */
[----:B-1----:R-:W-:-:S05]  /*104d0*/  IMAD R134, R134, 0x199, RZ ;  /* 0x0000019986867824 */ /* 0x002fca00078e02ff */
[----:B------:R-:W-:Y:S02]  /*104e0*/  LEA.HI.X.SX32 R79, R134, R15, 0x1, P4 ;  /* 0x0000000f864f7211 */ /* 0x000fe400020f0eff */
[----:B------:R-:W1:Y:S01]  /*104f0*/  LDC R134, c[0x0][0x268] ;  /* 0x00009a00ff867b82 */ /* 0x000e620000000800 */
[----:B------:R-:W-:-:S04]  /*10500*/  IADD3 R22, P6, R129, R14, RZ ;  /* 0x0000000e81167210 */ /* 0x000fc80007fde0ff */
[----:B------:R-:W-:Y:S01]  /*10510*/  LEA.HI.X.SX32 R23, R141, R15, 0x1, P6 ;  /* 0x0000000f8d177211 */ /* 0x000fe200030f0eff */
[----:B------:R-:W-:Y:S01]  /*10520*/  STL.64 [R1+0xcd8], R78 ;  /* 0x000cd84e01007387 */ /* 0x000fe20000100a00 */
[----:B---3--:R-:W-:Y:S01]  /*10530*/  IMAD R141, R136, 0x19b, RZ ;  /* 0x0000019b888d7824 */ /* 0x008fe200078e02ff */
[----:B------:R-:W3:Y:S02]  /*10540*/  LDC R129, c[0x0][0x268] ;  /* 0x00009a00ff817b82 */ /* 0x000ee40000000800 */
[----:B------:R-:W-:Y:S04]  /*10550*/  STL.64 [R1+0x1338], R76 ;  /* 0x0013384c01007387 */ /* 0x000fe80000100a00 */
[----:B------:R4:W-:Y:S02]  /*10560*/  STL.64 [R1+0xcd0], R22 ;  /* 0x000cd01601007387 */ /* 0x0009e40000100a00 */
[----:B------:R-:W2:Y:S01]  /*10570*/  LDC R136, c[0x0][0x268] ;  /* 0x00009a00ff887b82 */ /* 0x000ea20000000800 */
[----:B-1----:R-:W-:-:S05]  /*10580*/  IMAD R134, R134, 0x33c, RZ ;  /* 0x0000033c86867824 */ /* 0x002fca00078e02ff */
[----:B----4-:R-:W-:Y:S02]  /*10590*/  IADD3 R22, P6, R134, R14, RZ ;  /* 0x0000000e86167210 */ /* 0x010fe40007fde0ff */
[----:B------:R-:W1:Y:S01]  /*105a0*/  LDC R134, c[0x0][0x268] ;  /* 0x00009a00ff867b82 */ /* 0x000e620000000800 */
[----:B------:R-:W-:Y:S01]  /*105b0*/  LEA.HI.X.SX32 R13, R141, R15, 0x1, P0 ;  /* 0x0000000f8d0d7211 */ /* 0x000fe200000f0eff */
[----:B--2---:R-:W-:Y:S02]  /*105c0*/  IMAD R141, R136, 0x33e, RZ ;  /* 0x0000033e888d7824 */ /* 0x004fe400078e02ff */
[----:B-1----:R-:W-:-:S04]  /*105d0*/  IMAD R136, R134, 0x67, RZ ;  /* 0x0000006786887824 */ /* 0x002fc800078e02ff */
[----:B------:R-:W1:Y:S01]  /*105e0*/  LDC R134, c[0x0][0x268] ;  /* 0x00009a00ff867b82 */ /* 0x000e620000000800 */
[----:B---3--:R-:W-:Y:S02]  /*105f0*/  IMAD R129, R129, 0xce, RZ ;  /* 0x000000ce81817824 */ /* 0x008fe400078e02ff */
[----:B------:R-:W-:Y:S01]  /*10600*/  IMAD R145, R145, 0x33a, RZ ;  /* 0x0000033a91917824 */ /* 0x000fe200078e02ff */
[-C--:B------:R-:W-:Y:S02]  /*10610*/  IADD3 R82, P2, R131, R14.reuse, RZ ;  /* 0x0000000e83527210 */ /* 0x080fe40007f5e0ff */
[-C--:B------:R-:W-:Y:S02]  /*10620*/  IADD3 R84, P1, R129, R14.reuse, RZ ;  /* 0x0000000e81547210 */ /* 0x080fe40007f3e0ff */
[----:B------:R-:W-:Y:S02]  /*10630*/  IADD3 R78, P4, R145, R14, RZ ;  /* 0x0000000e914e7210 */ /* 0x000fe40007f9e0ff */
[-C--:B------:R-:W-:Y:S01]  /*10640*/  LEA.HI.X.SX32 R85, R136, R15.reuse, 0x1, P1 ;  /* 0x0000000f88557211 */ /* 0x080fe200008f0eff */
[----:B------:R-:W2:Y:S01]  /*10650*/  LDC R145, c[0x0][0x268] ;  /* 0x00009a00ff917b82 */ /* 0x000ea20000000800 */
[----:B------:R-:W-:-:S07]  /*10660*/  LEA.HI.X.SX32 R83, R129, R15, 0x1, P2 ;  /* 0x0000000f81537211 */ /* 0x000fce00010f0eff */
[----:B------:R-:W3:Y:S01]  /*10670*/  LDC R129, c[0x0][0x268] ;  /* 0x00009a00ff817b82 */ /* 0x000ee20000000800 */
[----:B-1----:R-:W-:-:S07]  /*10680*/  IMAD R136, R134, 0x34, RZ ;  /* 0x0000003486887824 */ /* 0x002fce00078e02ff */
[----:B------:R-:W1:Y:S01]  /*10690*/  LDC R134, c[0x0][0x268] ;  /* 0x00009a00ff867b82 */ /* 0x000e620000000800 */
[----:B------:R-:W-:Y:S01]  /*106a0*/  LEA.HI.X.SX32 R81, R131, R15, 0x1, P3 ;  /* 0x0000000f83517211 */ /* 0x000fe200018f0eff */
[----:B--2---:R-:W-:-:S06]  /*106b0*/  IMAD R149, R145, 0x1a, RZ ;  /* 0x0000001a91957824 */ /* 0x004fcc00078e02ff */
[----:B------:R-:W2:Y:S01]  /*106c0*/  LDC R131, c[0x0][0x268] ;  /* 0x00009a00ff837b82 */ /* 0x000ea20000000800 */
[----:B-1----:R-:W-:Y:S02]  /*106d0*/  IMAD R145, R134, 0x68, RZ ;  /* 0x0000006886917824 */ /* 0x002fe400078e02ff */
[----:B---3--:R-:W-:-:S05]  /*106e0*/  IMAD R134, R129, 0xd0, RZ ;  /* 0x000000d081867824 */ /* 0x008fca00078e02ff */
[----:B------:R-:W1:Y:S01]  /*106f0*/  LDC R129, c[0x0][0x268] ;  /* 0x00009a00ff817b82 */ /* 0x000e620000000800 */
[----:B------:R3:W-:Y:S01]  /*10700*/  STL.64 [R1+0xcc8], R12 ;  /* 0x000cc80c01007387 */ /* 0x0007e20000100a00 */
[----:B--2---:R-:W-:Y:S01]  /*10710*/  IMAD R148, R131, 0x19d, RZ ;  /* 0x0000019d83947824 */ /* 0x004fe200078e02ff */
[----:B---3--:R-:W-:-:S05]  /*10720*/  IADD3 R12, P0, R141, R14, RZ ;  /* 0x0000000e8d0c7210 */ /* 0x008fca0007f1e0ff */
[----:B------:R-:W2:Y:S01]  /*10730*/  LDC R141, c[0x0][0x268] ;  /* 0x00009a00ff8d7b82 */ /* 0x000ea20000000800 */
[----:B-1----:R-:W-:-:S07]  /*10740*/  IMAD R131, R129, 0x1a0, RZ ;  /* 0x000001a081837824 */ /* 0x002fce00078e02ff */
[----:B------:R-:W1:Y:S01]  /*10750*/  LDC R129, c[0x0][0x268] ;  /* 0x00009a00ff817b82 */ /* 0x000e620000000800 */
[----:B0-----:R-:W-:Y:S01]  /*10760*/  IMAD R139, R139, 0x19e, RZ ;  /* 0x0000019e8b8b7824 */ /* 0x001fe200078e02ff */
[----:B------:R-:W-:-:S04]  /*10770*/  LEA.HI.X.SX32 R79, R148, R15, 0x1, P4 ;  /* 0x0000000f944f7211 */ /* 0x000fc800020f0eff */
[----:B------:R-:W-:Y:S01]  /*10780*/  IADD3 R76, P5, R139, R14, RZ ;  /* 0x0000000e8b4c7210 */ /* 0x000fe20007fbe0ff */
[----:B------:R0:W-:Y:S01]  /*10790*/  STL.64 [R1+0x1668], R84 ;  /* 0x0016685401007387 */ /* 0x0001e20000100a00 */
[----:B--2---:R-:W-:Y:S01]  /*107a0*/  IMAD R141, R141, 0xcf, RZ ;  /* 0x000000cf8d8d7824 */ /* 0x004fe200078e02ff */
[-C--:B------:R-:W-:Y:S02]  /*107b0*/  LEA.HI.X.SX32 R23, R139, R15.reuse, 0x1, P6 ;  /* 0x0000000f8b177211 */ /* 0x080fe400030f0eff */
[----:B------:R-:W-:Y:S01]  /*107c0*/  STL.64 [R1+0x1330], R82 ;  /* 0x0013305201007387 */ /* 0x000fe20000100a00 */
[----:B------:R-:W2:Y:S01]  /*107d0*/  LDC R148, c[0x0][0x268] ;  /* 0x00009a00ff947b82 */ /* 0x000ea20000000800 */
[----:B------:R-:W-:Y:S02]  /*107e0*/  LEA.HI.X.SX32 R77, R141, R15, 0x1, P5 ;  /* 0x0000000f8d4d7211 */ /* 0x000fe400028f0eff */
[----:B------:R-:W-:Y:S01]  /*107f0*/  STL.64 [R1+0xcc0], R80 ;  /* 0x000cc05001007387 */ /* 0x000fe20000100a00 */
[----:B-1----:R-:W-:-:S03]  /*10800*/  IMAD R129, R129, 0x340, RZ ;  /* 0x0000034081817824 */ /* 0x002fc600078e02ff */
[----:B------:R-:W-:Y:S01]  /*10810*/  STL.64 [R1+0xcb8], R78 ;  /* 0x000cb84e01007387 */ /* 0x000fe20000100a00 */
[----:B------:R-:W1:Y:S03]  /*10820*/  LDC R139, c[0x0][0x268] ;  /* 0x00009a00ff8b7b82 */ /* 0x000e660000000800 */
[----:B------:R-:W-:Y:S04]  /*10830*/  STL.64 [R1+0x1328], R76 ;  /* 0x0013284c01007387 */ /* 0x000fe80000100a00 */
[----:B------:R3:W-:Y:S01]  /*10840*/  STL.64 [R1+0xcb0], R22 ;  /* 0x000cb01601007387 */ /* 0x0007e20000100a00 */
[-C--:B0-----:R-:W-:Y:S01]  /*10850*/  IADD3 R84, P1, R149, R14.reuse, RZ ;  /* 0x0000000e95547210 */ /* 0x081fe20007f3e0ff */
[----:B------:R-:W0:Y:S01]  /*10860*/  LDC R141, c[0x0][0x268] ;  /* 0x00009a00ff8d7b82 */ /* 0x000e220000000800 */
[----:B---3--:R-:W-:-:S07]  /*10870*/  IADD3 R22, P6, R129, R14, RZ ;  /* 0x0000000e81167210 */ /* 0x008fce0007fde0ff */
[----:B------:R-:W3:Y:S01]  /*10880*/  LDC R129, c[0x0][0x268] ;  /* 0x00009a00ff817b82 */ /* 0x000ee20000000800 */
[----:B--2---:R-:W-:Y:S02]  /*10890*/  IMAD R153, R148, 0x19f, RZ ;  /* 0x0000019f94997824 */ /* 0x004fe400078e02ff */
[----:B-1----:R-:W-:Y:S02]  /*108a0*/  IMAD R148, R139, 0x342, RZ ;  /* 0x000003428b947824 */ /* 0x002fe400078e02ff */
[----:B---3--:R-:W-:-:S03]  /*108b0*/  IMAD R139, R129, 0xd, RZ ;  /* 0x0000000d818b7824 */ /* 0x008fc600078e02ff */
[----:B------:R-:W1:Y:S02]  /*108c0*/  LDC R129, c[0x0][0x268] ;  /* 0x00009a00ff817b82 */ /* 0x000e640000000800 */
[----:B------:R-:W-:Y:S02]  /*108d0*/  LEA.HI.X.SX32 R85, R139, R15, 0x1, P1 ;  /* 0x0000000f8b557211 */ /* 0x000fe400008f0eff */
[----:B------:R-:W-:Y:S01]  /*108e0*/  IADD3 R82, P2, R136, R14, RZ ;  /* 0x0000000e88527210 */ /* 0x000fe20007f5e0ff */
[----:B-1----:R-:W-:-:S03]  /*108f0*/  IMAD R139, R129, 0x344, RZ ;  /* 0x00000344818b7824 */ /* 0x002fc600078e02ff */
[----:B------:R-:W1:Y:S01]  /*10900*/  LDC R129, c[0x0][0x268] ;  /* 0x00009a00ff817b82 */ /* 0x000e620000000800 */
[-C--:B------:R-:W-:Y:S02]  /*10910*/  IADD3 R80, P3, R145, R14.reuse, RZ ;  /* 0x0000000e91507210 */ /* 0x080fe40007f7e0ff */
[-C--:B------:R-:W-:Y:S02]  /*10920*/  LEA.HI.X.SX32 R13, R153, R15.reuse, 0x1, P0 ;  /* 0x0000000f990d7211 */ /* 0x080fe400000f0eff */
[-C--:B------:R-:W-:Y:S02]  /*10930*/  LEA.HI.X.SX32 R83, R149, R15.reuse, 0x1, P2 ;  /* 0x0000000f95537211 */ /* 0x080fe400010f0eff */
[-C--:B------:R-:W-:Y:S01]  /*10940*/  LEA.HI.X.SX32 R81, R136, R15.reuse, 0x1, P3 ;  /* 0x0000000f88517211 */ /* 0x080fe200018f0eff */
[----:B------:R-:W-:Y:S01]  /*10950*/  STL.64 [R1+0xca8], R12 ;  /* 0x000ca80c01007387 */ /* 0x000fe20000100a00 */
[-C--:B------:R-:W-:Y:S02]  /*10960*/  IADD3 R78, P4, R134, R14.reuse, RZ ;  /* 0x0000000e864e7210 */ /* 0x080fe40007f9e0ff */
[C---:B------:R-:W-:Y:S01]  /*10970*/  IADD3 R76, P5, R131.reuse, R14, RZ ;  /* 0x0000000e834c7210 */ /* 0x040fe20007fbe0ff */
[----:B------:R-:W-:Y:S01]  /*10980*/  STL.64 [R1+0x1938], R84 ;  /* 0x0019385401007387 */ /* 0x000fe20000100a00 */
[----:B------:R-:W-:Y:S01]  /*10990*/  LEA.HI.X.SX32 R23, R131, R15, 0x1, P6 ;  /* 0x0000000f83177211 */ /* 0x000fe200030f0eff */
[----:B0-----:R-:W-:-:S02]  /*109a0*/  IMAD R141, R141, 0x1a2, RZ ;  /* 0x000001a28d8d7824 */ /* 0x001fc400078e02ff */
[----:B-1----:R-:W-:Y:S01]  /*109b0*/  IMAD R129, R129, 0x346, RZ ;  /* 0x0000034681817824 */ /* 0x002fe200078e02ff */
[----:B------:R-:W-:Y:S01]  /*109c0*/  STL.64 [R1+0x18d0], R82 ;  /* 0x0018d05201007387 */ /* 0x000fe20000100a00 */
[-C--:B------:R-:W-:Y:S01]  /*109d0*/  LEA.HI.X.SX32 R79, R145, R15.reuse, 0x1, P4 ;  /* 0x0000000f914f7211 */ /* 0x080fe200020f0eff */
[----:B------:R-:W0:Y:S02]  /*109e0*/  LDC R136, c[0x0][0x268] ;  /* 0x00009a00ff887b82 */ /* 0x000e240000000800 */
[----:B------:R1:W-:Y:S01]  /*109f0*/  STL.64 [R1+0x1800], R80 ;  /* 0x0018005001007387 */ /* 0x0003e20000100a00 */
[----:B------:R-:W-:-:S05]  /*10a00*/  LEA.HI.X.SX32 R77, R134, R15, 0x1, P5 ;  /* 0x0000000f864d7211 */ /* 0x000fca00028f0eff */
[----:B------:R-:W2:Y:S01]  /*10a10*/  LDC R145, c[0x0][0x268] ;  /* 0x00009a00ff917b82 */ /* 0x000ea20000000800 */
[----:B-1----:R-:W-:-:S07]  /*10a20*/  IADD3 R80, P3, R129, R14, RZ ;  /* 0x0000000e81507210 */ /* 0x002fce0007f7e0ff */
[----:B------:R-:W1:Y:S01]  /*10a30*/  LDC R129, c[0x0][0x268] ;  /* 0x00009a00ff817b82 */ /* 0x000e620000000800 */
[----:B------:R-:W-:Y:S04]  /*10a40*/  STL.64 [R1+0x1660], R78 ;  /* 0x0016604e01007387 */ /* 0x000fe80000100a00 */
[----:B------:R-:W-:Y:S03]  /*10a50*/  STL.64 [R1+0x1320], R76 ;  /* 0x0013204c01007387 */ /* 0x000fe60000100a00 */
[----:B------:R-:W3:Y:S01]  /*10a60*/  LDC R134, c[0x0][0x268] ;  /* 0x00009a00ff867b82 */ /* 0x000ee20000000800 */
[----:B------:R4:W-:Y:S01]  /*10a70*/  STL.64 [R1+0xca0], R22 ;  /* 0x000ca01601007387 */ /* 0x0009e20000100a00 */
[----:B------:R-:W-:-:S06]  /*10a80*/  IADD3 R12, P0, R148, R14, RZ ;  /* 0x0000000e940c7210 */ /* 0x000fcc0007f1e0ff */
[----:B------:R-:W0:Y:S01]  /*10a90*/  LDC R131, c[0x0][0x268] ;  /* 0x00009a00ff837b82 */ /* 0x000e220000000800 */
[----:B-1----:R-:W-:-:S05]  /*10aa0*/  IMAD R129, R129, 0x348, RZ ;  /* 0x0000034881817824 */ /* 0x002fca00078e02ff */
[-C--:B----4-:R-:W-:Y:S02]  /*10ab0*/  IADD3 R22, P6, R129, R14.reuse, RZ ;  /* 0x0000000e81167210 */ /* 0x090fe40007fde0ff */
[----:B------:R-:W1:Y:S01]  /*10ac0*/  LDC R129, c[0x0][0x268] ;  /* 0x00009a00ff817b82 */ /* 0x000e620000000800 */
[----:B--2---:R-:W-:Y:S02]  /*10ad0*/  IMAD R149, R145, 0x1a1, RZ ;  /* 0x000001a191957824 */ /* 0x004fe400078e02ff */
[----:B---3--:R-:W-:Y:S01]  /*10ae0*/  IMAD R145, R134, 0x34a, RZ ;  /* 0x0000034a86917824 */ /* 0x008fe200078e02ff */
[----:B------:R-:W-:Y:S01]  /*10af0*/  IADD3 R84, P1, R141, R14, RZ ;  /* 0x0000000e8d547210 */ /* 0x000fe20007f3e0ff */
        /* <DEDUP_REMOVED lines=25> */
[----:B0-----:R-:W-:Y:S02]  /*10c90*/  IMAD R136, R136, 0x1a4, RZ ;  /* 0x000001a488887824 */ /* 0x001fe400078e02ff */
[----:B---3--:R-:W-:-:S04]  /*10ca0*/  IMAD R139, R139, 0xd2, RZ ;  /* 0x000000d28b8b7824 */ /* 0x008fc800078e02ff */
[----:B------:R-:W0:Y:S01]  /*10cb0*/  LDC R134, c[0x0][0x268] ;  /* 0x00009a00ff867b82 */ /* 0x000e220000000800 */
[----:B-1----:R-:W-:-:S05]  /*10cc0*/  IMAD R129, R129, 0x1a5, RZ ;  /* 0x000001a581817824 */ /* 0x002fca00078e02ff */
[-C--:B------:R-:W-:Y:S02]  /*10cd0*/  LEA.HI.X.SX32 R13, R129, R15.reuse, 0x1, P0 ;  /* 0x0000000f810d7211 */ /* 0x080fe400000f0eff */
[----:B------:R-:W1:Y:S01]  /*10ce0*/  LDC R129, c[0x0][0x268] ;  /* 0x00009a00ff817b82 */ /* 0x000e620000000800 */
[-C--:B------:R-:W-:Y:S01]  /*10cf0*/  IADD3 R76, P5, R136, R14.reuse, RZ ;  /* 0x0000000e884c7210 */ /* 0x080fe20007fbe0ff */
[----:B------:R-:W-:Y:S01]  /*10d00*/  IMAD R131, R131, 0x1a6, RZ ;  /* 0x000001a683837824 */ /* 0x000fe200078e02ff */
[CC--:B------:R-:W-:Y:S02]  /*10d10*/  IADD3 R78, P4, R139.reuse, R14.reuse, RZ ;  /* 0x0000000e8b4e7210 */ /* 0x0c0fe40007f9e0ff */
[----:B------:R-:W-:Y:S02]  /*10d20*/  LEA.HI.X.SX32 R77, R139, R15, 0x1, P5 ;  /* 0x0000000f8b4d7211 */ /* 0x000fe400028f0eff */
[----:B------:R-:W-:Y:S01]  /*10d30*/  IADD3 R84, P1, R131, R14, RZ ;  /* 0x0000000e83547210 */ /* 0x000fe20007f3e0ff */
[----:B------:R-:W2:Y:S01]  /*10d40*/  LDC R139, c[0x0][0x268] ;  /* 0x00009a00ff8b7b82 */ /* 0x000ea20000000800 */
[----:B0-----:R-:W-:-:S02]  /*10d50*/  IMAD R134, R134, 0x69, RZ ;  /* 0x0000006986867824 */ /* 0x001fc400078e02ff */
[----:B-1----:R-:W-:-:S05]  /*10d60*/  IMAD R129, R129, 0xd3, RZ ;  /* 0x000000d381817824 */ /* 0x002fca00078e02ff */
[-C--:B------:R-:W-:Y:S02]  /*10d70*/  LEA.HI.X.SX32 R85, R129, R15.reuse, 0x1, P1 ;  /* 0x0000000f81557211 */ /* 0x080fe400008f0eff */
[----:B------:R-:W0:Y:S01]  /*10d80*/  LDC R129, c[0x0][0x268] ;  /* 0x00009a00ff817b82 */ /* 0x000e220000000800 */
[-C--:B------:R-:W-:Y:S02]  /*10d90*/  LEA.HI.X.SX32 R79, R134, R15.reuse, 0x1, P4 ;  /* 0x0000000f864f7211 */ /* 0x080fe400020f0eff */
[-C--:B------:R-:W-:Y:S01]  /*10da0*/  LEA.HI.X.SX32 R23, R136, R15.reuse, 0x1, P6 ;  /* 0x0000000f88177211 */ /* 0x080fe200030f0eff */
[----:B--2---:R-:W-:Y:S02]  /*10db0*/  IMAD R139, R139, 0x352, RZ ;  /* 0x000003528b8b7824 */ /* 0x004fe400078e02ff */
        /* <DEDUP_REMOVED lines=8> */
[----:B0-----:R-:W-:Y:S01]  /*10e40*/  IMAD R129, R129, 0x1a7, RZ ;  /* 0x000001a781817824 */ /* 0x001fe200078e02ff */
[-C--:B-1----:R-:W-:Y:S01]  /*10e50*/  IADD3 R78, P4, R145, R14.reuse, RZ ;  /* 0x0000000e914e7210 */ /* 0x082fe20007f9e0ff */
        /* <DEDUP_REMOVED lines=207> */
[C---:B------:R-:W-:Y:S02]  /*11b50*/  IADD3 R82, P2, R136.reuse, R14, RZ ;  /* 0x0000000e88527210 */ /* 0x040fe40007f5e0ff */
[-C--:B------:R-:W-:Y:S02]  /*11b60*/  LEA.HI.X.SX32 R85, R145, R15.reuse, 0x1, P1 ;  /* 0x0000000f91557211 */ /* 0x080fe400008f0eff */
[-C--:B------:R-:W-:Y:S02]  /*11b70*/  LEA.HI.X.SX32 R83, R141, R15.reuse, 0x1, P2 ;  /* 0x0000000f8d537211 */ /* 0x080fe400010f0eff */
[----:B------:R-:W-:Y:S01]  /*11b80*/  LEA.HI.X.SX32 R81, R136, R15, 0x1, P3 ;  /* 0x0000000f88517211 */ /* 0x000fe200018f0eff */
[----:B------:R-:W-:Y:S01]  /*11b90*/  STL.64 [R1+0x1630], R84 ;  /* 0x0016305401007387 */ /* 0x000fe20000100a00 */
[----:B------:R-:W3:Y:S03]  /*11ba0*/  LDC R145, c[0x0][0x268] ;  /* 0x00009a00ff917b82 */ /* 0x000ee60000000800 */
[----:B------:R-:W-:Y:S04]  /*11bb0*/  STL.64 [R1+0x12c0], R82 ;  /* 0x0012c05201007387 */ /* 0x000fe80000100a00 */
[----:B------:R4:W-:Y:S01]  /*11bc0*/  STL.64 [R1+0xbe0], R80 ;  /* 0x000be05001007387 */ /* 0x0009e20000100a00 */
[----:B------:R-:W1:Y:S01]  /*11bd0*/  LDC R141, c[0x0][0x268] ;  /* 0x00009a00ff8d7b82 */ /* 0x000e620000000800 */
[----:B0-----:R-:W-:-:S07]  /*11be0*/  IMAD R129, R129, 0x378, RZ ;  /* 0x0000037881817824 */ /* 0x001fce00078e02ff */
[----:B------:R-:W0:Y:S01]  /*11bf0*/  LDC R136, c[0x0][0x268] ;  /* 0x00009a00ff887b82 */ /* 0x000e220000000800 */
[----:B----4-:R-:W-:-:S07]  /*11c00*/  IADD3 R80, P3, R129, R14, RZ ;  /* 0x0000000e81507210 */ /* 0x010fce0007f7e0ff */
[----:B------:R-:W4:Y:S01]  /*11c10*/  LDC R129, c[0x0][0x268] ;  /* 0x00009a00ff817b82 */ /* 0x000f220000000800 */
[----:B---3--:R-:W-:Y:S02]  /*11c20*/  IMAD R148, R145, 0x1be, RZ ;  /* 0x000001be91947824 */ /* 0x008fe400078e02ff */
[----:B-1----:R-:W-:Y:S02]  /*11c30*/  IMAD R145, R141, 0x1b9, RZ ;  /* 0x000001b98d917824 */ /* 0x002fe400078e02ff */
[----:B0-----:R-:W-:Y:S02]  /*11c40*/  IMAD R141, R136, 0x37a, RZ ;  /* 0x0000037a888d7824 */ /* 0x001fe400078e02ff */
[----:B----4-:R-:W-:Y:S02]  /*11c50*/  IMAD R136, R129, 0xdd, RZ ;  /* 0x000000dd81887824 */ /* 0x010fe400078e02ff */
[----:B------:R-:W0:Y:S01]  /*11c60*/  LDC R129, c[0x0][0x268] ;  /* 0x00009a00ff817b82 */ /* 0x000e220000000800 */
[----:B------:R-:W-:-:S04]  /*11c70*/  IADD3 R76, P5, R139, R14, RZ ;  /* 0x0000000e8b4c7210 */ /* 0x000fc80007fbe0ff */
[-C--:B------:R-:W-:Y:S01]  /*11c80*/  LEA.HI.X.SX32 R77, R136, R15.reuse, 0x1, P5 ;  /* 0x0000000f884d7211 */ /* 0x080fe200028f0eff */
[----:B------:R-:W-:Y:S02]  /*11c90*/  IMAD R131, R131, 0x374, RZ ;  /* 0x0000037483837824 */ /* 0x000fe400078e02ff */
[----:B0-----:R-:W-:Y:S02]  /*11ca0*/  IMAD R136, R129, 0x37c, RZ ;  /* 0x0000037c81887824 */ /* 0x001fe400078e02ff */
[----:B------:R-:W0:Y:S01]  /*11cb0*/  LDC R129, c[0x0][0x268] ;  /* 0x00009a00ff817b82 */ /* 0x000e220000000800 */
[----:B------:R-:W-:Y:S02]  /*11cc0*/  LEA.HI.X.SX32 R79, R145, R15, 0x1, P4 ;  /* 0x0000000f914f7211 */ /* 0x000fe400020f0eff */
[----:B------:R-:W-:-:S03]  /*11cd0*/  IADD3 R22, P6, R131, R14, RZ ;  /* 0x0000000e83167210 */ /* 0x000fc60007fde0ff */
[----:B------:R1:W-:Y:S01]  /*11ce0*/  STL.64 [R1+0xbd8], R78 ;  /* 0x000bd84e01007387 */ /* 0x0003e20000100a00 */
[----:B------:R-:W-:Y:S01]  /*11cf0*/  LEA.HI.X.SX32 R23, R139, R15, 0x1, P6 ;  /* 0x0000000f8b177211 */ /* 0x000fe200030f0eff */
[----:B------:R-:W3:Y:S02]  /*11d00*/  LDC R131, c[0x0][0x268] ;  /* 0x00009a00ff837b82 */ /* 0x000ee40000000800 */
[----:B------:R-:W-:Y:S04]  /*11d10*/  STL.64 [R1+0x12b8], R76 ;  /* 0x0012b84c01007387 */ /* 0x000fe80000100a00 */
[----:B------:R4:W-:Y:S02]  /*11d20*/  STL.64 [R1+0xbd0], R22 ;  /* 0x000bd01601007387 */ /* 0x0009e40000100a00 */
[----:B------:R-:W2:Y:S01]  /*11d30*/  LDC R139, c[0x0][0x268] ;  /* 0x00009a00ff8b7b82 */ /* 0x000ea20000000800 */
[----:B-1----:R-:W-:Y:S01]  /*11d40*/  IADD3 R78, P4, R141, R14, RZ ;  /* 0x0000000e8d4e7210 */ /* 0x002fe20007f9e0ff */
[----:B0-----:R-:W-:-:S06]  /*11d50*/  IMAD R141, R129, 0x1bb, RZ ;  /* 0x000001bb818d7824 */ /* 0x001fcc00078e02ff */
[----:B------:R-:W0:Y:S01]  /*11d60*/  LDC R129, c[0x0][0x268] ;  /* 0x00009a00ff817b82 */ /* 0x000e220000000800 */
[----:B----4-:R-:W-:-:S07]  /*11d70*/  IADD3 R22, P6, R136, R14, RZ ;  /* 0x0000000e88167210 */ /* 0x010fce0007fde0ff */
[----:B------:R-:W1:Y:S01]  /*11d80*/  LDC R136, c[0x0][0x268] ;  /* 0x00009a00ff887b82 */ /* 0x000e620000000800 */
[----:B---3--:R-:W-:Y:S01]  /*11d90*/  IMAD R131, R131, 0xde, RZ ;  /* 0x000000de83837824 */ /* 0x008fe200078e02ff */
[----:B------:R-:W-:-:S04]  /*11da0*/  LEA.HI.X.SX32 R13, R141, R15, 0x1, P0 ;  /* 0x0000000f8d0d7211 */ /* 0x000fc800000f0eff */
[----:B------:R-:W-:Y:S01]  /*11db0*/  IADD3 R84, P1, R131, R14, RZ ;  /* 0x0000000e83547210 */ /* 0x000fe20007f3e0ff */
[----:B--2---:R-:W-:Y:S02]  /*11dc0*/  IMAD R141, R139, 0x37e, RZ ;  /* 0x0000037e8b8d7824 */ /* 0x004fe400078e02ff */
[----:B0-----:R-:W-:-:S05]  /*11dd0*/  IMAD R129, R129, 0x6f, RZ ;  /* 0x0000006f81817824 */ /* 0x001fca00078e02ff */
[----:B------:R-:W-:Y:S02]  /*11de0*/  LEA.HI.X.SX32 R85, R129, R15, 0x1, P1 ;  /* 0x0000000f81557211 */ /* 0x000fe400008f0eff */
[----:B------:R-:W0:Y:S01]  /*11df0*/  LDC R129, c[0x0][0x268] ;  /* 0x00009a00ff817b82 */ /* 0x000e220000000800 */
[----:B-1----:R-:W-:-:S07]  /*11e00*/  IMAD R139, R136, 0xe, RZ ;  /* 0x0000000e888b7824 */ /* 0x002fce00078e02ff */
[----:B------:R-:W1:Y:S01]  /*11e10*/  LDC R136, c[0x0][0x268] ;  /* 0x00009a00ff887b82 */ /* 0x000e620000000800 */
[----:B------:R-:W-:Y:S02]  /*11e20*/  IMAD R134, R134, 0x1bc, RZ ;  /* 0x000001bc86867824 */ /* 0x000fe400078e02ff */
[----:B-1----:R-:W-:Y:S02]  /*11e30*/  IMAD R149, R136, 0x1c, RZ ;  /* 0x0000001c88957824 */ /* 0x002fe400078e02ff */
[----:B0-----:R-:W-:-:S03]  /*11e40*/  IMAD R136, R129, 0x38, RZ ;  /* 0x0000003881887824 */ /* 0x001fc600078e02ff */
[----:B------:R-:W0:Y:S01]  /*11e50*/  LDC R129, c[0x0][0x268] ;  /* 0x00009a00ff817b82 */ /* 0x000e220000000800 */
[C---:B------:R-:W-:Y:S02]  /*11e60*/  IADD3 R82, P2, R134.reuse, R14, RZ ;  /* 0x0000000e86527210 */ /* 0x040fe40007f5e0ff */
[----:B------:R-:W-:Y:S01]  /*11e70*/  LEA.HI.X.SX32 R81, R134, R15, 0x1, P3 ;  /* 0x0000000f86517211 */ /* 0x000fe200018f0eff */
[----:B0-----:R-:W-:-:S04]  /*11e80*/  IMAD R134, R129, 0x1bd, RZ ;  /* 0x000001bd81867824 */ /* 0x001fc800078e02ff */
[----:B------:R-:W0:Y:S01]  /*11e90*/  LDC R129, c[0x0][0x268] ;  /* 0x00009a00ff817b82 */ /* 0x000e220000000800 */
[----:B------:R1:W-:Y:S02]  /*11ea0*/  STL.64 [R1+0xbc8], R12 ;  /* 0x000bc80c01007387 */ /* 0x0003e40000100a00 */
[----:B-1----:R-:W-:Y:S01]  /*11eb0*/  IADD3 R12, P0, R141, R14, RZ ;  /* 0x0000000e8d0c7210 */ /* 0x002fe20007f1e0ff */
[----:B0-----:R-:W-:-:S04]  /*11ec0*/  IMAD R141, R129, 0xdf, RZ ;  /* 0x000000df818d7824 */ /* 0x001fc800078e02ff */
[----:B------:R-:W0:Y:S01]  /*11ed0*/  LDC R129, c[0x0][0x268] ;  /* 0x00009a00ff817b82 */ /* 0x000e220000000800 */
[----:B------:R-:W-:-:S04]  /*11ee0*/  IADD3 R76, P5, R148, R14, RZ ;  /* 0x0000000e944c7210 */ /* 0x000fc80007fbe0ff */
[-C--:B------:R-:W-:Y:S01]  /*11ef0*/  LEA.HI.X.SX32 R77, R141, R15.reuse, 0x1, P5 ;  /* 0x0000000f8d4d7211 */ /* 0x080fe200028f0eff */
[----:B0-----:R-:W-:Y:S02]  /*11f00*/  IMAD R141, R129, 0x1bf, RZ ;  /* 0x000001bf818d7824 */ /* 0x001fe400078e02ff */
[----:B------:R-:W0:Y:S01]  /*11f10*/  LDC R129, c[0x0][0x268] ;  /* 0x00009a00ff817b82 */ /* 0x000e220000000800 */
[-C--:B------:R-:W-:Y:S02]  /*11f20*/  LEA.HI.X.SX32 R23, R148, R15.reuse, 0x1, P6 ;  /* 0x0000000f94177211 */ /* 0x080fe400030f0eff */
[----:B------:R-:W-:-:S05]  /*11f30*/  LEA.HI.X.SX32 R13, R141, R15, 0x1, P0 ;  /* 0x0000000f8d0d7211 */ /* 0x000fca00000f0eff */
[----:B------:R-:W1:Y:S08]  /*11f40*/  LDC R148, c[0x0][0x268] ;  /* 0x00009a00ff947b82 */ /* 0x000e700000000800 */
[----:B------:R-:W2:Y:S01]  /*11f50*/  LDC R141, c[0x0][0x268] ;  /* 0x00009a00ff8d7b82 */ /* 0x000ea20000000800 */
[----:B0-----:R-:W-:-:S07]  /*11f60*/  IMAD R153, R129, 0x380, RZ ;  /* 0x0000038081997824 */ /* 0x001fce00078e02ff */
[----:B------:R-:W0:Y:S01]  /*11f70*/  LDC R129, c[0x0][0x268] ;  /* 0x00009a00ff817b82 */ /* 0x000e220000000800 */
[-C--:B------:R-:W-:Y:S02]  /*11f80*/  LEA.HI.X.SX32 R83, R131, R15.reuse, 0x1, P2 ;  /* 0x0000000f83537211 */ /* 0x080fe400010f0eff */
[----:B------:R-:W-:Y:S01]  /*11f90*/  LEA.HI.X.SX32 R79, R134, R15, 0x1, P4 ;  /* 0x0000000f864f7211 */ /* 0x000fe200020f0eff */
[----:B------:R-:W-:Y:S04]  /*11fa0*/  STL.64 [R1+0x1628], R84 ;  /* 0x0016285401007387 */ /* 0x000fe80000100a00 */
[----:B------:R-:W-:Y:S01]  /*11fb0*/  STL.64 [R1+0x12b0], R82 ;  /* 0x0012b05201007387 */ /* 0x000fe20000100a00 */
[----:B------:R-:W3:Y:S03]  /*11fc0*/  LDC R131, c[0x0][0x268] ;  /* 0x00009a00ff837b82 */ /* 0x000ee60000000800 */
[----:B------:R-:W-:Y:S04]  /*11fd0*/  STL.64 [R1+0xbc0], R80 ;  /* 0x000bc05001007387 */ /* 0x000fe80000100a00 */
[----:B------:R-:W-:Y:S04]  /*11fe0*/  STL.64 [R1+0xbb8], R78 ;  /* 0x000bb84e01007387 */ /* 0x000fe80000100a00 */
[----:B------:R-:W-:Y:S04]  /*11ff0*/  STL.64 [R1+0x12a8], R76 ;  /* 0x0012a84c01007387 */ /* 0x000fe80000100a00 */
[----:B------:R-:W-:Y:S04]  /*12000*/  STL.64 [R1+0xbb0], R22 ;  /* 0x000bb01601007387 */ /* 0x000fe80000100a00 */
[----:B------:R4:W-:Y:S02]  /*12010*/  STL.64 [R1+0xba8], R12 ;  /* 0x000ba80c01007387 */ /* 0x0009e40000100a00 */
[----:B----4-:R-:W-:Y:S01]  /*12020*/  IADD3 R12, P0, R153, R14, RZ ;  /* 0x0000000e990c7210 */ /* 0x010fe20007f1e0ff */
[----:B-1----:R-:W-:-:S02]  /*12030*/  IMAD R153, R148, 0x7, RZ ;  /* 0x0000000794997824 */ /* 0x002fc400078e02ff */
[----:B--2---:R-:W-:Y:S02]  /*12040*/  IMAD R148, R141, 0x382, RZ ;  /* 0x000003828d947824 */ /* 0x004fe400078e02ff */
[----:B0-----:R-:W-:Y:S02]  /*12050*/  IMAD R141, R129, 0x1c2, RZ ;  /* 0x000001c2818d7824 */ /* 0x001fe400078e02ff */
[----:B------:R-:W0:Y:S01]  /*12060*/  LDC R129, c[0x0][0x268] ;  /* 0x00009a00ff817b82 */ /* 0x000e220000000800 */
[----:B---3--:R-:W-:Y:S01]  /*12070*/  IMAD R145, R131, 0x70, RZ ;  /* 0x0000007083917824 */ /* 0x008fe200078e02ff */
[-C--:B------:R-:W-:Y:S02]  /*12080*/  IADD3 R82, P2, R149, R14.reuse, RZ ;  /* 0x0000000e95527210 */ /* 0x080fe40007f5e0ff */
[----:B------:R-:W-:-:S04]  /*12090*/  IADD3 R84, P1, R139, R14, RZ ;  /* 0x0000000e8b547210 */ /* 0x000fc80007f3e0ff */
[----:B------:R-:W1:Y:S01]  /*120a0*/  LDC R131, c[0x0][0x268] ;  /* 0x00009a00ff837b82 */ /* 0x000e620000000800 */
[----:B------:R-:W-:Y:S01]  /*120b0*/  LEA.HI.X.SX32 R83, R139, R15, 0x1, P2 ;  /* 0x0000000f8b537211 */ /* 0x000fe200010f0eff */
[----:B0-----:R-:W-:-:S06]  /*120c0*/  IMAD R139, R129, 0x384, RZ ;  /* 0x00000384818b7824 */ /* 0x001fcc00078e02ff */
[----:B------:R-:W0:Y:S01]  /*120d0*/  LDC R129, c[0x0][0x268] ;  /* 0x00009a00ff817b82 */ /* 0x000e220000000800 */
[-C--:B------:R-:W-:Y:S02]  /*120e0*/  IADD3 R80, P3, R136, R14.reuse, RZ ;  /* 0x0000000e88507210 */ /* 0x080fe40007f7e0ff */
[----:B------:R-:W-:Y:S01]  /*120f0*/  IADD3 R78, P4, R145, R14, RZ ;  /* 0x0000000e914e7210 */ /* 0x000fe20007f9e0ff */
[----:B-1----:R-:W-:Y:S01]  /*12100*/  IMAD R134, R131, 0xe0, RZ ;  /* 0x000000e083867824 */ /* 0x002fe200078e02ff */
[----:B------:R-:W-:-:S03]  /*12110*/  LEA.HI.X.SX32 R85, R153, R15, 0x1, P1 ;  /* 0x0000000f99557211 */ /* 0x000fc600008f0eff */
[----:B------:R-:W1:Y:S01]  /*12120*/  LDC R131, c[0x0][0x268] ;  /* 0x00009a00ff837b82 */ /* 0x000e620000000800 */
[-C--:B------:R-:W-:Y:S02]  /*12130*/  LEA.HI.X.SX32 R81, R149, R15.reuse, 0x1, P3 ;  /* 0x0000000f95517211 */ /* 0x080fe400018f0eff */
[----:B------:R-:W-:Y:S01]  /*12140*/  LEA.HI.X.SX32 R79, R136, R15, 0x1, P4 ;  /* 0x0000000f884f7211 */ /* 0x000fe200020f0eff */
[----:B------:R-:W-:Y:S04]  /*12150*/  STL.64 [R1+0x1968], R84 ;  /* 0x0019685401007387 */ /* 0x000fe80000100a00 */
[----:B------:R-:W-:Y:S01]  /*12160*/  STL.64 [R1+0x1930], R82 ;  /* 0x0019305201007387 */ /* 0x000fe20000100a00 */
[----:B0-----:R-:W-:-:S03]  /*12170*/  IMAD R129, R129, 0x386, RZ ;  /* 0x0000038681817824 */ /* 0x001fc600078e02ff */
[----:B------:R-:W-:Y:S01]  /*12180*/  STL.64 [R1+0x18c0], R80 ;  /* 0x0018c05001007387 */ /* 0x000fe20000100a00 */
[-C--:B------:R-:W-:Y:S01]  /*12190*/  IADD3 R76, P5, R134, R14.reuse, RZ ;  /* 0x0000000e864c7210 */ /* 0x080fe20007fbe0ff */
[----:B------:R-:W0:Y:S02]  /*121a0*/  LDC R136, c[0x0][0x268] ;  /* 0x00009a00ff887b82 */ /* 0x000e240000000800 */
[----:B------:R2:W-:Y:S02]  /*121b0*/  STL.64 [R1+0x17e0], R78 ;  /* 0x0017e04e01007387 */ /* 0x0005e40000100a00 */
[----:B--2---:R-:W-:-:S04]  /*121c0*/  IADD3 R78, P4, R129, R14, RZ ;  /* 0x0000000e814e7210 */ /* 0x004fc80007f9e0ff */
[----:B------:R-:W2:Y:S01]  /*121d0*/  LDC R129, c[0x0][0x268] ;  /* 0x00009a00ff817b82 */ /* 0x000ea20000000800 */
[----:B-1----:R-:W-:Y:S01]  /*121e0*/  IMAD R131, R131, 0x1c0, RZ ;  /* 0x000001c083837824 */ /* 0x002fe200078e02ff */
[----:B------:R-:W-:-:S04]  /*121f0*/  LEA.HI.X.SX32 R77, R145, R15, 0x1, P5 ;  /* 0x0000000f914d7211 */ /* 0x000fc800028f0eff */
[CC--:B------:R-:W-:Y:S02]  /*12200*/  IADD3 R22, P6, R131.reuse, R14.reuse, RZ ;  /* 0x0000000e83167210 */ /* 0x0c0fe40007fde0ff */
[-C--:B------:R-:W-:Y:S01]  /*12210*/  LEA.HI.X.SX32 R13, R131, R15.reuse, 0x1, P0 ;  /* 0x0000000f830d7211 */ /* 0x080fe200000f0eff */
[----:B------:R-:W1:Y:S01]  /*12220*/  LDC R145, c[0x0][0x268] ;  /* 0x00009a00ff917b82 */ /* 0x000e620000000800 */
[----:B------:R-:W-:Y:S01]  /*12230*/  LEA.HI.X.SX32 R23, R134, R15, 0x1, P6 ;  /* 0x0000000f86177211 */ /* 0x000fe200030f0eff */
[----:B------:R-:W-:Y:S04]  /*12240*/  STL.64 [R1+0x1620], R76 ;  /* 0x0016204c01007387 */ /* 0x000fe80000100a00 */
[----:B------:R-:W-:Y:S02]  /*12250*/  STL.64 [R1+0x12a0], R22 ;  /* 0x0012a01601007387 */ /* 0x000fe40000100a00 */
[----:B------:R-:W3:Y:S02]  /*12260*/  LDC R131, c[0x0][0x268] ;  /* 0x00009a00ff837b82 */ /* 0x000ee40000000800 */
[----:B------:R4:W-:Y:S01]  /*12270*/  STL.64 [R1+0xba0], R12 ;  /* 0x000ba00c01007387 */ /* 0x0009e20000100a00 */
[----:B--2---:R-:W-:Y:S01]  /*12280*/  IMAD R129, R129, 0x388, RZ ;  /* 0x0000038881817824 */ /* 0x004fe200078e02ff */
[----:B------:R-:W-:-:S04]  /*12290*/  IADD3 R82, P2, R141, R14, RZ ;  /* 0x0000000e8d527210 */ /* 0x000fc80007f5e0ff */
[----:B------:R-:W2:Y:S01]  /*122a0*/  LDC R134, c[0x0][0x268] ;  /* 0x00009a00ff867b82 */ /* 0x000ea20000000800 */
[----:B----4-:R-:W-:-:S07]  /*122b0*/  IADD3 R12, P0, R129, R14, RZ ;  /* 0x0000000e810c7210 */ /* 0x010fce0007f1e0ff */
[----:B------:R-:W4:Y:S01]  /*122c0*/  LDC R129, c[0x0][0x268] ;  /* 0x00009a00ff817b82 */ /* 0x000f220000000800 */
[----:B-1----:R-:W-:Y:S02]  /*122d0*/  IMAD R149, R145, 0x1c1, RZ ;  /* 0x000001c191957824 */ /* 0x002fe400078e02ff */
[----:B---3--:R-:W-:Y:S02]  /*122e0*/  IMAD R145, R131, 0x38a, RZ ;  /* 0x0000038a83917824 */ /* 0x008fe400078e02ff */
[----:B----4-:R-:W-:-:S03]  /*122f0*/  IMAD R131, R129, 0xe1, RZ ;  /* 0x000000e181837824 */ /* 0x010fc600078e02ff */
[----:B------:R-:W1:Y:S02]  /*12300*/  LDC R129, c[0x0][0x268] ;  /* 0x00009a00ff817b82 */ /* 0x000e640000000800 */
[----:B------:R-:W-:Y:S02]  /*12310*/  LEA.HI.X.SX32 R83, R131, R15, 0x1, P2 ;  /* 0x0000000f83537211 */ /* 0x000fe400010f0eff */
[----:B------:R-:W-:Y:S01]  /*12320*/  IADD3 R84, P1, R148, R14, RZ ;  /* 0x0000000e94547210 */ /* 0x000fe20007f3e0ff */
[----:B-1----:R-:W-:-:S03]  /*12330*/  IMAD R131, R129, 0x38c, RZ ;  /* 0x0000038c81837824 */ /* 0x002fc600078e02ff */
[----:B------:R-:W1:Y:S01]  /*12340*/  LDC R129, c[0x0][0x268] ;  /* 0x00009a00ff817b82 */ /* 0x000e620000000800 */
[----:B------:R-:W-:-:S05]  /*12350*/  LEA.HI.X.SX32 R85, R149, R15, 0x1, P1 ;  /* 0x0000000f95557211 */ /* 0x000fca00008f0eff */
[----:B------:R3:W-:Y:S02]  /*12360*/  STL.64 [R1+0xb98], R84 ;  /* 0x000b985401007387 */ /* 0x0007e40000100a00 */
[-C--:B---3--:R-:W-:Y:S01]  /*12370*/  IADD3 R84, P1, R145, R14.reuse, RZ ;  /* 0x0000000e91547210 */ /* 0x088fe20007f3e0ff */
[----:B-1----:R-:W-:Y:S02]  /*12380*/  IMAD R145, R129, 0x1c3, RZ ;  /* 0x000001c381917824 */ /* 0x002fe400078e02ff */
[----:B------:R-:W1:Y:S01]  /*12390*/  LDC R129, c[0x0][0x268] ;  /* 0x00009a00ff817b82 */ /* 0x000e620000000800 */
[----:B------:R-:W-:-:S04]  /*123a0*/  IADD3 R80, P3, R139, R14, RZ ;  /* 0x0000000e8b507210 */ /* 0x000fc80007f7e0ff */
[----:B------:R-:W-:-:S03]  /*123b0*/  LEA.HI.X.SX32 R81, R141, R15, 0x1, P3 ;  /* 0x0000000f8d517211 */ /* 0x000fc600018f0eff */
[----:B------:R-:W3:Y:S01]  /*123c0*/  LDC R141, c[0x0][0x268] ;  /* 0x00009a00ff8d7b82 */ /* 0x000ee20000000800 */
[----:B------:R-:W-:Y:S01]  /*123d0*/  LEA.HI.X.SX32 R79, R145, R15, 0x1, P4 ;  /* 0x0000000f914f7211 */ /* 0x000fe200020f0eff */
[----:B------:R-:W-:Y:S06]  /*123e0*/  STL.64 [R1+0x1298], R82 ;  /* 0x0012985201007387 */ /* 0x000fec0000100a00 */
[----:B------:R-:W4:Y:S01]  /*123f0*/  LDC R139, c[0x0][0x268] ;  /* 0x00009a00ff8b7b82 */ /* 0x000f220000000800 */
[----:B-1----:R-:W-:-:S07]  /*12400*/  IMAD R145, R129, 0x72, RZ ;  /* 0x0000007281917824 */ /* 0x002fce00078e02ff */
[----:B------:R-:W1:Y:S01]  /*12410*/  LDC R129, c[0x0][0x268] ;  /* 0x00009a00ff817b82 */ /* 0x000e620000000800 */
[----:B------:R-:W-:Y:S01]  /*12420*/  STL.64 [R1+0xb90], R80 ;  /* 0x000b905001007387 */ /* 0x000fe20000100a00 */
[----:B---3--:R-:W-:-:S03]  /*12430*/  IMAD R141, R141, 0x38e, RZ ;  /* 0x0000038e8d8d7824 */ /* 0x008fc600078e02ff */
[----:B------:R3:W-:Y:S02]  /*12440*/  STL.64 [R1+0xb88], R78 ;  /* 0x000b884e01007387 */ /* 0x0007e40000100a00 */
[-C--:B---3--:R-:W-:Y:S01]  /*12450*/  IADD3 R78, P4, R141, R14.reuse, RZ ;  /* 0x0000000e8d4e7210 */ /* 0x088fe20007f9e0ff */
[----:B-1----:R-:W-:Y:S02]  /*12460*/  IMAD R141, R129, 0xe4, RZ ;  /* 0x000000e4818d7824 */ /* 0x002fe400078e02ff */
[----:B------:R-:W1:Y:S01]  /*12470*/  LDC R129, c[0x0][0x268] ;  /* 0x00009a00ff817b82 */ /* 0x000e620000000800 */
[----:B------:R-:W-:Y:S01]  /*12480*/  IADD3 R80, P3, R131, R14, RZ ;  /* 0x0000000e83507210 */ /* 0x000fe20007f7e0ff */
[----:B0-----:R-:W-:Y:S02]  /*12490*/  IMAD R136, R136, 0x1c4, RZ ;  /* 0x000001c488887824 */ /* 0x001fe400078e02ff */
[----:B----4-:R-:W-:-:S04]  /*124a0*/  IMAD R139, R139, 0xe2, RZ ;  /* 0x000000e28b8b7824 */ /* 0x010fc800078e02ff */
[----:B------:R-:W0:Y:S01]  /*124b0*/  LDC R131, c[0x0][0x268] ;  /* 0x00009a00ff837b82 */ /* 0x000e220000000800 */
[----:B-1----:R-:W-:-:S05]  /*124c0*/  IMAD R129, R129, 0x1c5, RZ ;  /* 0x000001c581817824 */ /* 0x002fca00078e02ff */
[-C--:B------:R-:W-:Y:S02]  /*124d0*/  LEA.HI.X.SX32 R85, R129, R15.reuse, 0x1, P1 ;  /* 0x0000000f81557211 */ /* 0x080fe400008f0eff */
[----:B------:R-:W1:Y:S01]  /*124e0*/  LDC R129, c[0x0][0x268] ;  /* 0x00009a00ff817b82 */ /* 0x000e620000000800 */
[-C--:B------:R-:W-:Y:S01]  /*124f0*/  IADD3 R22, P6, R136, R14.reuse, RZ ;  /* 0x0000000e88167210 */ /* 0x080fe20007fde0ff */
[----:B--2---:R-:W-:Y:S01]  /*12500*/  IMAD R134, R134, 0x1c6, RZ ;  /* 0x000001c686867824 */ /* 0x004fe200078e02ff */
        /* <DEDUP_REMOVED lines=38> */
[-C--:B------:R-:W-:Y:S02]  /*12770*/  IADD3 R12, P0, R131, R14.reuse, RZ ;  /* 0x0000000e830c7210 */ /* 0x080fe40007f1e0ff */
        /* <DEDUP_REMOVED lines=13> */
[----:B---3--:R-:W-:-:S05]  /*12850*/  IMAD R136, R136, 0x1ca, RZ ;  /* 0x000001ca88887824 */ /* 0x008fca00078e02ff */
[----:B------:R-:W-:Y:S01]  /*12860*/  IADD3 R80, P3, R136, R14, RZ ;  /* 0x0000000e88507210 */ /* 0x000fe20007f7e0ff */
[----:B----4-:R-:W-:Y:S01]  /*12870*/  IMAD R131, R131, 0xe5, RZ ;  /* 0x000000e583837824 */ /* 0x010fe200078e02ff */
[----:B------:R-:W3:Y:S04]  /*12880*/  LDC R141, c[0x0][0x268] ;  /* 0x00009a00ff8d7b82 */ /* 0x000ee80000000800 */
[----:B------:R-:W-:-:S04]  /*12890*/  LEA.HI.X.SX32 R81, R131, R15, 0x1, P3 ;  /* 0x0000000f83517211 */ /* 0x000fc800018f0eff */
[----:B------:R-:W4:Y:S01]  /*128a0*/  LDC R131, c[0x0][0x268] ;  /* 0x00009a00ff837b82 */ /* 0x000f220000000800 */
[----:B0-----:R-:W-:-:S05]  /*128b0*/  IMAD R129, R129, 0x1c9, RZ ;  /* 0x000001c981817824 */ /* 0x001fca00078e02ff */
[----:B------:R-:W-:Y:S02]  /*128c0*/  LEA.HI.X.SX32 R83, R129, R15, 0x1, P2 ;  /* 0x0000000f81537211 */ /* 0x000fe400010f0eff */
[----:B------:R-:W0:Y:S01]  /*128d0*/  LDC R129, c[0x0][0x268] ;  /* 0x00009a00ff817b82 */ /* 0x000e220000000800 */
[----:B------:R-:W-:-:S05]  /*128e0*/  IMAD R134, R134, 0x394, RZ ;  /* 0x0000039486867824 */ /* 0x000fca00078e02ff */
[----:B------:R-:W-:Y:S01]  /*128f0*/  IADD3 R78, P4, R134, R14, RZ ;  /* 0x0000000e864e7210 */ /* 0x000fe20007f9e0ff */
[----:B------:R-:W-:Y:S01]  /*12900*/  STL.64 [R1+0xb58], R82 ;  /* 0x000b585201007387 */ /* 0x000fe20000100a00 */
[----:B------:R-:W2:Y:S02]  /*12910*/  LDC R134, c[0x0][0x268] ;  /* 0x00009a00ff867b82 */ /* 0x000ea40000000800 */
[----:B------:R-:W-:Y:S01]  /*12920*/  LEA.HI.X.SX32 R79, R136, R15, 0x1, P4 ;  /* 0x0000000f884f7211 */ /* 0x000fe200020f0eff */
[----:B------:R-:W-:Y:S01]  /*12930*/  STL.64 [R1+0x1278], R80 ;  /* 0x0012785001007387 */ /* 0x000fe20000100a00 */
[----:B----4-:R-:W-:-:S03]  /*12940*/  IMAD R136, R131, 0x1cb, RZ ;  /* 0x000001cb83887824 */ /* 0x010fc600078e02ff */
[----:B------:R4:W-:Y:S01]  /*12950*/  STL.64 [R1+0xb50], R78 ;  /* 0x000b504e01007387 */ /* 0x0009e20000100a00 */
[----:B------:R-:W3:Y:S01]  /*12960*/  LDC R131, c[0x0][0x268] ;  /* 0x00009a00ff837b82 */ /* 0x000ee20000000800 */
[----:B0-----:R-:W-:-:S05]  /*12970*/  IMAD R129, R129, 0x39c, RZ ;  /* 0x0000039c81817824 */ /* 0x001fca00078e02ff */
[----:B----4-:R-:W-:Y:S02]  /*12980*/  IADD3 R78, P4, R129, R14, RZ ;  /* 0x0000000e814e7210 */ /* 0x010fe40007f9e0ff */
[----:B------:R-:W0:Y:S01]  /*12990*/  LDC R129, c[0x0][0x268] ;  /* 0x00009a00ff817b82 */ /* 0x000e220000000800 */
[----:B-1----:R-:W-:Y:S01]  /*129a0*/  IMAD R139, R139, 0x1cc, RZ ;  /* 0x000001cc8b8b7824 */ /* 0x002fe200078e02ff */
[----:B------:R-:W-:Y:S01]  /*129b0*/  LEA.HI.X.SX32 R77, R136, R15, 0x1, P5 ;  /* 0x0000000f884d7211 */ /* 0x000fe200028f0eff */
[----:B--2---:R-:W-:-:S03]  /*129c0*/  IMAD R134, R134, 0xe6, RZ ;  /* 0x000000e686867824 */ /* 0x004fc600078e02ff */
[-C--:B------:R-:W-:Y:S01]  /*129d0*/  IADD3 R12, P0, R139, R14.reuse, RZ ;  /* 0x0000000e8b0c7210 */ /* 0x080fe20007f1e0ff */
[----:B---3--:R-:W-:Y:S01]  /*129e0*/  IMAD R136, R131, 0x39e, RZ ;  /* 0x0000039e83887824 */ /* 0x008fe200078e02ff */
[C---:B------:R-:W-:Y:S02]  /*129f0*/  IADD3 R22, P6, R134.reuse, R14, RZ ;  /* 0x0000000e86167210 */ /* 0x040fe40007fde0ff */
[----:B------:R-:W-:Y:S02]  /*12a00*/  LEA.HI.X.SX32 R13, R134, R15, 0x1, P0 ;  /* 0x0000000f860d7211 */ /* 0x000fe400000f0eff */
[----:B------:R-:W1:Y:S01]  /*12a10*/  LDC R134, c[0x0][0x268] ;  /* 0x00009a00ff867b82 */ /* 0x000e620000000800 */
[----:B0-----:R-:W-:-:S07]  /*12a20*/  IMAD R131, R129, 0x73, RZ ;  /* 0x0000007381837824 */ /* 0x001fce00078e02ff */
[----:B------:R-:W0:Y:S01]  /*12a30*/  LDC R129, c[0x0][0x268] ;  /* 0x00009a00ff817b82 */ /* 0x000e220000000800 */
[----:B------:R2:W-:Y:S01]  /*12a40*/  STL.64 [R1+0xb48], R76 ;  /* 0x000b484c01007387 */ /* 0x0005e20000100a00 */
[-C--:B------:R-:W-:Y:S02]  /*12a50*/  LEA.HI.X.SX32 R85, R139, R15.reuse, 0x1, P1 ;  /* 0x0000000f8b557211 */ /* 0x080fe400008f0eff */
[----:B------:R-:W-:-:S04]  /*12a60*/  LEA.HI.X.SX32 R23, R131, R15, 0x1, P6 ;  /* 0x0000000f83177211 */ /* 0x000fc800030f0eff */
[----:B------:R-:W3:Y:S01]  /*12a70*/  LDC R139, c[0x0][0x268] ;  /* 0x00009a00ff8b7b82 */ /* 0x000ee20000000800 */
[----:B--2---:R-:W-:-:S07]  /*12a80*/  IADD3 R76, P5, R136, R14, RZ ;  /* 0x0000000e884c7210 */ /* 0x004fce0007fbe0ff */
[----:B------:R-:W2:Y:S01]  /*12a90*/  LDC R136, c[0x0][0x268] ;  /* 0x00009a00ff887b82 */ /* 0x000ea20000000800 */
[----:B------:R-:W-:Y:S02]  /*12aa0*/  IMAD R149, R145, 0x1ce, RZ ;  /* 0x000001ce91957824 */ /* 0x000fe400078e02ff */
[----:B-1----:R-:W-:Y:S02]  /*12ab0*/  IMAD R145, R134, 0x1cd, RZ ;  /* 0x000001cd86917824 */ /* 0x002fe400078e02ff */
[----:B0-----:R-:W-:-:S03]  /*12ac0*/  IMAD R131, R129, 0x74, RZ ;  /* 0x0000007481837824 */ /* 0x001fc600078e02ff */
[----:B------:R-:W0:Y:S01]  /*12ad0*/  LDC R134, c[0x0][0x268] ;  /* 0x00009a00ff867b82 */ /* 0x000e220000000800 */
[----:B------:R-:W-:-:S07]  /*12ae0*/  IMAD R141, R141, 0x39a, RZ ;  /* 0x0000039a8d8d7824 */ /* 0x000fce00078e02ff */
[----:B------:R-:W1:Y:S01]  /*12af0*/  LDC R129, c[0x0][0x268] ;  /* 0x00009a00ff817b82 */ /* 0x000e620000000800 */
[----:B------:R-:W-:-:S04]  /*12b00*/  IADD3 R82, P2, R141, R14, RZ ;  /* 0x0000000e8d527210 */ /* 0x000fc80007f5e0ff */
[----:B------:R-:W-:-:S03]  /*12b10*/  LEA.HI.X.SX32 R83, R145, R15, 0x1, P2 ;  /* 0x0000000f91537211 */ /* 0x000fc600010f0eff */
[----:B------:R-:W4:Y:S01]  /*12b20*/  LDC R145, c[0x0][0x268] ;  /* 0x00009a00ff917b82 */ /* 0x000f220000000800 */
[----:B--2---:R-:W-:Y:S01]  /*12b30*/  IMAD R136, R136, 0x1d0, RZ ;  /* 0x000001d088887824 */ /* 0x004fe200078e02ff */
[----:B------:R-:W-:Y:S01]  /*12b40*/  STL.64 [R1+0x1608], R22 ;  /* 0x0016081601007387 */ /* 0x000fe20000100a00 */
[----:B---3--:R-:W-:Y:S01]  /*12b50*/  IMAD R139, R139, 0xe7, RZ ;  /* 0x000000e78b8b7824 */ /* 0x008fe200078e02ff */
[----:B------:R-:W-:Y:S02]  /*12b60*/  IADD3 R80, P3, R149, R14, RZ ;  /* 0x0000000e95507210 */ /* 0x000fe40007f7e0ff */
[----:B------:R2:W-:Y:S01]  /*12b70*/  STL.64 [R1+0x1270], R12 ;  /* 0x0012700c01007387 */ /* 0x0005e20000100a00 */
[----:B0-----:R-:W-:Y:S01]  /*12b80*/  IMAD R134, R134, 0x3a0, RZ ;  /* 0x000003a086867824 */ /* 0x001fe200078e02ff */
[----:B------:R-:W0:Y:S02]  /*12b90*/  LDC R141, c[0x0][0x268] ;  /* 0x00009a00ff8d7b82 */ /* 0x000e240000000800 */
[----:B------:R-:W-:Y:S01]  /*12ba0*/  STL.64 [R1+0xb40], R84 ;  /* 0x000b405401007387 */ /* 0x000fe20000100a00 */
[----:B------:R-:W-:-:S03]  /*12bb0*/  LEA.HI.X.SX32 R81, R139, R15, 0x1, P3 ;  /* 0x0000000f8b517211 */ /* 0x000fc600018f0eff */
[----:B------:R3:W-:Y:S01]  /*12bc0*/  STL.64 [R1+0xb38], R82 ;  /* 0x000b385201007387 */ /* 0x0007e20000100a00 */
[----:B-1----:R-:W-:Y:S01]  /*12bd0*/  IMAD R129, R129, 0xe8, RZ ;  /* 0x000000e881817824 */ /* 0x002fe200078e02ff */
[----:B------:R-:W-:Y:S02]  /*12be0*/  LEA.HI.X.SX32 R79, R149, R15, 0x1, P4 ;  /* 0x0000000f954f7211 */ /* 0x000fe400020f0eff */
[----:B------:R1:W-:Y:S01]  /*12bf0*/  STL.64 [R1+0x1268], R80 ;  /* 0x0012685001007387 */ /* 0x0003e20000100a00 */
[----:B----4-:R-:W-:Y:S01]  /*12c00*/  IMAD R148, R145, 0x3a2, RZ ;  /* 0x000003a291947824 */ /* 0x010fe200078e02ff */
[-C--:B--2---:R-:W-:Y:S01]  /*12c10*/  IADD3 R12, P0, R131, R14.reuse, RZ ;  /* 0x0000000e830c7210 */ /* 0x084fe20007f1e0ff */
[----:B------:R-:W2:Y:S01]  /*12c20*/  LDC R145, c[0x0][0x268] ;  /* 0x00009a00ff917b82 */ /* 0x000ea20000000800 */
[-C--:B---3--:R-:W-:Y:S02]  /*12c30*/  IADD3 R82, P2, R136, R14.reuse, RZ ;  /* 0x0000000e88527210 */ /* 0x088fe40007f5e0ff */
[----:B------:R-:W-:-:S02]  /*12c40*/  IADD3 R84, P1, R129, R14, RZ ;  /* 0x0000000e81547210 */ /* 0x000fc40007f3e0ff */
[----:B------:R-:W-:-:S03]  /*12c50*/  LEA.HI.X.SX32 R83, R129, R15, 0x1, P2 ;  /* 0x0000000f81537211 */ /* 0x000fc600010f0eff */
[----:B------:R-:W3:Y:S01]  /*12c60*/  LDC R129, c[0x0][0x268] ;  /* 0x00009a00ff817b82 */ /* 0x000ee20000000800 */
[----:B-1----:R-:W-:-:S07]  /*12c70*/  IADD3 R80, P3, R134, R14, RZ ;  /* 0x0000000e86507210 */ /* 0x002fce0007f7e0ff */
[----:B------:R-:W1:Y:S01]  /*12c80*/  LDC R134, c[0x0][0x268] ;  /* 0x00009a00ff867b82 */ /* 0x000e620000000800 */
[----:B------:R-:W-:Y:S01]  /*12c90*/  LEA.HI.X.SX32 R81, R136, R15, 0x1, P3 ;  /* 0x0000000f88517211 */ /* 0x000fe200018f0eff */
[----:B0-----:R-:W-:-:S06]  /*12ca0*/  IMAD R141, R141, 0x3a, RZ ;  /* 0x0000003a8d8d7824 */ /* 0x001fcc00078e02ff */
[----:B------:R-:W0:Y:S01]  /*12cb0*/  LDC R139, c[0x0][0x268] ;  /* 0x00009a00ff8b7b82 */ /* 0x000e220000000800 */
[----:B---3--:R-:W-:-:S07]  /*12cc0*/  IMAD R136, R129, 0x3a8, RZ ;  /* 0x000003a881887824 */ /* 0x008fce00078e02ff */
[----:B------:R-:W3:Y:S01]  /*12cd0*/  LDC R129, c[0x0][0x268] ;  /* 0x00009a00ff817b82 */ /* 0x000ee20000000800 */
[----:B-1----:R-:W-:Y:S01]  /*12ce0*/  IMAD R149, R134, 0x1cf, RZ ;  /* 0x000001cf86957824 */ /* 0x002fe200078e02ff */
[----:B------:R-:W-:-:S06]  /*12cf0*/  IADD3 R22, P6, R141, R14, RZ ;  /* 0x0000000e8d167210 */ /* 0x000fcc0007fde0ff */
[----:B------:R-:W1:Y:S01]  /*12d00*/  LDC R134, c[0x0][0x268] ;  /* 0x00009a00ff867b82 */ /* 0x000e620000000800 */
[-C--:B------:R-:W-:Y:S01]  /*12d10*/  LEA.HI.X.SX32 R77, R149, R15.reuse, 0x1, P5 ;  /* 0x0000000f954d7211 */ /* 0x080fe200028f0eff */
[----:B--2---:R-:W-:Y:S01]  /*12d20*/  IMAD R149, R145, 0x1d, RZ ;  /* 0x0000001d91957824 */ /* 0x004fe200078e02ff */
[-C--:B------:R-:W-:Y:S01]  /*12d30*/  LEA.HI.X.SX32 R13, R141, R15.reuse, 0x1, P0 ;  /* 0x0000000f8d0d7211 */ /* 0x080fe200000f0eff */
[----:B------:R2:W-:Y:S01]  /*12d40*/  STL.64 [R1+0xb30], R78 ;  /* 0x000b304e01007387 */ /* 0x0005e20000100a00 */
[-C--:B------:R-:W-:Y:S02]  /*12d50*/  LEA.HI.X.SX32 R85, R131, R15.reuse, 0x1, P1 ;  /* 0x0000000f83557211 */ /* 0x080fe400008f0eff */
[----:B------:R-:W-:Y:S01]  /*12d60*/  LEA.HI.X.SX32 R23, R149, R15, 0x1, P6 ;  /* 0x0000000f95177211 */ /* 0x000fe200030f0eff */
[----:B------:R-:W-:Y:S01]  /*12d70*/  STL.64 [R1+0xb28], R76 ;  /* 0x000b284c01007387 */ /* 0x000fe20000100a00 */
[----:B0-----:R-:W-:Y:S01]  /*12d80*/  IMAD R139, R139, 0x1d2, RZ ;  /* 0x000001d28b8b7824 */ /* 0x001fe200078e02ff */
[----:B------:R-:W0:Y:S02]  /*12d90*/  LDC R131, c[0x0][0x268] ;  /* 0x00009a00ff837b82 */ /* 0x000e240000000800 */
[----:B------:R-:W-:Y:S04]  /*12da0*/  STL.64 [R1+0x18b8], R22 ;  /* 0x0018b81601007387 */ /* 0x000fe80000100a00 */
[----:B------:R-:W-:Y:S04]  /*12db0*/  STL.64 [R1+0x17d0], R12 ;  /* 0x0017d00c01007387 */ /* 0x000fe80000100a00 */
[----:B------:R-:W-:Y:S04]  /*12dc0*/  STL.64 [R1+0x1600], R84 ;  /* 0x0016005401007387 */ /* 0x000fe80000100a00 */
[----:B------:R-:W-:Y:S01]  /*12dd0*/  STL.64 [R1+0x1260], R82 ;  /* 0x0012605201007387 */ /* 0x000fe20000100a00 */
[----:B--2---:R-:W-:-:S03]  /*12de0*/  IADD3 R78, P4, R148, R14, RZ ;  /* 0x0000000e944e7210 */ /* 0x004fc60007f9e0ff */
[----:B------:R2:W-:Y:S02]  /*12df0*/  STL.64 [R1+0xb20], R80 ;  /* 0x000b205001007387 */ /* 0x0005e40000100a00 */
[-C--:B--2---:R-:W-:Y:S01]  /*12e00*/  IADD3 R80, P3, R136, R14.reuse, RZ ;  /* 0x0000000e88507210 */ /* 0x084fe20007f7e0ff */
[----:B---3--:R-:W-:Y:S02]  /*12e10*/  IMAD R136, R129, 0x1d1, RZ ;  /* 0x000001d181887824 */ /* 0x008fe400078e02ff */
[----:B-1----:R-:W-:Y:S01]  /*12e20*/  IMAD R145, R134, 0x3a4, RZ ;  /* 0x000003a486917824 */ /* 0x002fe200078e02ff */
[----:B------:R-:W-:Y:S01]  /*12e30*/  IADD3 R76, P5, R139, R14, RZ ;  /* 0x0000000e8b4c7210 */ /* 0x000fe20007fbe0ff */
[----:B------:R-:W1:Y:S01]  /*12e40*/  LDC R134, c[0x0][0x268] ;  /* 0x00009a00ff867b82 */ /* 0x000e620000000800 */
[----:B------:R-:W-:-:S07]  /*12e50*/  LEA.HI.X.SX32 R79, R136, R15, 0x1, P4 ;  /* 0x0000000f884f7211 */ /* 0x000fce00020f0eff */
[----:B------:R-:W2:Y:S08]  /*12e60*/  LDC R136, c[0x0][0x268] ;  /* 0x00009a00ff887b82 */ /* 0x000eb00000000800 */
[----:B------:R-:W3:Y:S01]  /*12e70*/  LDC R129, c[0x0][0x268] ;  /* 0x00009a00ff817b82 */ /* 0x000ee20000000800 */
[----:B-1----:R-:W-:-:S07]  /*12e80*/  IMAD R141, R134, 0x3a6, RZ ;  /* 0x000003a6868d7824 */ /* 0x002fce00078e02ff */
[----:B------:R-:W1:Y:S01]  /*12e90*/  LDC R134, c[0x0][0x268] ;  /* 0x00009a00ff867b82 */ /* 0x000e620000000800 */
[----:B--2---:R-:W-:-:S05]  /*12ea0*/  IMAD R136, R136, 0xe9, RZ ;  /* 0x000000e988887824 */ /* 0x004fca00078e02ff */
[----:B------:R-:W-:Y:S02]  /*12eb0*/  LEA.HI.X.SX32 R77, R136, R15, 0x1, P5 ;  /* 0x0000000f884d7211 */ /* 0x000fe400028f0eff */
[----:B------:R-:W2:Y:S01]  /*12ec0*/  LDC R136, c[0x0][0x268] ;  /* 0x00009a00ff887b82 */ /* 0x000ea20000000800 */
[----:B------:R-:W-:Y:S01]  /*12ed0*/  IADD3 R22, P6, R145, R14, RZ ;  /* 0x0000000e91167210 */ /* 0x000fe20007fde0ff */
[----:B0-----:R-:W-:-:S03]  /*12ee0*/  IMAD R131, R131, 0x1d4, RZ ;  /* 0x000001d483837824 */ /* 0x001fc600078e02ff */
[-C--:B------:R-:W-:Y:S01]  /*12ef0*/  LEA.HI.X.SX32 R23, R139, R15.reuse, 0x1, P6 ;  /* 0x0000000f8b177211 */ /* 0x080fe200030f0eff */
[----:B------:R-:W-:Y:S01]  /*12f00*/  STL.64 [R1+0xb18], R78 ;  /* 0x000b184e01007387 */ /* 0x000fe20000100a00 */
[-C--:B------:R-:W-:Y:S01]  /*12f10*/  IADD3 R86, P0, R141, R14.reuse, RZ ;  /* 0x0000000e8d567210 */ /* 0x080fe20007f1e0ff */
[----:B---3--:R-:W-:Y:S01]  /*12f20*/  IMAD R141, R129, 0x3aa, RZ ;  /* 0x000003aa818d7824 */ /* 0x008fe200078e02ff */
[C---:B------:R-:W-:Y:S01]  /*12f30*/  IADD3 R82, P2, R131.reuse, R14, RZ ;  /* 0x0000000e83527210 */ /* 0x040fe20007f5e0ff */
[----:B------:R-:W-:Y:S01]  /*12f40*/  STL.64 [R1+0x1258], R76 ;  /* 0x0012584c01007387 */ /* 0x000fe20000100a00 */
[----:B-1----:R-:W-:Y:S01]  /*12f50*/  IMAD R134, R134, 0xea, RZ ;  /* 0x000000ea86867824 */ /* 0x002fe200078e02ff */
[----:B------:R-:W0:Y:S02]  /*12f60*/  LDC R139, c[0x0][0x268] ;  /* 0x00009a00ff8b7b82 */ /* 0x000e240000000800 */
[----:B------:R1:W-:Y:S01]  /*12f70*/  STL.64 [R1+0xb10], R22 ;  /* 0x000b101601007387 */ /* 0x0003e20000100a00 */
[----:B------:R-:W-:Y:S01]  /*12f80*/  LEA.HI.X.SX32 R81, R131, R15, 0x1, P3 ;  /* 0x0000000f83517211 */ /* 0x000fe200018f0eff */
[----:B--2---:R-:W-:-:S04]  /*12f90*/  IMAD R136, R136, 0x3ac, RZ ;  /* 0x000003ac88887824 */ /* 0x004fc800078e02ff */
[----:B------:R-:W2:Y:S01]  /*12fa0*/  LDC R129, c[0x0][0x268] ;  /* 0x00009a00ff817b82 */ /* 0x000ea20000000800 */
[-C--:B------:R-:W-:Y:S02]  /*12fb0*/  IADD3 R84, P1, R134, R14.reuse, RZ ;  /* 0x0000000e86547210 */ /* 0x080fe40007f3e0ff */
[----:B-1----:R-:W-:Y:S02]  /*12fc0*/  IADD3 R22, P6, R136, R14, RZ ;  /* 0x0000000e88167210 */ /* 0x002fe40007fde0ff */
[----:B------:R-:W-:-:S03]  /*12fd0*/  LEA.HI.X.SX32 R83, R134, R15, 0x1, P2 ;  /* 0x0000000f86537211 */ /* 0x000fc600010f0eff */
[----:B------:R-:W1:Y:S08]  /*12fe0*/  LDC R136, c[0x0][0x268] ;  /* 0x00009a00ff887b82 */ /* 0x000e700000000800 */
[----:B------:R-:W3:Y:S08]  /*12ff0*/  LDC R134, c[0x0][0x268] ;  /* 0x00009a00ff867b82 */ /* 0x000ef00000000800 */
[----:B------:R-:W4:Y:S01]  /*13000*/  LDC R131, c[0x0][0x268] ;  /* 0x00009a00ff837b82 */ /* 0x000f220000000800 */
[----:B0-----:R-:W-:-:S02]  /*13010*/  IMAD R139, R139, 0x1d3, RZ ;  /* 0x000001d38b8b7824 */ /* 0x001fc400078e02ff */
[----:B--2---:R-:W-:Y:S01]  /*13020*/  IMAD R129, R129, 0x1d6, RZ ;  /* 0x000001d681817824 */ /* 0x004fe200078e02ff */
[-C--:B------:R-:W-:Y:S01]  /*13030*/  IADD3 R78, P4, R141, R14.reuse, RZ ;  /* 0x0000000e8d4e7210 */ /* 0x080fe20007f9e0ff */
[----:B-1----:R-:W-:Y:S01]  /*13040*/  IMAD R136, R136, 0x75, RZ ;  /* 0x0000007588887824 */ /* 0x002fe200078e02ff */
[-C--:B------:R-:W-:Y:S02]  /*13050*/  LEA.HI.X.SX32 R87, R139, R15.reuse, 0x1, P0 ;  /* 0x0000000f8b577211 */ /* 0x080fe400000f0eff */
[C---:B------:R-:W-:Y:S02]  /*13060*/  IADD3 R76, P5, R129.reuse, R14, RZ ;  /* 0x0000000e814c7210 */ /* 0x040fe40007fbe0ff */
[-C--:B------:R-:W-:Y:S01]  /*13070*/  LEA.HI.X.SX32 R85, R136, R15.reuse, 0x1, P1 ;  /* 0x0000000f88557211 */ /* 0x080fe200008f0eff */
[----:B---3--:R-:W-:Y:S01]  /*13080*/  IMAD R134, R134, 0x1d5, RZ ;  /* 0x000001d586867824 */ /* 0x008fe200078e02ff */
[----:B------:R-:W-:Y:S01]  /*13090*/  STL.64 [R1+0xb08], R86 ;  /* 0x000b085601007387 */ /* 0x000fe20000100a00 */
[----:B------:R-:W-:Y:S01]  /*130a0*/  LEA.HI.X.SX32 R23, R129, R15, 0x1, P6 ;  /* 0x0000000f81177211 */ /* 0x000fe200030f0eff */
[----:B----4-:R-:W-:-:S02]  /*130b0*/  IMAD R131, R131, 0xeb, RZ ;  /* 0x000000eb83837824 */ /* 0x010fc400078e02ff */
[-C--:B------:R-:W-:Y:S01]  /*130c0*/  LEA.HI.X.SX32 R79, R134, R15.reuse, 0x1, P4 ;  /* 0x0000000f864f7211 */ /* 0x080fe200020f0eff */
[----:B------:R-:W-:Y:S02]  /*130d0*/  STL.64 [R1+0x15f8], R84 ;  /* 0x0015f85401007387 */ /* 0x000fe40000100a00 */
[----:B------:R-:W-:Y:S02]  /*130e0*/  LEA.HI.X.SX32 R77, R131, R15, 0x1, P5 ;  /* 0x0000000f834d7211 */ /* 0x000fe400028f0eff */
[----:B------:R-:W-:Y:S04]  /*130f0*/  STL.64 [R1+0x1250], R82 ;  /* 0x0012505201007387 */ /* 0x000fe80000100a00 */
[----:B------:R-:W-:Y:S04]  /*13100*/  STL.64 [R1+0xb00], R80 ;  /* 0x000b005001007387 */ /* 0x000fe80000100a00 */
[----:B------:R-:W-:Y:S04]  /*13110*/  STL.64 [R1+0xaf8], R78 ;  /* 0x000af84e01007387 */ /* 0x000fe80000100a00 */
[----:B------:R0:W-:Y:S04]  /*13120*/  STL.64 [R1+0x1248], R76 ;  /* 0x0012484c01007387 */ /* 0x0001e80000100a00 */
[----:B------:R1:W-:Y:S01]  /*13130*/  STL.64 [R1+0xaf0], R22 ;  /* 0x000af01601007387 */ /* 0x0003e20000100a00 */
[----:B------:R-:W-:-:S02]  /*13140*/  UIADD3.64 UR4, UR10, 0x7fe, URZ ;  /* 0x000007fe0a047897 */ /* 0x000fc4000fffe03f */
[----:B------:R-:W-:Y:S02]  /*13150*/  UIADD3.64 UR4, UR10, 0xc00, URZ ;  /* 0x00000c000a047897 */ /* 0x000fe4000fffe03f */
[----:B------:R-:W-:Y:S02]  /*13160*/  UIADD3.64 UR4, UR10, 0xc04, URZ ;  /* 0x00000c040a047897 */ /* 0x000fe4000fffe03f */
[----:B------:R-:W-:Y:S02]  /*13170*/  UIADD3.64 UR4, UR10, 0x1400, URZ ;  /* 0x000014000a047897 */ /* 0x000fe4000fffe03f */
[----:B------:R-:W-:Y:S02]  /*13180*/  UIADD3.64 UR4, UR10, 0x1404, URZ ;  /* 0x000014040a047897 */ /* 0x000fe4000fffe03f */
[----:B------:R-:W-:Y:S02]  /*13190*/  UIADD3.64 UR4, UR10, 0x1c00, URZ ;  /* 0x00001c000a047897 */ /* 0x000fe4000fffe03f */
[----:B------:R-:W-:-:S02]  /*131a0*/  UIADD3.64 UR4, UR8, 0x80, URZ ;  /* 0x0000008008047897 */ /* 0x000fc4000fffe03f */
[----:B------:R-:W-:Y:S02]  /*131b0*/  UIADD3.64 UR12, UR10, 0xbfe, URZ ;  /* 0x00000bfe0a0c7897 */ /* 0x000fe4000fffe03f */
[----:B------:R-:W-:Y:S02]  /*131c0*/  UIADD3.64 UR4, UR8, 0x200, URZ ;  /* 0x0000020008047897 */ /* 0x000fe4000fffe03f */
[----:B------:R-:W-:Y:S02]  /*131d0*/  UIADD3.64 UR12, UR10, 0xc02, URZ ;  /* 0x00000c020a0c7897 */ /* 0x000fe4000fffe03f */
[----:B------:R-:W-:Y:S02]  /*131e0*/  UIADD3.64 UR4, UR8, 0x380, URZ ;  /* 0x0000038008047897 */ /* 0x000fe4000fffe03f */
[----:B------:R-:W-:Y:S02]  /*131f0*/  UIADD3.64 UR12, UR10, 0x13fe, URZ ;  /* 0x000013fe0a0c7897 */ /* 0x000fe4000fffe03f */
[----:B------:R-:W-:Y:S01]  /*13200*/  UIADD3.64 UR4, UR8, 0x580, URZ ;  /* 0x0000058008047897 */ /* 0x000fe2000fffe03f */
[----:B0-----:R-:W-:Y:S01]  /*13210*/  CS2R R76, SRZ ;  /* 0x00000000004c7805 */ /* 0x001fe2000001ff00 */
[----:B------:R-:W-:Y:S01]  /*13220*/  UIADD3.64 UR12, UR10, 0x1402, URZ ;  /* 0x000014020a0c7897 */ /* 0x000fe2000fffe03f */
[----:B------:R-:W-:Y:S01]  /*13230*/  CS2R R78, SRZ ;  /* 0x00000000004e7805 */ /* 0x000fe2000001ff00 */
[----:B------:R-:W-:Y:S01]  /*13240*/  UIADD3.64 UR4, UR8, 0x700, URZ ;  /* 0x0000070008047897 */ /* 0x000fe2000fffe03f */
[----:B------:R-:W-:-:S02]  /*13250*/  CS2R R80, SRZ ;  /* 0x0000000000507805 */ /* 0x000fc4000001ff00 */
[----:B------:R-:W-:Y:S02]  /*13260*/  CS2R R82, SRZ ;  /* 0x0000000000527805 */ /* 0x000fe4000001ff00 */
[----:B------:R-:W-:Y:S02]  /*13270*/  CS2R R84, SRZ ;  /* 0x0000000000547805 */ /* 0x000fe4000001ff00 */
[----:B------:R-:W-:Y:S02]  /*13280*/  CS2R R86, SRZ ;  /* 0x0000000000567805 */ /* 0x000fe4000001ff00 */
[----:B------:R-:W-:Y:S02]  /*13290*/  CS2R R88, SRZ ;  /* 0x0000000000587805 */ /* 0x000fe4000001ff00 */
[----:B------:R-:W-:Y:S02]  /*132a0*/  CS2R R90, SRZ ;  /* 0x00000000005a7805 */ /* 0x000fe4000001ff00 */
        /* <DEDUP_REMOVED lines=29> */
[----:B------:R-:W-:Y:S01]  /*13480*/  CS2R R150, SRZ ;  /* 0x0000000000967805 */ /* 0x000fe2000001ff00 */
[----:B------:R-:W-:Y:S02]  /*13490*/  UIADD3.64 UR12, UR10, 0x1c02, URZ ;  /* 0x00001c020a0c7897 */ /* 0x000fe4000fffe03f */
        /* <DEDUP_REMOVED lines=36> */
[----:B-1----:R-:W-:-:S12]  /*136e0*/  UIADD3.64 UR4, UR8, 0xf00, URZ ;  /* 0x00000f0008047897 */ /* 0x002fd8000fffe03f */
.L_x_1:
[----:B------:R-:W-:Y:S01]  /*136f0*/  STL [R1+0x1bd0], R0 ;  /* 0x001bd00001007387 */ /* 0x000fe20000100800 */
[----:B-----5:R-:W-:-:S03]  /*13700*/  IMAD.WIDE R154, R2, 0x2, R4 ;  /* 0x00000002029a7825 */ /* 0x020fc600078e0204 */
[----:B------:R-:W-:Y:S01]  /*13710*/  STL [R1+0x1bcc], R14 ;  /* 0x001bcc0e01007387 */ /* 0x000fe20000100800 */
[----:B------:R-:W-:-:S03]  /*13720*/  IMAD.WIDE R22, R2, 0x2, R8 ;  /* 0x0000000202167825 */ /* 0x000fc600078e0208 */
[----:B------:R-:W-:Y:S01]  /*13730*/  STL [R1+0x1bc8], R15 ;  /* 0x001bc80f01007387 */ /* 0x000fe20000100800 */
[----:B------:R-:W-:-:S03]  /*13740*/  IMAD.WIDE R12, R2, 0x2, R10 ;  /* 0x00000002020c7825 */ /* 0x000fc600078e020a */
[----:B------:R-:W-:Y:S01]  /*13750*/  STL [R1+0x1bc4], R151 ;  /* 0x001bc49701007387 */ /* 0x000fe20000100800 */
[----:B------:R-:W-:-:S03]  /*13760*/  IMAD.WIDE R152, R2, 0x2, R6 ;  /* 0x0000000202987825 */ /* 0x000fc600078e0206 */
[----:B------:R-:W-:Y:S04]  /*13770*/  STL [R1+0x1bc0], R150 ;  /* 0x001bc09601007387 */ /* 0x000fe80000100800 */
        /* <DEDUP_REMOVED lines=98> */
[----:B------:R0:W-:Y:S04]  /*13da0*/  STL [R1+0x1a34], R51 ;  /* 0x001a343301007387 */ /* 0x0001e80000100800 */
[----:B------:R1:W-:Y:S04]  /*13db0*/  STL [R1+0x1a30], R50 ;  /* 0x001a303201007387 */ /* 0x0003e80000100800 */
[----:B------:R2:W-:Y:S01]  /*13dc0*/  STL [R1+0x1a2c], R49 ;  /* 0x001a2c3101007387 */ /* 0x0005e20000100800 */
[C---:B------:R-:W-:Y:S01]  /*13dd0*/  SHF.L.U32 R160, R3.reuse, 0x1, RZ ;  /* 0x0000000103a07819 */ /* 0x040fe200000006ff */
[C---:B------:R-:W-:Y:S01]  /*13de0*/  IMAD R165, R3.reuse, 0x41, RZ ;  /* 0x0000004103a57824 */ /* 0x040fe200078e02ff */
[----:B0-----:R-:W-:Y:S01]  /*13df0*/  MOV R51, UR52 ;  /* 0x0000003400337c02 */ /* 0x001fe20008000f00 */
[----:B------:R-:W-:Y:S01]  /*13e00*/  STL [R1+0x1a28], R48 ;  /* 0x001a283001007387 */ /* 0x000fe20000100800 */
[----:B------:R-:W-:Y:S01]  /*13e10*/  IMAD R21, R3, 0x3, RZ ;  /* 0x0000000303157824 */ /* 0x000fe200078e02ff */
[----:B-1----:R-:W-:-:S02]  /*13e20*/  MOV R50, UR53 ;  /* 0x0000003500327c02 */ /* 0x002fc40008000f00 */
[----:B------:R-:W-:Y:S01]  /*13e30*/  STL [R1+0x1a24], R47 ;  /* 0x001a242f01007387 */ /* 0x000fe20000100800 */
[----:B--2---:R-:W-:-:S03]  /*13e40*/  MOV R49, UR54 ;  /* 0x0000003600317c02 */ /* 0x004fc60008000f00 */
[----:B------:R0:W-:Y:S04]  /*13e50*/  STL [R1+0x1a20], R46 ;  /* 0x001a202e01007387 */ /* 0x0001e80000100800 */
[----:B------:R-:W2:Y:S04]  /*13e60*/  LDG.E.U16 R166, desc[UR56][R154.64] ;  /* 0x000000389aa67981 */ /* 0x000ea8000c1e1500 */
[----:B------:R1:W3:Y:S04]  /*13e70*/  LDG.E.U16 R168, desc[UR56][R22.64] ;  /* 0x0000003816a87981 */ /* 0x0002e8000c1e1500 */
[----:B------:R4:W2:Y:S01]  /*13e80*/  LDG.E.U16 R169, desc[UR56][R12.64] ;  /* 0x000000380ca97981 */ /* 0x0008a2000c1e1500 */
[----:B------:R-:W-:Y:S01]  /*13e90*/  IMAD.WIDE R158, R165, 0x2, R10 ;  /* 0x00000002a59e7825 */ /* 0x000fe200078e020a */
[----:B0-----:R-:W-:-:S02]  /*13ea0*/  MOV R46, UR49 ;  /* 0x00000031002e7c02 */ /* 0x001fc40008000f00 */
[----:B------:R0:W-:Y:S01]  /*13eb0*/  STL [R1+0x1a1c], R45 ;  /* 0x001a1c2d01007387 */ /* 0x0001e20000100800 */
[----:B------:R-:W-:Y:S01]  /*13ec0*/  IMAD.WIDE R156, R160, 0x2, R4 ;  /* 0x00000002a09c7825 */ /* 0x000fe200078e0204 */
[----:B------:R-:W-:Y:S02]  /*13ed0*/  MOV R47, UR48 ;  /* 0x00000030002f7c02 */ /* 0x000fe40008000f00 */
[----:B------:R4:W-:Y:S01]  /*13ee0*/  STL [R1+0x1a18], R44 ;  /* 0x001a182c01007387 */ /* 0x0009e20000100800 */
[----:B------:R-:W-:-:S03]  /*13ef0*/  MOV R48, UR55 ;  /* 0x0000003700307c02 */ /* 0x000fc60008000f00 */
[----:B------:R4:W-:Y:S01]  /*13f00*/  STL [R1+0x1a14], R43 ;  /* 0x001a142b01007387 */ /* 0x0009e20000100800 */
[C---:B-1----:R-:W-:Y:S01]  /*13f10*/  IMAD.WIDE R22, R3.reuse, 0x2, R4 ;  /* 0x0000000203167825 */ /* 0x042fe200078e0204 */
[----:B0-----:R-:W-:Y:S02]  /*13f20*/  MOV R45, UR50 ;  /* 0x00000032002d7c02 */ /* 0x001fe40008000f00 */
[----:B------:R0:W-:Y:S01]  /*13f30*/  STL [R1+0x1a10], R42 ;  /* 0x001a102a01007387 */ /* 0x0001e20000100800 */
[C---:B----4-:R-:W-:Y:S01]  /*13f40*/  IMAD.WIDE R12, R3.reuse, 0x2, R6 ;  /* 0x00000002030c7825 */ /* 0x050fe200078e0206 */
[----:B------:R-:W-:Y:S02]  /*13f50*/  MOV R44, UR51 ;  /* 0x00000033002c7c02 */ /* 0x000fe40008000f00 */
[----:B------:R1:W-:Y:S01]  /*13f60*/  STL [R1+0x1a0c], R41 ;  /* 0x001a0c2901007387 */ /* 0x0003e20000100800 */
[----:B------:R-:W-:Y:S01]  /*13f70*/  IMAD.WIDE R154, R3, 0x2, R8 ;  /* 0x00000002039a7825 */ /* 0x000fe200078e0208 */
[----:B------:R-:W-:-:S02]  /*13f80*/  MOV R43, UR44 ;  /* 0x0000002c002b7c02 */ /* 0x000fc40008000f00 */
[----:B------:R4:W-:Y:S01]  /*13f90*/  STL [R1+0x1a08], R40 ;  /* 0x001a082801007387 */ /* 0x0009e20000100800 */
[C---:B------:R-:W-:Y:S01]  /*13fa0*/  IMAD.WIDE R22, R2.reuse, 0x2, R22 ;  /* 0x0000000202167825 */ /* 0x040fe200078e0216 */
[----:B0-----:R-:W-:Y:S02]  /*13fb0*/  MOV R42, UR45 ;  /* 0x0000002d002a7c02 */ /* 0x001fe40008000f00 */
[----:B------:R-:W-:Y:S01]  /*13fc0*/  STL [R1+0x1a04], R39 ;  /* 0x001a042701007387 */ /* 0x000fe20000100800 */
[C---:B------:R-:W-:Y:S01]  /*13fd0*/  IMAD.WIDE R12, R2.reuse, 0x2, R12 ;  /* 0x00000002020c7825 */ /* 0x040fe200078e020c */
[----:B-1----:R-:W-:Y:S02]  /*13fe0*/  MOV R41, UR46 ;  /* 0x0000002e00297c02 */ /* 0x002fe40008000f00 */
[----:B------:R-:W-:Y:S01]  /*13ff0*/  STL [R1+0x1a00], R38 ;  /* 0x001a002601007387 */ /* 0x000fe20000100800 */
[----:B------:R-:W-:Y:S01]  /*14000*/  IMAD.WIDE R154, R2, 0x2, R154 ;  /* 0x00000002029a7825 */ /* 0x000fe200078e029a */
[----:B----4-:R-:W-:-:S02]  /*14010*/  MOV R40, UR47 ;  /* 0x0000002f00287c02 */ /* 0x010fc40008000f00 */
        /* <DEDUP_REMOVED lines=8> */
[----:B------:R0:W4:Y:S04]  /*140a0*/  LDG.E.U16 R167, desc[UR56][R152.64] ;  /* 0x0000003898a77981 */ /* 0x000128000c1e1500 */
[----:B------:R-:W-:Y:S04]  /*140b0*/  STL [R1+0x19dc], R29 ;  /* 0x0019dc1d01007387 */ /* 0x000fe80000100800 */
[----:B------:R1:W-:Y:S01]  /*140c0*/  STL [R1+0x19d8], R28 ;  /* 0x0019d81c01007387 */ /* 0x0003e20000100800 */
[----:B0-----:R-:W-:-:S03]  /*140d0*/  IMAD.WIDE R152, R3, 0x2, R10 ;  /* 0x0000000203987825 */ /* 0x001fc600078e020a */
[----:B------:R-:W-:Y:S04]  /*140e0*/  STL [R1+0x19d4], R27 ;  /* 0x0019d41b01007387 */ /* 0x000fe80000100800 */
[----:B------:R-:W-:Y:S01]  /*140f0*/  STL [R1+0x19d0], R26 ;  /* 0x0019d01a01007387 */ /* 0x000fe20000100800 */
[----:B------:R-:W-:-:S03]  /*14100*/  IMAD.WIDE R152, R2, 0x2, R152 ;  /* 0x0000000202987825 */ /* 0x000fc600078e0298 */
[----:B------:R0:W-:Y:S04]  /*14110*/  STL [R1+0x19cc], R25 ;  /* 0x0019cc1901007387 */ /* 0x0001e80000100800 */
[----:B------:R0:W-:Y:S04]  /*14120*/  STL [R1+0x19c8], R24 ;  /* 0x0019c81801007387 */ /* 0x0001e80000100800 */
[----:B-1----:R1:W3:Y:S04]  /*14130*/  LDG.E.U16 R28, desc[UR56][R22.64] ;  /* 0x00000038161c7981 */ /* 0x0022e8000c1e1500 */
[----:B0-----:R0:W2:Y:S04]  /*14140*/  LDG.E.U16 R25, desc[UR56][R12.64] ;  /* 0x000000380c197981 */ /* 0x0010a8000c1e1500 */
[----:B------:R0:W4:Y:S01]  /*14150*/  LDG.E.U16 R24, desc[UR56][R154.64] ;  /* 0x000000389a187981 */ /* 0x000122000c1e1500 */
[----:B-1----:R-:W-:-:S03]  /*14160*/  IMAD.WIDE R22, R2, 0x2, R156 ;  /* 0x0000000202167825 */ /* 0x002fc600078e029c */
[----:B------:R1:W-:Y:S01]  /*14170*/  STL [R1+0x19c4], R19 ;  /* 0x0019c41301007387 */ /* 0x0003e20000100800 */
[----:B0-----:R-:W-:-:S03]  /*14180*/  IMAD.WIDE R12, R2, 0x2, R158 ;  /* 0x00000002020c7825 */ /* 0x001fc600078e029e */
[----:B------:R0:W-:Y:S01]  /*14190*/  STL [R1+0x19c0], R18 ;  /* 0x0019c01201007387 */ /* 0x0001e20000100800 */
[----:B------:R-:W-:-:S03]  /*141a0*/  IMAD.WIDE R154, R160, 0x2, R6 ;  /* 0x00000002a09a7825 */ /* 0x000fc600078e0206 */
[----:B------:R0:W-:Y:S04]  /*141b0*/  STL [R1+0x19bc], R17 ;  /* 0x0019bc1101007387 */ /* 0x0001e80000100800 */
[----:B-1----:R1:W4:Y:S01]  /*141c0*/  LDG.E.U16 R19, desc[UR56][R152.64] ;  /* 0x0000003898137981 */ /* 0x002322000c1e1500 */
[----:B------:R-:W-:-:S03]  /*141d0*/  IMAD.WIDE R158, R21, 0x2, R4 ;  /* 0x00000002159e7825 */ /* 0x000fc600078e0204 */
[----:B0-----:R0:W4:Y:S01]  /*141e0*/  LDG.E.U16 R18, desc[UR56][R12.64] ;  /* 0x000000380c127981 */ /* 0x001122000c1e1500 */
[----:B------:R-:W-:-:S03]  /*141f0*/  IMAD.WIDE R162, R21, 0x2, R6 ;  /* 0x0000000215a27825 */ /* 0x000fc600078e0206 */
[----:B------:R0:W4:Y:S01]  /*14200*/  LDG.E.U16 R17, desc[UR56][R22.64] ;  /* 0x0000003816117981 */ /* 0x000122000c1e1500 */
[----:B-1----:R-:W-:-:S03]  /*14210*/  IMAD.WIDE R152, R160, 0x2, R8 ;  /* 0x00000002a0987825 */ /* 0x002fc600078e0208 */
[----:B------:R1:W-:Y:S01]  /*14220*/  STL [R1+0x19b8], R16 ;  /* 0x0019b81001007387 */ /* 0x0003e20000100800 */
[----:B0-----:R-:W-:-:S03]  /*14230*/  IMAD.WIDE R12, R160, 0x2, R10 ;  /* 0x00000002a00c7825 */ /* 0x001fc600078e020a */
[----:B------:R-:W-:Y:S01]  /*14240*/  STL [R1+0x1bd4], R40 ;  /* 0x001bd42801007387 */ /* 0x000fe20000100800 */
[----:B------:R-:W-:-:S03]  /*14250*/  IMAD.WIDE R22, R2, 0x2, R154 ;  /* 0x0000000202167825 */ /* 0x000fc600078e029a */
[----:B------:R-:W-:Y:S01]  /*14260*/  STL [R1+0x1bd8], R41 ;  /* 0x001bd82901007387 */ /* 0x000fe20000100800 */
[----:B------:R-:W-:-:S03]  /*14270*/  IMAD.WIDE R160, R21, 0x2, R8 ;  /* 0x0000000215a07825 */ /* 0x000fc600078e0208 */
[----:B-1----:R0:W4:Y:S01]  /*14280*/  LDG.E.U16 R16, desc[UR56][R22.64] ;  /* 0x0000003816107981 */ /* 0x002122000c1e1500 */
[----:B------:R-:W-:-:S03]  /*14290*/  IMAD.WIDE R156, R2, 0x2, R152 ;  /* 0x00000002029c7825 */ /* 0x000fc600078e0298 */
[----:B------:R-:W-:Y:S01]  /*142a0*/  STL [R1+0x1bdc], R42 ;  /* 0x001bdc2a01007387 */ /* 0x000fe20000100800 */
[----:B------:R-:W-:-:S03]  /*142b0*/  IMAD.WIDE R154, R2, 0x2, R12 ;  /* 0x00000002029a7825 */ /* 0x000fc600078e020c */
[----:B------:R-:W4:Y:S01]  /*142c0*/  LDG.E.U16 R27, desc[UR56][R156.64] ;  /* 0x000000389c1b7981 */ /* 0x000f22000c1e1500 */
[----:B------:R-:W-:-:S03]  /*142d0*/  IMAD.WIDE R152, R2, 0x2, R158 ;  /* 0x0000000202987825 */ /* 0x000fc600078e029e */
[----:B------:R-:W4:Y:S01]  /*142e0*/  LDG.E.U16 R26, desc[UR56][R154.64] ;  /* 0x000000389a1a7981 */ /* 0x000f22000c1e1500 */
[----:B0-----:R-:W-:-:S03]  /*142f0*/  IMAD.WIDE R22, R2, 0x2, R162 ;  /* 0x0000000202167825 */ /* 0x001fc600078e02a2 */
[----:B------:R0:W4:Y:S01]  /*14300*/  LDG.E.U16 R15, desc[UR56][R152.64] ;  /* 0x00000038980f7981 */ /* 0x000122000c1e1500 */
[----:B------:R-:W-:-:S03]  /*14310*/  IMAD.WIDE R12, R2, 0x2, R160 ;  /* 0x00000002020c7825 */ /* 0x000fc600078e02a0 */
[----:B------:R1:W4:Y:S04]  /*14320*/  LDG.E.U16 R14, desc[UR56][R22.64] ;  /* 0x00000038160e7981 */ /* 0x000328000c1e1500 */
[----:B------:R1:W4:Y:S01]  /*14330*/  LDG.E.U16 R0, desc[UR56][R12.64] ;  /* 0x000000380c007981 */ /* 0x000322000c1e1500 */
[----:B------:R-:W-:Y:S01]  /*14340*/  SHF.L.U32 R158, R3, 0x2, RZ ;  /* 0x00000002039e7819 */ /* 0x000fe200000006ff */
[----:B0-----:R-:W-:Y:S02]  /*14350*/  IMAD.WIDE R152, R21, 0x2, R10 ;  /* 0x0000000215987825 */ /* 0x001fe400078e020a */
[----:B------:R-:W-:Y:S02]  /*14360*/  STL [R1+0x1be0], R43 ;  /* 0x001be02b01007387 */ /* 0x000fe40000100800 */
[----:B-1----:R-:W-:-:S02]  /*14370*/  IMAD.WIDE R22, R158, 0x2, R4 ;  /* 0x000000029e167825 */ /* 0x002fc400078e0204 */
[----:B------:R-:W-:Y:S02]  /*14380*/  STL [R1+0x1be4], R44 ;  /* 0x001be42c01007387 */ /* 0x000fe40000100800 */
[C---:B------:R-:W-:Y:S02]  /*14390*/  IMAD.WIDE R12, R158.reuse, 0x2, R6 ;  /* 0x000000029e0c7825 */ /* 0x040fe400078e0206 */
[----:B------:R-:W-:Y:S02]  /*143a0*/  STL [R1+0x1be8], R45 ;  /* 0x001be82d01007387 */ /* 0x000fe40000100800 */
[C---:B------:R-:W-:Y:S02]  /*143b0*/  IMAD.WIDE R154, R158.reuse, 0x2, R8 ;  /* 0x000000029e9a7825 */ /* 0x040fe400078e0208 */
[----:B------:R-:W-:Y:S02]  /*143c0*/  STL [R1+0x1bec], R46 ;  /* 0x001bec2e01007387 */ /* 0x000fe40000100800 */
[----:B------:R-:W-:-:S02]  /*143d0*/  IMAD.WIDE R158, R158, 0x2, R10 ;  /* 0x000000029e9e7825 */ /* 0x000fc400078e020a */
[----:B------:R-:W-:Y:S02]  /*143e0*/  STL [R1+0x1bf0], R47 ;  /* 0x001bf02f01007387 */ /* 0x000fe40000100800 */
[----:B------:R-:W-:Y:S02]  /*143f0*/  IMAD R164, R3, 0x5, RZ ;  /* 0x0000000503a47824 */ /* 0x000fe400078e02ff */
[----:B------:R-:W-:Y:S01]  /*14400*/  STL [R1+0x1bf4], R48 ;  /* 0x001bf43001007387 */ /* 0x000fe20000100800 */
[----:B------:R-:W-:-:S03]  /*14410*/  IMAD.WIDE R160, R2, 0x2, R152 ;  /* 0x0000000202a07825 */ /* 0x000fc600078e0298 */
[----:B------:R-:W-:Y:S01]  /*14420*/  STL [R1+0x1bf8], R49 ;  /* 0x001bf83101007387 */ /* 0x000fe20000100800 */
[----:B------:R-:W-:-:S03]  /*14430*/  IMAD.WIDE R156, R2, 0x2, R22 ;  /* 0x00000002029c7825 */ /* 0x000fc600078e0216 */
[----:B------:R-:W-:Y:S01]  /*14440*/  STL [R1+0x1bfc], R50 ;  /* 0x001bfc3201007387 */ /* 0x000fe20000100800 */
[----:B------:R-:W-:-:S03]  /*14450*/  IMAD.WIDE R162, R164, 0x2, R4 ;  /* 0x00000002a4a27825 */ /* 0x000fc600078e0204 */
[----:B------:R-:W-:Y:S01]  /*14460*/  STL [R1+0x1c00], R51 ;  /* 0x001c003301007387 */ /* 0x000fe20000100800 */
[----:B------:R-:W-:-:S04]  /*14470*/  IMAD.WIDE R152, R2, 0x2, R12 ;  /* 0x0000000202987825 */ /* 0x000fc800078e020c */
[----:B------:R-:W-:-:S04]  /*14480*/  IMAD.WIDE R22, R2, 0x2, R154 ;  /* 0x0000000202167825 */ /* 0x000fc800078e029a */
[----:B------:R-:W-:-:S04]  /*14490*/  IMAD.WIDE R12, R2, 0x2, R158 ;  /* 0x00000002020c7825 */ /* 0x000fc800078e029e */
[----:B------:R-:W-:-:S04]  /*144a0*/  IMAD.WIDE R154, R164, 0x2, R10 ;  /* 0x00000002a49a7825 */ /* 0x000fc800078e020a */
[----:B------:R-:W-:-:S04]  /*144b0*/  IMAD R21, R3, 0x6, RZ ;  /* 0x0000000603157824 */ /* 0x000fc800078e02ff */
[----:B------:R-:W-:Y:S01]  /*144c0*/  IMAD.WIDE R158, R21, 0x2, R4 ;  /* 0x00000002159e7825 */ /* 0x000fe200078e0204 */
[----:B---3--:R-:W-:Y:S04]  /*144d0*/  STL [R1+0x868], R28 ;  /* 0x0008681c01007387 */ /* 0x008fe80000100800 */
[----:B--2---:R0:W-:Y:S04]  /*144e0*/  STL [R1+0x864], R25 ;  /* 0x0008641901007387 */ /* 0x0041e80000100800 */
[----:B----4-:R1:W-:Y:S04]  /*144f0*/  STL [R1+0x860], R24 ;  /* 0x0008601801007387 */ /* 0x0103e80000100800 */
[----:B0-----:R-:W2:Y:S04]  /*14500*/  LDG.E.U16 R25, desc[UR56][R160.64] ;  /* 0x00000038a0197981 */ /* 0x001ea8000c1e1500 */
[----:B-1----:R-:W3:Y:S04]  /*14510*/  LDG.E.U16 R24, desc[UR56][R156.64] ;  /* 0x000000389c187981 */ /* 0x002ee8000c1e1500 */
[----:B------:R0:W-:Y:S04]  /*14520*/  STL [R1+0x85c], R19 ;  /* 0x00085c1301007387 */ /* 0x0001e80000100800 */
[----:B------:R1:W-:Y:S04]  /*14530*/  STL [R1+0x854], R18 ;  /* 0x0008541201007387 */ /* 0x0003e80000100800 */
[----:B------:R4:W-:Y:S04]  /*14540*/  STL [R1+0x858], R17 ;  /* 0x0008581101007387 */ /* 0x0009e80000100800 */
[----:B0-----:R0:W3:Y:S04]  /*14550*/  LDG.E.U16 R19, desc[UR56][R152.64] ;  /* 0x0000003898137981 */ /* 0x0010e8000c1e1500 */
[----:B-1----:R1:W3:Y:S04]  /*14560*/  LDG.E.U16 R18, desc[UR56][R22.64] ;  /* 0x0000003816127981 */ /* 0x0022e8000c1e1500 */
[----:B----4-:R4:W3:Y:S01]  /*14570*/  LDG.E.U16 R17, desc[UR56][R12.64] ;  /* 0x000000380c117981 */ /* 0x0108e2000c1e1500 */
[----:B0-----:R-:W-:-:S04]  /*14580*/  IMAD.WIDE R152, R2, 0x2, R162 ;  /* 0x0000000202987825 */ /* 0x001fc800078e02a2 */
[C---:B-1----:R-:W-:Y:S01]  /*14590*/  IMAD.WIDE R22, R164.reuse, 0x2, R6 ;  /* 0x00000002a4167825 */ /* 0x042fe200078e0206 */
[----:B------:R0:W-:Y:S03]  /*145a0*/  STL [R1+0x850], R16 ;  /* 0x0008501001007387 */ /* 0x0001e60000100800 */
[----:B----4-:R-:W-:Y:S01]  /*145b0*/  IMAD.WIDE R12, R164, 0x2, R8 ;  /* 0x00000002a40c7825 */ /* 0x010fe200078e0208 */
[----:B------:R-:W-:Y:S04]  /*145c0*/  STL [R1+0x84c], R27 ;  /* 0x00084c1b01007387 */ /* 0x000fe80000100800 */
[----:B0-----:R0:W4:Y:S01]  /*145d0*/  LDG.E.U16 R16, desc[UR56][R152.64] ;  /* 0x0000003898107981 */ /* 0x001122000c1e1500 */
[----:B------:R-:W-:-:S03]  /*145e0*/  IMAD.WIDE R156, R21, 0x2, R6 ;  /* 0x00000002159c7825 */ /* 0x000fc600078e0206 */
[----:B------:R-:W-:Y:S01]  /*145f0*/  STL [R1+0x848], R26 ;  /* 0x0008481a01007387 */ /* 0x000fe20000100800 */
[----:B0-----:R-:W-:-:S04]  /*14600*/  IMAD.WIDE R152, R2, 0x2, R22 ;  /* 0x0000000202987825 */ /* 0x001fc800078e0216 */
[C---:B------:R-:W-:Y:S01]  /*14610*/  IMAD.WIDE R22, R2.reuse, 0x2, R12 ;  /* 0x0000000202167825 */ /* 0x040fe200078e020c */
[----:B------:R0:W-:Y:S03]  /*14620*/  STL [R1+0x844], R15 ;  /* 0x0008440f01007387 */ /* 0x0001e60000100800 */
[C---:B------:R-:W-:Y:S01]  /*14630*/  IMAD.WIDE R12, R2.reuse, 0x2, R154 ;  /* 0x00000002020c7825 */ /* 0x040fe200078e029a */
[----:B------:R1:W-:Y:S03]  /*14640*/  STL [R1+0x840], R14 ;  /* 0x0008400e01007387 */ /* 0x0003e60000100800 */
[----:B------:R-:W-:Y:S01]  /*14650*/  IMAD.WIDE R154, R21, 0x2, R8 ;  /* 0x00000002159a7825 */ /* 0x000fe200078e0208 */
[----:B------:R1:W-:Y:S04]  /*14660*/  STL [R1+0x83c], R0 ;  /* 0x00083c0001007387 */ /* 0x0003e80000100800 */
[----:B0-----:R0:W4:Y:S04]  /*14670*/  LDG.E.U16 R15, desc[UR56][R152.64] ;  /* 0x00000038980f7981 */ /* 0x001128000c1e1500 */
[----:B-1----:R1:W4:Y:S04]  /*14680*/  LDG.E.U16 R14, desc[UR56][R22.64] ;  /* 0x00000038160e7981 */ /* 0x002328000c1e1500 */
[----:B------:R1:W4:Y:S01]  /*14690*/  LDG.E.U16 R0, desc[UR56][R12.64] ;  /* 0x000000380c007981 */ /* 0x000322000c1e1500 */
[----:B0-----:R-:W-:-:S04]  /*146a0*/  IMAD.WIDE R152, R2, 0x2, R158 ;  /* 0x0000000202987825 */ /* 0x001fc800078e029e */
[C---:B-1----:R-:W-:Y:S01]  /*146b0*/  IMAD.WIDE R22, R2.reuse, 0x2, R156 ;  /* 0x0000000202167825 */ /* 0x042fe200078e029c */
[----:B------:R0:W2:Y:S03]  /*146c0*/  LDG.E.U16 R134, desc[UR56][R152.64] ;  /* 0x0000003898867981 */ /* 0x0000a6000c1e1500 */
[----:B------:R-:W-:Y:S01]  /*146d0*/  IMAD.WIDE R12, R2, 0x2, R154 ;  /* 0x00000002020c7825 */ /* 0x000fe200078e029a */
[----:B------:R1:W3:Y:S03]  /*146e0*/  LDG.E.U16 R133, desc[UR56][R22.64] ;  /* 0x0000003816857981 */ /* 0x0002e6000c1e1500 */
[----:B------:R-:W-:Y:S01]  /*146f0*/  IMAD R158, R3, 0x7, RZ ;  /* 0x00000007039e7824 */ /* 0x000fe200078e02ff */
[----:B------:R1:W4:Y:S01]  /*14700*/  LDG.E.U16 R132, desc[UR56][R12.64] ;  /* 0x000000380c847981 */ /* 0x000322000c1e1500 */
[----:B------:R-:W-:-:S04]  /*14710*/  IMAD.WIDE R154, R21, 0x2, R10 ;  /* 0x00000002159a7825 */ /* 0x000fc800078e020a */
[----:B0-----:R-:W-:-:S04]  /*14720*/  IMAD.WIDE R152, R158, 0x2, R4 ;  /* 0x000000029e987825 */ /* 0x001fc800078e0204 */
[----:B-1----:R-:W-:-:S04]  /*14730*/  IMAD.WIDE R22, R158, 0x2, R6 ;  /* 0x000000029e167825 */ /* 0x002fc800078e0206 */
[----:B------:R-:W-:-:S04]  /*14740*/  IMAD.WIDE R154, R2, 0x2, R154 ;  /* 0x00000002029a7825 */ /* 0x000fc800078e029a */
[----:B------:R-:W-:Y:S01]  /*14750*/  IMAD.WIDE R12, R158, 0x2, R8 ;  /* 0x000000029e0c7825 */ /* 0x000fe200078e0208 */
[----:B------:R0:W4:Y:S03]  /*14760*/  LDG.E.U16 R131, desc[UR56][R154.64] ;  /* 0x000000389a837981 */ /* 0x000126000c1e1500 */
[----:B------:R-:W-:-:S04]  /*14770*/  IMAD.WIDE R156, R2, 0x2, R152 ;  /* 0x00000002029c7825 */ /* 0x000fc800078e0298 */
[C---:B------:R-:W-:Y:S01]  /*14780*/  IMAD.WIDE R152, R2.reuse, 0x2, R12 ;  /* 0x0000000202987825 */ /* 0x040fe200078e020c */
[----:B------:R-:W4:Y:S03]  /*14790*/  LDG.E.U16 R82, desc[UR56][R156.64] ;  /* 0x000000389c527981 */ /* 0x000f26000c1e1500 */
[----:B0-----:R-:W-:Y:S01]  /*147a0*/  IMAD.WIDE R154, R2, 0x2, R22 ;  /* 0x00000002029a7825 */ /* 0x001fe200078e0216 */
[----:B------:R0:W4:Y:S04]  /*147b0*/  LDG.E.U16 R80, desc[UR56][R152.64] ;  /* 0x0000003898507981 */ /* 0x000128000c1e1500 */
[----:B------:R-:W4:Y:S01]  /*147c0*/  LDG.E.U16 R81, desc[UR56][R154.64] ;  /* 0x000000389a517981 */ /* 0x000f22000c1e1500 */
[----:B------:R-:W-:Y:S01]  /*147d0*/  SHF.L.U32 R162, R3, 0x3, RZ ;  /* 0x0000000303a27819 */ /* 0x000fe200000006ff */
[----:B------:R-:W-:-:S04]  /*147e0*/  IMAD.WIDE R158, R158, 0x2, R10 ;  /* 0x000000029e9e7825 */ /* 0x000fc800078e020a */
[----:B------:R-:W-:-:S04]  /*147f0*/  IMAD.WIDE R160, R162, 0x2, R4 ;  /* 0x00000002a2a07825 */ /* 0x000fc800078e0204 */
[----:B------:R-:W-:-:S04]  /*14800*/  IMAD.WIDE R22, R2, 0x2, R158 ;  /* 0x0000000202167825 */ /* 0x000fc800078e029e */
[----:B------:R-:W-:Y:S01]  /*14810*/  IMAD.WIDE R12, R2, 0x2, R160 ;  /* 0x00000002020c7825 */ /* 0x000fe200078e02a0 */
[----:B------:R1:W4:Y:S03]  /*14820*/  LDG.E.U16 R79, desc[UR56][R22.64] ;  /* 0x00000038164f7981 */ /* 0x000326000c1e1500 */
[----:B0-----:R-:W-:-:S04]  /*14830*/  IMAD.WIDE R152, R162, 0x2, R6 ;  /* 0x00000002a2987825 */ /* 0x001fc800078e0206 */
[----:B------:R-:W-:Y:S02]  /*14840*/  IMAD R21, R3, 0x9, RZ ;  /* 0x0000000903157824 */ /* 0x000fe400078e02ff */
[----:B-1----:R-:W-:-:S04]  /*14850*/  IMAD.WIDE R22, R162, 0x2, R8 ;  /* 0x00000002a2167825 */ /* 0x002fc800078e0208 */
[----:B------:R-:W-:-:S04]  /*14860*/  IMAD.WIDE R152, R2, 0x2, R152 ;  /* 0x0000000202987825 */ /* 0x000fc800078e0298 */
[----:B------:R-:W-:-:S04]  /*14870*/  IMAD.WIDE R158, R21, 0x2, R4 ;  /* 0x00000002159e7825 */ /* 0x000fc800078e0204 */
[----:B------:R-:W-:-:S04]  /*14880*/  IMAD.WIDE R160, R21, 0x2, R6 ;  /* 0x0000000215a07825 */ /* 0x000fc800078e0206 */
[----:B------:R-:W-:-:S04]  /*14890*/  IMAD.WIDE R156, R2, 0x2, R22 ;  /* 0x00000002029c7825 */ /* 0x000fc800078e0216 */
[----:B------:R-:W-:Y:S01]  /*148a0*/  IMAD.WIDE R22, R2, 0x2, R160 ;  /* 0x0000000202167825 */ /* 0x000fe200078e02a0 */
[----:B------:R-:W4:Y:S04]  /*148b0*/  LDG.E.U16 R28, desc[UR56][R156.64] ;  /* 0x000000389c1c7981 */ /* 0x000f28000c1e1500 */
[----:B--2---:R-:W-:Y:S04]  /*148c0*/  STL [R1+0x1c04], R134 ;  /* 0x001c048601007387 */ /* 0x004fe80000100800 */
[----:B---3--:R-:W-:Y:S04]  /*148d0*/  STL [R1+0x1c08], R133 ;  /* 0x001c088501007387 */ /* 0x008fe80000100800 */
[----:B----4-:R-:W-:Y:S04]  /*148e0*/  STL [R1+0x1c0c], R132 ;  /* 0x001c0c8401007387 */ /* 0x010fe80000100800 */
[----:B------:R-:W-:Y:S04]  /*148f0*/  STL [R1+0x838], R25 ;  /* 0x0008381901007387 */ /* 0x000fe80000100800 */
[----:B------:R-:W-:Y:S04]  /*14900*/  STL [R1+0x834], R24 ;  /* 0x0008341801007387 */ /* 0x000fe80000100800 */
[----:B------:R-:W-:Y:S04]  /*14910*/  STL [R1+0x830], R19 ;  /* 0x0008301301007387 */ /* 0x000fe80000100800 */
[----:B------:R-:W-:Y:S04]  /*14920*/  STL [R1+0x82c], R18 ;  /* 0x00082c1201007387 */ /* 0x000fe80000100800 */
[----:B------:R0:W-:Y:S04]  /*14930*/  STL [R1+0x828], R17 ;  /* 0x0008281101007387 */ /* 0x0001e80000100800 */
[----:B------:R-:W-:Y:S04]  /*14940*/  STL [R1+0x1c10], R131 ;  /* 0x001c108301007387 */ /* 0x000fe80000100800 */
[----:B------:R-:W-:Y:S04]  /*14950*/  STL [R1+0x824], R16 ;  /* 0x0008241001007387 */ /* 0x000fe80000100800 */
[----:B0-----:R0:W2:Y:S04]  /*14960*/  LDG.E.U16 R17, desc[UR56][R12.64] ;  /* 0x000000380c117981 */ /* 0x0010a8000c1e1500 */
[----:B------:R-:W-:Y:S04]  /*14970*/  STL [R1+0x1c14], R82 ;  /* 0x001c145201007387 */ /* 0x000fe80000100800 */
[----:B------:R-:W-:Y:S01]  /*14980*/  STL [R1+0x820], R15 ;  /* 0x0008200f01007387 */ /* 0x000fe20000100800 */
[----:B0-----:R-:W-:-:S03]  /*14990*/  IMAD.WIDE R12, R162, 0x2, R10 ;  /* 0x00000002a20c7825 */ /* 0x001fc600078e020a */
[----:B------:R-:W-:Y:S01]  /*149a0*/  STL [R1+0x1c18], R81 ;  /* 0x001c185101007387 */ /* 0x000fe20000100800 */
[----:B------:R-:W-:-:S03]  /*149b0*/  IMAD.WIDE R162, R21, 0x2, R8 ;  /* 0x0000000215a27825 */ /* 0x000fc600078e0208 */
[----:B------:R-:W-:Y:S01]  /*149c0*/  STL [R1+0x81c], R14 ;  /* 0x00081c0e01007387 */ /* 0x000fe20000100800 */
[----:B------:R-:W-:-:S03]  /*149d0*/  IMAD.WIDE R154, R2, 0x2, R12 ;  /* 0x00000002029a7825 */ /* 0x000fc600078e020c */
[----:B------:R-:W-:Y:S04]  /*149e0*/  STL [R1+0x1c1c], R80 ;  /* 0x001c1c5001007387 */ /* 0x000fe80000100800 */
[----:B------:R0:W-:Y:S01]  /*149f0*/  STL [R1+0x818], R0 ;  /* 0x0008180001007387 */ /* 0x0001e20000100800 */
[----:B------:R-:W-:-:S03]  /*14a00*/  IMAD.WIDE R12, R2, 0x2, R162 ;  /* 0x00000002020c7825 */ /* 0x000fc600078e02a2 */
[----:B------:R-:W3:Y:S04]  /*14a10*/  LDG.E.U16 R27, desc[UR56][R154.64] ;  /* 0x000000389a1b7981 */ /* 0x000ee8000c1e1500 */
[----:B------:R-:W4:Y:S04]  /*14a20*/  LDG.E.U16 R25, desc[UR56][R22.64] ;  /* 0x0000003816197981 */ /* 0x000f28000c1e1500 */
[----:B0-----:R0:W2:Y:S04]  /*14a30*/  LDG.E.U16 R0, desc[UR56][R152.64] ;  /* 0x0000003898007981 */ /* 0x0010a8000c1e1500 */
[----:B------:R-:W2:Y:S01]  /*14a40*/  LDG.E.U16 R24, desc[UR56][R12.64] ;  /* 0x000000380c187981 */ /* 0x000ea2000c1e1500 */
[----:B0-----:R-:W-:-:S04]  /*14a50*/  IMAD.WIDE R152, R2, 0x2, R158 ;  /* 0x0000000202987825 */ /* 0x001fc800078e029e */
[----:B------:R-:W-:Y:S01]  /*14a60*/  IMAD R158, R3, 0xa, RZ ;  /* 0x0000000a039e7824 */ /* 0x000fe200078e02ff */
[----:B------:R0:W4:Y:S03]  /*14a70*/  LDG.E.U16 R26, desc[UR56][R152.64] ;  /* 0x00000038981a7981 */ /* 0x000126000c1e1500 */
[----:B------:R-:W-:-:S04]  /*14a80*/  IMAD.WIDE R22, R158, 0x2, R4 ;  /* 0x000000029e167825 */ /* 0x000fc800078e0204 */
[----:B0-----:R-:W-:-:S04]  /*14a90*/  IMAD.WIDE R152, R21, 0x2, R10 ;  /* 0x0000000215987825 */ /* 0x001fc800078e020a */
[----:B------:R-:W-:-:S04]  /*14aa0*/  IMAD.WIDE R12, R158, 0x2, R6 ;  /* 0x000000029e0c7825 */ /* 0x000fc800078e0206 */
[----:B------:R-:W-:-:S04]  /*14ab0*/  IMAD.WIDE R154, R158, 0x2, R8 ;  /* 0x000000029e9a7825 */ /* 0x000fc800078e0208 */
[----:B------:R-:W-:-:S04]  /*14ac0*/  IMAD.WIDE R158, R158, 0x2, R10 ;  /* 0x000000029e9e7825 */ /* 0x000fc800078e020a */
[----:B------:R-:W-:-:S04]  /*14ad0*/  IMAD.WIDE R152, R2, 0x2, R152 ;  /* 0x0000000202987825 */ /* 0x000fc800078e0298 */
[C---:B------:R-:W-:Y:S01]  /*14ae0*/  IMAD.WIDE R156, R2.reuse, 0x2, R22 ;  /* 0x00000002029c7825 */ /* 0x040fe200078e0216 */
[----:B------:R0:W2:Y:S03]  /*14af0*/  LDG.E.U16 R30, desc[UR56][R152.64] ;  /* 0x00000038981e7981 */ /* 0x0000a6000c1e1500 */
[----:B------:R-:W-:Y:S01]  /*14b00*/  IMAD R162, R3, 0xb, RZ ;  /* 0x0000000b03a27824 */ /* 0x000fe200078e02ff */
[----:B------:R-:W2:Y:S01]  /*14b10*/  LDG.E.U16 R19, desc[UR56][R156.64] ;  /* 0x000000389c137981 */ /* 0x000ea2000c1e1500 */
[----:B------:R-:W-:-:S04]  /*14b20*/  IMAD.WIDE R22, R2, 0x2, R12 ;  /* 0x0000000202167825 */ /* 0x000fc800078e020c */
[C---:B------:R-:W-:Y:S01]  /*14b30*/  IMAD.WIDE R12, R2.reuse, 0x2, R154 ;  /* 0x00000002020c7825 */ /* 0x040fe200078e029a */
[----:B------:R-:W2:Y:S03]  /*14b40*/  LDG.E.U16 R18, desc[UR56][R22.64] ;  /* 0x0000003816127981 */ /* 0x000ea6000c1e1500 */
[----:B0-----:R-:W-:Y:S01]  /*14b50*/  IMAD.WIDE R152, R2, 0x2, R158 ;  /* 0x0000000202987825 */ /* 0x001fe200078e029e */
[----:B------:R0:W2:Y:S03]  /*14b60*/  LDG.E.U16 R16, desc[UR56][R12.64] ;  /* 0x000000380c107981 */ /* 0x0000a6000c1e1500 */
[----:B------:R-:W-:Y:S01]  /*14b70*/  IMAD.WIDE R160, R162, 0x2, R4 ;  /* 0x00000002a2a07825 */ /* 0x000fe200078e0204 */
[----:B------:R1:W2:Y:S03]  /*14b80*/  LDG.E.U16 R15, desc[UR56][R152.64] ;  /* 0x00000038980f7981 */ /* 0x0002a6000c1e1500 */
[----:B0-----:R-:W-:-:S05]  /*14b90*/  IMAD.WIDE R12, R2, 0x2, R160 ;  /* 0x00000002020c7825 */ /* 0x001fca00078e02a0 */
[----:B------:R0:W2:Y:S01]  /*14ba0*/  LDG.E.U16 R14, desc[UR56][R12.64] ;  /* 0x000000380c0e7981 */ /* 0x0000a2000c1e1500 */
[----:B-1----:R-:W-:-:S04]  /*14bb0*/  IMAD.WIDE R152, R162, 0x2, R6 ;  /* 0x00000002a2987825 */ /* 0x002fc800078e0206 */
[----:B------:R-:W-:-:S04]  /*14bc0*/  IMAD.WIDE R22, R162, 0x2, R8 ;  /* 0x00000002a2167825 */ /* 0x000fc800078e0208 */
[----:B------:R-:W-:Y:S02]  /*14bd0*/  IMAD R21, R3, 0xc, RZ ;  /* 0x0000000c03157824 */ /* 0x000fe400078e02ff */
[----:B0-----:R-:W-:-:S04]  /*14be0*/  IMAD.WIDE R12, R162, 0x2, R10 ;  /* 0x00000002a20c7825 */ /* 0x001fc800078e020a */
[----:B------:R-:W-:-:S04]  /*14bf0*/  IMAD.WIDE R158, R21, 0x2, R4 ;  /* 0x00000002159e7825 */ /* 0x000fc800078e0204 */
[----:B------:R-:W-:Y:S01]  /*14c00*/  IMAD.WIDE R152, R2, 0x2, R152 ;  /* 0x0000000202987825 */ /* 0x000fe200078e0298 */
[----:B------:R-:W-:Y:S03]  /*14c10*/  STL [R1+0x1c20], R79 ;  /* 0x001c204f01007387 */ /* 0x000fe60000100800 */
[----:B------:R-:W-:-:S04]  /*14c20*/  IMAD.WIDE R156, R21, 0x2, R6 ;  /* 0x00000002159c7825 */ /* 0x000fc800078e0206 */
[C---:B------:R-:W-:Y:S01]  /*14c30*/  IMAD.WIDE R22, R2.reuse, 0x2, R22 ;  /* 0x0000000202167825 */ /* 0x040fe200078e0216 */
[----:B------:R0:W-:Y:S03]  /*14c40*/  STL [R1+0x7ec], R28 ;  /* 0x0007ec1c01007387 */ /* 0x0001e60000100800 */
[----:B------:R-:W-:Y:S01]  /*14c50*/  IMAD.WIDE R154, R21, 0x2, R8 ;  /* 0x00000002159a7825 */ /* 0x000fe200078e0208 */
[----:B------:R1:W2:Y:S03]  /*14c60*/  LDG.E.U16 R29, desc[UR56][R152.64] ;  /* 0x00000038981d7981 */ /* 0x0002a6000c1e1500 */
[C---:B------:R-:W-:Y:S01]  /*14c70*/  IMAD.WIDE R12, R2.reuse, 0x2, R12 ;  /* 0x00000002020c7825 */ /* 0x040fe200078e020c */
[----:B0-----:R0:W2:Y:S03]  /*14c80*/  LDG.E.U16 R28, desc[UR56][R22.64] ;  /* 0x00000038161c7981 */ /* 0x0010a6000c1e1500 */
[----:B-1----:R-:W-:-:S04]  /*14c90*/  IMAD.WIDE R152, R2, 0x2, R158 ;  /* 0x0000000202987825 */ /* 0x002fc800078e029e */
[----:B0-----:R-:W-:-:S04]  /*14ca0*/  IMAD.WIDE R22, R2, 0x2, R156 ;  /* 0x0000000202167825 */ /* 0x001fc800078e029c */
[C---:B------:R-:W-:Y:S01]  /*14cb0*/  IMAD R160, R3.reuse, 0xe, RZ ;  /* 0x0000000e03a07824 */ /* 0x040fe200078e02ff */
[----:B---3--:R0:W-:Y:S04]  /*14cc0*/  STL [R1+0x7e8], R27 ;  /* 0x0007e81b01007387 */ /* 0x0081e80000100800 */
[----:B0-----:R0:W3:Y:S02]  /*14cd0*/  LDG.E.U16 R27, desc[UR56][R12.64] ;  /* 0x000000380c1b7981 */ /* 0x0010e4000c1e1500 */
[----:B0-----:R-:W-:Y:S02]  /*14ce0*/  IMAD.WIDE R12, R2, 0x2, R154 ;  /* 0x00000002020c7825 */ /* 0x001fe400078e029a */
[----:B----4-:R0:W-:Y:S02]  /*14cf0*/  STL [R1+0x7e4], R26 ;  /* 0x0007e41a01007387 */ /* 0x0101e40000100800 */
[----:B------:R-:W-:-:S02]  /*14d00*/  IMAD R154, R3, 0xd, RZ ;  /* 0x0000000d039a7824 */ /* 0x000fc400078e02ff */
[----:B------:R1:W-:Y:S02]  /*14d10*/  STL [R1+0x7e0], R25 ;  /* 0x0007e01901007387 */ /* 0x0003e40000100800 */
[----:B------:R-:W-:Y:S02]  /*14d20*/  IMAD.WIDE R156, R154, 0x2, R8 ;  /* 0x000000029a9c7825 */ /* 0x000fe400078e0208 */
[----:B--2---:R2:W-:Y:S04]  /*14d30*/  STL [R1+0x7dc], R24 ;  /* 0x0007dc1801007387 */ /* 0x0045e80000100800 */
[----:B0-----:R0:W4:Y:S04]  /*14d40*/  LDG.E.U16 R26, desc[UR56][R152.64] ;  /* 0x00000038981a7981 */ /* 0x001128000c1e1500 */
[----:B-1----:R1:W4:Y:S04]  /*14d50*/  LDG.E.U16 R25, desc[UR56][R22.64] ;  /* 0x0000003816197981 */ /* 0x002328000c1e1500 */
[----:B--2---:R2:W4:Y:S01]  /*14d60*/  LDG.E.U16 R24, desc[UR56][R12.64] ;  /* 0x000000380c187981 */ /* 0x004522000c1e1500 */
[----:B0-----:R-:W-:-:S04]  /*14d70*/  IMAD.WIDE R152, R21, 0x2, R10 ;  /* 0x0000000215987825 */ /* 0x001fc800078e020a */
[----:B-1----:R-:W-:-:S04]  /*14d80*/  IMAD.WIDE R22, R154, 0x2, R4 ;  /* 0x000000029a167825 */ /* 0x002fc800078e0204 */
[----:B--2---:R-:W-:-:S04]  /*14d90*/  IMAD.WIDE R12, R154, 0x2, R6 ;  /* 0x000000029a0c7825 */ /* 0x004fc800078e0206 */
[C---:B------:R-:W-:Y:S01]  /*14da0*/  IMAD.WIDE R158, R2.reuse, 0x2, R152 ;  /* 0x00000002029e7825 */ /* 0x040fe200078e0298 */
[----:B------:R-:W-:Y:S03]  /*14db0*/  STL [R1+0x7d8], R30 ;  /* 0x0007d81e01007387 */ /* 0x000fe60000100800 */
[C---:B------:R-:W-:Y:S01]  /*14dc0*/  IMAD.WIDE R152, R2.reuse, 0x2, R22 ;  /* 0x0000000202987825 */ /* 0x040fe200078e0216 */
[----:B------:R-:W-:Y:S03]  /*14dd0*/  STL [R1+0x7d4], R19 ;  /* 0x0007d41301007387 */ /* 0x000fe60000100800 */
[C---:B------:R-:W-:Y:S01]  /*14de0*/  IMAD.WIDE R22, R2.reuse, 0x2, R12 ;  /* 0x0000000202167825 */ /* 0x040fe200078e020c */
[----:B------:R0:W-:Y:S03]  /*14df0*/  STL [R1+0x7d0], R18 ;  /* 0x0007d01201007387 */ /* 0x0001e60000100800 */
[----:B------:R-:W-:Y:S01]  /*14e00*/  IMAD.WIDE R12, R2, 0x2, R156 ;  /* 0x00000002020c7825 */ /* 0x000fe200078e029c */
[----:B------:R1:W-:Y:S03]  /*14e10*/  STL [R1+0x7cc], R16 ;  /* 0x0007cc1001007387 */ /* 0x0003e60000100800 */
[----:B------:R-:W-:Y:S01]  /*14e20*/  IMAD.WIDE R156, R160, 0x2, R4 ;  /* 0x00000002a09c7825 */ /* 0x000fe200078e0204 */
[----:B------:R2:W-:Y:S03]  /*14e30*/  STL [R1+0x7c8], R15 ;  /* 0x0007c80f01007387 */ /* 0x0005e60000100800 */
[----:B------:R-:W-:Y:S01]  /*14e40*/  IMAD.WIDE R154, R154, 0x2, R10 ;  /* 0x000000029a9a7825 */ /* 0x000fe200078e020a */
[----:B0-----:R0:W4:Y:S04]  /*14e50*/  LDG.E.U16 R18, desc[UR56][R152.64] ;  /* 0x0000003898127981 */ /* 0x001128000c1e1500 */
[----:B-1----:R1:W4:Y:S04]  /*14e60*/  LDG.E.U16 R16, desc[UR56][R22.64] ;  /* 0x0000003816107981 */ /* 0x002328000c1e1500 */
[----:B--2---:R2:W4:Y:S01]  /*14e70*/  LDG.E.U16 R15, desc[UR56][R12.64] ;  /* 0x000000380c0f7981 */ /* 0x004522000c1e1500 */
[----:B0-----:R-:W-:-:S03]  /*14e80*/  IMAD.WIDE R152, R2, 0x2, R154 ;  /* 0x0000000202987825 */ /* 0x001fc600078e029a */
[----:B------:R-:W4:Y:S01]  /*14e90*/  LDG.E.U16 R19, desc[UR56][R158.64] ;  /* 0x000000389e137981 */ /* 0x000f22000c1e1500 */
[----:B-1----:R-:W-:-:S04]  /*14ea0*/  IMAD.WIDE R22, R2, 0x2, R156 ;  /* 0x0000000202167825 */ /* 0x002fc800078e029c */
[C---:B--2---:R-:W-:Y:S01]  /*14eb0*/  IMAD.WIDE R12, R160.reuse, 0x2, R6 ;  /* 0x00000002a00c7825 */ /* 0x044fe200078e0206 */
[----:B------:R0:W2:Y:S03]  /*14ec0*/  LDG.E.U16 R130, desc[UR56][R22.64] ;  /* 0x0000003816827981 */ /* 0x0000a6000c1e1500 */
[----:B------:R-:W-:-:S04]  /*14ed0*/  IMAD.WIDE R156, R160, 0x2, R8 ;  /* 0x00000002a09c7825 */ /* 0x000fc800078e0208 */
[----:B------:R-:W-:Y:S01]  /*14ee0*/  IMAD.WIDE R154, R160, 0x2, R10 ;  /* 0x00000002a09a7825 */ /* 0x000fe200078e020a */
[----:B------:R1:W-:Y:S03]  /*14ef0*/  STL [R1+0x7c4], R14 ;  /* 0x0007c40e01007387 */ /* 0x0003e60000100800 */
[----:B------:R-:W-:Y:S02]  /*14f00*/  IMAD R21, R3, 0xf, RZ ;  /* 0x0000000f03157824 */ /* 0x000fe400078e02ff */
[----:B0-----:R-:W-:-:S04]  /*14f10*/  IMAD.WIDE R22, R2, 0x2, R12 ;  /* 0x0000000202167825 */ /* 0x001fc800078e020c */
[C---:B------:R-:W-:Y:S01]  /*14f20*/  IMAD.WIDE R12, R2.reuse, 0x2, R156 ;  /* 0x00000002020c7825 */ /* 0x040fe200078e029c */
[----:B-1----:R0:W4:Y:S03]  /*14f30*/  LDG.E.U16 R14, desc[UR56][R152.64] ;  /* 0x00000038980e7981 */ /* 0x002126000c1e1500 */
[----:B------:R-:W-:Y:S01]  /*14f40*/  IMAD.WIDE R154, R2, 0x2, R154 ;  /* 0x00000002029a7825 */ /* 0x000fe200078e029a */
[----:B------:R1:W4:Y:S04]  /*14f50*/  LDG.E.U16 R129, desc[UR56][R22.64] ;  /* 0x0000003816817981 */ /* 0x000328000c1e1500 */
[----:B------:R1:W4:Y:S01]  /*14f60*/  LDG.E.U16 R128, desc[UR56][R12.64] ;  /* 0x000000380c807981 */ /* 0x000322000c1e1500 */
[----:B0-----:R-:W-:-:S03]  /*14f70*/  IMAD.WIDE R152, R21, 0x2, R4 ;  /* 0x0000000215987825 */ /* 0x001fc600078e0204 */
[----:B------:R0:W4:Y:S01]  /*14f80*/  LDG.E.U16 R127, desc[UR56][R154.64] ;  /* 0x000000389a7f7981 */ /* 0x000122000c1e1500 */
[----:B------:R-:W-:-:S04]  /*14f90*/  IMAD.WIDE R158, R21, 0x2, R6 ;  /* 0x00000002159e7825 */ /* 0x000fc800078e0206 */
[----:B------:R-:W-:-:S04]  /*14fa0*/  IMAD.WIDE R152, R2, 0x2, R152 ;  /* 0x0000000202987825 */ /* 0x000fc800078e0298 */
[----:B------:R-:W-:Y:S01]  /*14fb0*/  IMAD.WIDE R156, R21, 0x2, R8 ;  /* 0x00000002159c7825 */ /* 0x000fe200078e0208 */
[----:B------:R0:W4:Y:S03]  /*14fc0*/  LDG.E.U16 R78, desc[UR56][R152.64] ;  /* 0x00000038984e7981 */ /* 0x000126000c1e1500 */
[----:B-1----:R-:W-:-:S04]  /*14fd0*/  IMAD.WIDE R22, R2, 0x2, R158 ;  /* 0x0000000202167825 */ /* 0x002fc800078e029e */
[----:B------:R-:W-:Y:S01]  /*14fe0*/  IMAD.WIDE R12, R2, 0x2, R156 ;  /* 0x00000002020c7825 */ /* 0x000fe200078e029c */
[----:B------:R-:W4:Y:S04]  /*14ff0*/  LDG.E.U16 R77, desc[UR56][R22.64] ;  /* 0x00000038164d7981 */ /* 0x000f28000c1e1500 */
[----:B------:R1:W4:Y:S01]  /*15000*/  LDG.E.U16 R76, desc[UR56][R12.64] ;  /* 0x000000380c4c7981 */ /* 0x000322000c1e1500 */
[----:B------:R-:W-:Y:S01]  /*15010*/  SHF.L.U32 R158, R3, 0x4, RZ ;  /* 0x00000004039e7819 */ /* 0x000fe200000006ff */
[----:B0-----:R-:W-:-:S04]  /*15020*/  IMAD.WIDE R154, R21, 0x2, R10 ;  /* 0x00000002159a7825 */ /* 0x001fc800078e020a */
[----:B------:R-:W-:-:S04]  /*15030*/  IMAD.WIDE R152, R158, 0x2, R4 ;  /* 0x000000029e987825 */ /* 0x000fc800078e0204 */
[C---:B-1----:R-:W-:Y:S01]  /*15040*/  IMAD.WIDE R12, R158.reuse, 0x2, R8 ;  /* 0x000000029e0c7825 */ /* 0x042fe200078e0208 */
[----:B------:R-:W-:Y:S03]  /*15050*/  STL [R1+0x7c0], R29 ;  /* 0x0007c01d01007387 */ /* 0x000fe60000100800 */
[----:B------:R-:W-:Y:S02]  /*15060*/  IMAD R162, R3, 0x11, RZ ;  /* 0x0000001103a27824 */ /* 0x000fe400078e02ff */
[----:B------:R-:W-:Y:S01]  /*15070*/  IMAD.WIDE R22, R158, 0x2, R6 ;  /* 0x000000029e167825 */ /* 0x000fe200078e0206 */
[----:B------:R-:W-:Y:S03]  /*15080*/  STL [R1+0x7bc], R28 ;  /* 0x0007bc1c01007387 */ /* 0x000fe60000100800 */
[----:B------:R-:W-:-:S04]  /*15090*/  IMAD.WIDE R154, R2, 0x2, R154 ;  /* 0x00000002029a7825 */ /* 0x000fc800078e029a */
[----:B------:R-:W-:Y:S01]  /*150a0*/  IMAD.WIDE R158, R158, 0x2, R10 ;  /* 0x000000029e9e7825 */ /* 0x000fe200078e020a */
[----:B------:R0:W4:Y:S03]  /*150b0*/  LDG.E.U16 R75, desc[UR56][R154.64] ;  /* 0x000000389a4b7981 */ /* 0x000126000c1e1500 */
[----:B------:R-:W-:-:S04]  /*150c0*/  IMAD.WIDE R156, R2, 0x2, R152 ;  /* 0x00000002029c7825 */ /* 0x000fc800078e0298 */
[----:B------:R-:W-:-:S04]  /*150d0*/  IMAD.WIDE R160, R162, 0x2, R4 ;  /* 0x00000002a2a07825 */ /* 0x000fc800078e0204 */
[----:B------:R-:W-:-:S04]  /*150e0*/  IMAD.WIDE R152, R2, 0x2, R12 ;  /* 0x0000000202987825 */ /* 0x000fc800078e020c */
[----:B0-----:R-:W-:-:S04]  /*150f0*/  IMAD.WIDE R154, R2, 0x2, R22 ;  /* 0x00000002029a7825 */ /* 0x001fc800078e0216 */
[----:B------:R-:W-:-:S04]  /*15100*/  IMAD.WIDE R22, R2, 0x2, R158 ;  /* 0x0000000202167825 */ /* 0x000fc800078e029e */
[----:B------:R-:W-:-:S04]  /*15110*/  IMAD.WIDE R12, R2, 0x2, R160 ;  /* 0x00000002020c7825 */ /* 0x000fc800078e02a0 */
[----:B------:R-:W-:-:S04]  /*15120*/  IMAD R21, R3, 0x12, RZ ;  /* 0x0000001203157824 */ /* 0x000fc800078e02ff */
[----:B------:R-:W-:-:S04]  /*15130*/  IMAD.WIDE R158, R21, 0x2, R4 ;  /* 0x00000002159e7825 */ /* 0x000fc800078e0204 */
[--C-:B------:R-:W-:Y:S01]  /*15140*/  IMAD.WIDE R160, R21, 0x2, R6.reuse ;  /* 0x0000000215a07825 */ /* 0x100fe200078e0206 */
[----:B--2---:R-:W-:Y:S04]  /*15150*/  STL [R1+0x1c24], R130 ;  /* 0x001c248201007387 */ /* 0x004fe80000100800 */
[----:B---3--:R0:W-:Y:S04]  /*15160*/  STL [R1+0x7b8], R27 ;  /* 0x0007b81b01007387 */ /* 0x0081e80000100800 */
[----:B----4-:R-:W-:Y:S04]  /*15170*/  STL [R1+0x7b4], R26 ;  /* 0x0007b41a01007387 */ /* 0x010fe80000100800 */
[----:B------:R1:W-:Y:S04]  /*15180*/  STL [R1+0x7b0], R25 ;  /* 0x0007b01901007387 */ /* 0x0003e80000100800 */
[----:B------:R2:W-:Y:S04]  /*15190*/  STL [R1+0x7ac], R24 ;  /* 0x0007ac1801007387 */ /* 0x0005e80000100800 */
[----:B0-----:R-:W3:Y:S04]  /*151a0*/  LDG.E.U16 R27, desc[UR56][R156.64] ;  /* 0x000000389c1b7981 */ /* 0x001ee8000c1e1500 */
[----:B-1----:R0:W4:Y:S04]  /*151b0*/  LDG.E.U16 R25, desc[UR56][R152.64] ;  /* 0x0000003898197981 */ /* 0x002128000c1e1500 */
[----:B------:R-:W-:Y:S04]  /*151c0*/  STL [R1+0x1c28], R129 ;  /* 0x001c288101007387 */ /* 0x000fe80000100800 */
[----:B------:R-:W-:Y:S01]  /*151d0*/  STL [R1+0x1c2c], R128 ;  /* 0x001c2c8001007387 */ /* 0x000fe20000100800 */
[----:B0-----:R-:W-:-:S03]  /*151e0*/  IMAD.WIDE R152, R162, 0x2, R6 ;  /* 0x00000002a2987825 */ /* 0x001fc600078e0206 */
[----:B------:R-:W-:Y:S04]  /*151f0*/  STL [R1+0x1c30], R127 ;  /* 0x001c307f01007387 */ /* 0x000fe80000100800 */
[----:B------:R-:W4:Y:S01]  /*15200*/  LDG.E.U16 R26, desc[UR56][R154.64] ;  /* 0x000000389a1a7981 */ /* 0x000f22000c1e1500 */
[----:B------:R-:W-:-:S03]  /*15210*/  IMAD.WIDE R152, R2, 0x2, R152 ;  /* 0x0000000202987825 */ /* 0x000fc600078e0298 */
[----:B------:R0:W-:Y:S04]  /*15220*/  STL [R1+0x7a8], R19 ;  /* 0x0007a81301007387 */ /* 0x0001e80000100800 */
[----:B--2---:R1:W2:Y:S04]  /*15230*/  LDG.E.U16 R24, desc[UR56][R22.64] ;  /* 0x0000003816187981 */ /* 0x0042a8000c1e1500 */
[----:B0-----:R0:W2:Y:S01]  /*15240*/  LDG.E.U16 R19, desc[UR56][R12.64] ;  /* 0x000000380c137981 */ /* 0x0010a2000c1e1500 */
[----:B-1----:R-:W-:-:S03]  /*15250*/  IMAD.WIDE R22, R162, 0x2, R8 ;  /* 0x00000002a2167825 */ /* 0x002fc600078e0208 */
[----:B------:R-:W-:Y:S01]  /*15260*/  STL [R1+0x1c34], R78 ;  /* 0x001c344e01007387 */ /* 0x000fe20000100800 */
[----:B0-----:R-:W-:-:S03]  /*15270*/  IMAD.WIDE R12, R162, 0x2, R10 ;  /* 0x00000002a20c7825 */ /* 0x001fc600078e020a */
[----:B------:R0:W-:Y:S01]  /*15280*/  STL [R1+0x7a4], R18 ;  /* 0x0007a41201007387 */ /* 0x0001e20000100800 */
[----:B------:R-:W-:-:S04]  /*15290*/  IMAD.WIDE R162, R21, 0x2, R8 ;  /* 0x0000000215a27825 */ /* 0x000fc800078e0208 */
[C---:B------:R-:W-:Y:S01]  /*152a0*/  IMAD.WIDE R156, R2.reuse, 0x2, R22 ;  /* 0x00000002029c7825 */ /* 0x040fe200078e0216 */
[----:B0-----:R0:W2:Y:S03]  /*152b0*/  LDG.E.U16 R18, desc[UR56][R152.64] ;  /* 0x0000003898127981 */ /* 0x0010a6000c1e1500 */
[C---:B------:R-:W-:Y:S01]  /*152c0*/  IMAD.WIDE R154, R2.reuse, 0x2, R12 ;  /* 0x00000002029a7825 */ /* 0x040fe200078e020c */
[----:B------:R1:W-:Y:S03]  /*152d0*/  STL [R1+0x7a0], R16 ;  /* 0x0007a01001007387 */ /* 0x0003e60000100800 */
[C---:B------:R-:W-:Y:S01]  /*152e0*/  IMAD.WIDE R22, R2.reuse, 0x2, R160 ;  /* 0x0000000202167825 */ /* 0x040fe200078e02a0 */
[----:B------:R-:W2:Y:S03]  /*152f0*/  LDG.E.U16 R29, desc[UR56][R156.64] ;  /* 0x000000389c1d7981 */ /* 0x000ea6000c1e1500 */
[C---:B0-----:R-:W-:Y:S01]  /*15300*/  IMAD.WIDE R152, R2.reuse, 0x2, R158 ;  /* 0x0000000202987825 */ /* 0x041fe200078e029e */
[----:B------:R-:W-:Y:S03]  /*15310*/  STL [R1+0x1c38], R77 ;  /* 0x001c384d01007387 */ /* 0x000fe60000100800 */
[----:B------:R-:W-:Y:S01]  /*15320*/  IMAD.WIDE R12, R2, 0x2, R162 ;  /* 0x00000002020c7825 */ /* 0x000fe200078e02a2 */
[----:B------:R0:W-:Y:S04]  /*15330*/  STL [R1+0x79c], R15 ;  /* 0x00079c0f01007387 */ /* 0x0001e80000100800 */
[----:B------:R-:W2:Y:S04]  /*15340*/  LDG.E.U16 R28, desc[UR56][R154.64] ;  /* 0x000000389a1c7981 */ /* 0x000ea8000c1e1500 */
[----:B------:R-:W-:Y:S04]  /*15350*/  STL [R1+0x1c3c], R76 ;  /* 0x001c3c4c01007387 */ /* 0x000fe80000100800 */
[----:B-1----:R1:W2:Y:S04]  /*15360*/  LDG.E.U16 R16, desc[UR56][R152.64] ;  /* 0x0000003898107981 */ /* 0x0022a8000c1e1500 */
[----:B------:R1:W-:Y:S04]  /*15370*/  STL [R1+0x798], R14 ;  /* 0x0007980e01007387 */ /* 0x0003e80000100800 */
[----:B0-----:R0:W2:Y:S04]  /*15380*/  LDG.E.U16 R15, desc[UR56][R22.64] ;  /* 0x00000038160f7981 */ /* 0x0010a8000c1e1500 */
[----:B-1----:R1:W2:Y:S01]  /*15390*/  LDG.E.U16 R14, desc[UR56][R12.64] ;  /* 0x000000380c0e7981 */ /* 0x0022a2000c1e1500 */
[----:B------:R-:W-:-:S02]  /*153a0*/  IMAD R158, R3, 0x13, RZ ;  /* 0x00000013039e7824 */ /* 0x000fc400078e02ff */
[----:B------:R-:W-:-:S04]  /*153b0*/  IMAD.WIDE R152, R21, 0x2, R10 ;  /* 0x0000000215987825 */ /* 0x000fc800078e020a */
[----:B0-----:R-:W-:-:S04]  /*153c0*/  IMAD.WIDE R22, R158, 0x2, R4 ;  /* 0x000000029e167825 */ /* 0x001fc800078e0204 */
[----:B-1----:R-:W-:-:S04]  /*153d0*/  IMAD.WIDE R12, R158, 0x2, R6 ;  /* 0x000000029e0c7825 */ /* 0x002fc800078e0206 */
[----:B------:R-:W-:-:S04]  /*153e0*/  IMAD.WIDE R154, R158, 0x2, R8 ;  /* 0x000000029e9a7825 */ /* 0x000fc800078e0208 */
[----:B------:R-:W-:-:S04]  /*153f0*/  IMAD.WIDE R158, R158, 0x2, R10 ;  /* 0x000000029e9e7825 */ /* 0x000fc800078e020a */
[----:B------:R-:W-:Y:S01]  /*15400*/  IMAD R164, R3, 0x14, RZ ;  /* 0x0000001403a47824 */ /* 0x000fe200078e02ff */
[----:B------:R-:W-:Y:S01]  /*15410*/  STL [R1+0x1c40], R75 ;  /* 0x001c404b01007387 */ /* 0x000fe20000100800 */
[----:B------:R-:W-:-:S04]  /*15420*/  IMAD.WIDE R160, R2, 0x2, R152 ;  /* 0x0000000202a07825 */ /* 0x000fc800078e0298 */
[----:B------:R-:W-:-:S04]  /*15430*/  IMAD.WIDE R156, R2, 0x2, R22 ;  /* 0x00000002029c7825 */ /* 0x000fc800078e0216 */
[----:B------:R-:W-:-:S04]  /*15440*/  IMAD.WIDE R162, R164, 0x2, R4 ;  /* 0x00000002a4a27825 */ /* 0x000fc800078e0204 */
[----:B------:R-:W-:-:S04]  /*15450*/  IMAD.WIDE R152, R2, 0x2, R12 ;  /* 0x0000000202987825 */ /* 0x000fc800078e020c */
[----:B------:R-:W-:-:S04]  /*15460*/  IMAD.WIDE R22, R2, 0x2, R154 ;  /* 0x0000000202167825 */ /* 0x000fc800078e029a */
[----:B------:R-:W-:-:S04]  /*15470*/  IMAD.WIDE R12, R2, 0x2, R158 ;  /* 0x00000002020c7825 */ /* 0x000fc800078e029e */
[----:B------:R-:W-:-:S04]  /*15480*/  IMAD.WIDE R154, R164, 0x2, R10 ;  /* 0x00000002a49a7825 */ /* 0x000fc800078e020a */
[----:B------:R-:W-:-:S04]  /*15490*/  IMAD R21, R3, 0x15, RZ ;  /* 0x0000001503157824 */ /* 0x000fc800078e02ff */
[----:B------:R-:W-:Y:S01]  /*154a0*/  IMAD.WIDE R158, R21, 0x2, R4 ;  /* 0x00000002159e7825 */ /* 0x000fe200078e0204 */
[----:B---3--:R0:W-:Y:S04]  /*154b0*/  STL [R1+0x774], R27 ;  /* 0x0007741b01007387 */ /* 0x0081e80000100800 */
[----:B0-----:R-:W3:Y:S04]  /*154c0*/  LDG.E.U16 R27, desc[UR56][R160.64] ;  /* 0x00000038a01b7981 */ /* 0x001ee8000c1e1500 */
[----:B----4-:R0:W-:Y:S04]  /*154d0*/  STL [R1+0x770], R26 ;  /* 0x0007701a01007387 */ /* 0x0101e80000100800 */
[----:B------:R1:W-:Y:S04]  /*154e0*/  STL [R1+0x76c], R25 ;  /* 0x00076c1901007387 */ /* 0x0003e80000100800 */
[----:B--2---:R2:W-:Y:S04]  /*154f0*/  STL [R1+0x768], R24 ;  /* 0x0007681801007387 */ /* 0x0045e80000100800 */
[----:B0-----:R-:W4:Y:S04]  /*15500*/  LDG.E.U16 R26, desc[UR56][R156.64] ;  /* 0x000000389c1a7981 */ /* 0x001f28000c1e1500 */
[----:B------:R0:W-:Y:S04]  /*15510*/  STL [R1+0x764], R19 ;  /* 0x0007641301007387 */ /* 0x0001e80000100800 */
[----:B-1----:R1:W4:Y:S04]  /*15520*/  LDG.E.U16 R25, desc[UR56][R152.64] ;  /* 0x0000003898197981 */ /* 0x002328000c1e1500 */
[----:B--2---:R2:W4:Y:S04]  /*15530*/  LDG.E.U16 R24, desc[UR56][R22.64] ;  /* 0x0000003816187981 */ /* 0x004528000c1e1500 */
[----:B0-----:R0:W4:Y:S01]  /*15540*/  LDG.E.U16 R19, desc[UR56][R12.64] ;  /* 0x000000380c137981 */ /* 0x001122000c1e1500 */
[----:B-1----:R-:W-:-:S04]  /*15550*/  IMAD.WIDE R152, R2, 0x2, R162 ;  /* 0x0000000202987825 */ /* 0x002fc800078e02a2 */
[C---:B--2---:R-:W-:Y:S01]  /*15560*/  IMAD.WIDE R22, R164.reuse, 0x2, R6 ;  /* 0x00000002a4167825 */ /* 0x044fe200078e0206 */
[----:B------:R1:W-:Y:S03]  /*15570*/  STL [R1+0x760], R18 ;  /* 0x0007601201007387 */ /* 0x0003e60000100800 */
[----:B0-----:R-:W-:-:S04]  /*15580*/  IMAD.WIDE R12, R164, 0x2, R8 ;  /* 0x00000002a40c7825 */ /* 0x001fc800078e0208 */
[----:B------:R-:W-:Y:S01]  /*15590*/  IMAD.WIDE R156, R21, 0x2, R6 ;  /* 0x00000002159c7825 */ /* 0x000fe200078e0206 */
[----:B-1----:R0:W2:Y:S04]  /*155a0*/  LDG.E.U16 R18, desc[UR56][R152.64] ;  /* 0x0000003898127981 */ /* 0x0020a8000c1e1500 */
[----:B------:R-:W-:Y:S01]  /*155b0*/  STL [R1+0x75c], R29 ;  /* 0x00075c1d01007387 */ /* 0x000fe20000100800 */
[----:B0-----:R-:W-:-:S03]  /*155c0*/  IMAD.WIDE R152, R2, 0x2, R22 ;  /* 0x0000000202987825 */ /* 0x001fc600078e0216 */
[----:B------:R-:W-:Y:S01]  /*155d0*/  STL [R1+0x758], R28 ;  /* 0x0007581c01007387 */ /* 0x000fe20000100800 */
[----:B------:R-:W-:-:S04]  /*155e0*/  IMAD.WIDE R22, R2, 0x2, R12 ;  /* 0x0000000202167825 */ /* 0x000fc800078e020c */
[C---:B------:R-:W-:Y:S01]  /*155f0*/  IMAD.WIDE R12, R2.reuse, 0x2, R154 ;  /* 0x00000002020c7825 */ /* 0x040fe200078e029a */
[----:B------:R0:W-:Y:S03]  /*15600*/  STL [R1+0x754], R16 ;  /* 0x0007541001007387 */ /* 0x0001e60000100800 */
[----:B------:R-:W-:Y:S01]  /*15610*/  IMAD.WIDE R154, R21, 0x2, R8 ;  /* 0x00000002159a7825 */ /* 0x000fe200078e0208 */
[----:B------:R1:W-:Y:S04]  /*15620*/  STL [R1+0x750], R15 ;  /* 0x0007500f01007387 */ /* 0x0003e80000100800 */
[----:B0-----:R0:W2:Y:S04]  /*15630*/  LDG.E.U16 R16, desc[UR56][R152.64] ;  /* 0x0000003898107981 */ /* 0x0010a8000c1e1500 */
[----:B------:R0:W-:Y:S04]  /*15640*/  STL [R1+0x74c], R14 ;  /* 0x00074c0e01007387 */ /* 0x0001e80000100800 */
[----:B-1----:R1:W2:Y:S01]  /*15650*/  LDG.E.U16 R15, desc[UR56][R22.64] ;  /* 0x00000038160f7981 */ /* 0x0022a2000c1e1500 */
[----:B0-----:R-:W-:-:S03]  /*15660*/  IMAD.WIDE R152, R2, 0x2, R158 ;  /* 0x0000000202987825 */ /* 0x001fc600078e029e */
[----:B------:R0:W2:Y:S01]  /*15670*/  LDG.E.U16 R14, desc[UR56][R12.64] ;  /* 0x000000380c0e7981 */ /* 0x0000a2000c1e1500 */
[----:B-1----:R-:W-:-:S03]  /*15680*/  IMAD.WIDE R22, R2, 0x2, R156 ;  /* 0x0000000202167825 */ /* 0x002fc600078e029c */
[----:B------:R1:W3:Y:S04]  /*15690*/  LDG.E.U16 R127, desc[UR56][R152.64] ;  /* 0x00000038987f7981 */ /* 0x0002e8000c1e1500 */
[----:B------:R1:W4:Y:S01]  /*156a0*/  LDG.E.U16 R128, desc[UR56][R22.64] ;  /* 0x0000003816807981 */ /* 0x000322000c1e1500 */
[----:B0-----:R-:W-:-:S04]  /*156b0*/  IMAD.WIDE R12, R2, 0x2, R154 ;  /* 0x00000002020c7825 */ /* 0x001fc800078e029a */
[----:B------:R-:W-:Y:S01]  /*156c0*/  IMAD R158, R3, 0x16, RZ ;  /* 0x00000016039e7824 */ /* 0x000fe200078e02ff */
[----:B------:R0:W2:Y:S01]  /*156d0*/  LDG.E.U16 R129, desc[UR56][R12.64] ;  /* 0x000000380c817981 */ /* 0x0000a2000c1e1500 */
[----:B------:R-:W-:-:S04]  /*156e0*/  IMAD.WIDE R154, R21, 0x2, R10 ;  /* 0x00000002159a7825 */ /* 0x000fc800078e020a */
[----:B-1----:R-:W-:-:S04]  /*156f0*/  IMAD.WIDE R152, R158, 0x2, R4 ;  /* 0x000000029e987825 */ /* 0x002fc800078e0204 */
[----:B------:R-:W-:-:S04]  /*15700*/  IMAD.WIDE R22, R158, 0x2, R6 ;  /* 0x000000029e167825 */ /* 0x000fc800078e0206 */
[----:B------:R-:W-:-:S04]  /*15710*/  IMAD.WIDE R154, R2, 0x2, R154 ;  /* 0x00000002029a7825 */ /* 0x000fc800078e029a */
[----:B0-----:R-:W-:Y:S01]  /*15720*/  IMAD.WIDE R12, R158, 0x2, R8 ;  /* 0x000000029e0c7825 */ /* 0x001fe200078e0208 */
[----:B------:R0:W2:Y:S03]  /*15730*/  LDG.E.U16 R130, desc[UR56][R154.64] ;  /* 0x000000389a827981 */ /* 0x0000a6000c1e1500 */
[----:B------:R-:W-:-:S04]  /*15740*/  IMAD.WIDE R156, R2, 0x2, R152 ;  /* 0x00000002029c7825 */ /* 0x000fc800078e0298 */
[C---:B------:R-:W-:Y:S01]  /*15750*/  IMAD.WIDE R152, R2.reuse, 0x2, R12 ;  /* 0x0000000202987825 */ /* 0x040fe200078e020c */
[----:B------:R-:W2:Y:S03]  /*15760*/  LDG.E.U16 R126, desc[UR56][R156.64] ;  /* 0x000000389c7e7981 */ /* 0x000ea6000c1e1500 */
[----:B0-----:R-:W-:Y:S01]  /*15770*/  IMAD.WIDE R154, R2, 0x2, R22 ;  /* 0x00000002029a7825 */ /* 0x001fe200078e0216 */
[----:B------:R0:W2:Y:S04]  /*15780*/  LDG.E.U16 R124, desc[UR56][R152.64] ;  /* 0x00000038987c7981 */ /* 0x0000a8000c1e1500 */
[----:B------:R-:W2:Y:S01]  /*15790*/  LDG.E.U16 R125, desc[UR56][R154.64] ;  /* 0x000000389a7d7981 */ /* 0x000ea2000c1e1500 */
[----:B------:R-:W-:-:S02]  /*157a0*/  IMAD R162, R3, 0x17, RZ ;  /* 0x0000001703a27824 */ /* 0x000fc400078e02ff */
[----:B------:R-:W-:-:S04]  /*157b0*/  IMAD.WIDE R158, R158, 0x2, R10 ;  /* 0x000000029e9e7825 */ /* 0x000fc800078e020a */
[----:B------:R-:W-:-:S04]  /*157c0*/  IMAD.WIDE R160, R162, 0x2, R4 ;  /* 0x00000002a2a07825 */ /* 0x000fc800078e0204 */
[----:B------:R-:W-:-:S04]  /*157d0*/  IMAD.WIDE R22, R2, 0x2, R158 ;  /* 0x0000000202167825 */ /* 0x000fc800078e029e */
[----:B0-----:R-:W-:Y:S01]  /*157e0*/  IMAD.WIDE R152, R162, 0x2, R6 ;  /* 0x00000002a2987825 */ /* 0x001fe200078e0206 */
[----:B------:R0:W2:Y:S03]  /*157f0*/  LDG.E.U16 R123, desc[UR56][R22.64] ;  /* 0x00000038167b7981 */ /* 0x0000a6000c1e1500 */
[----:B------:R-:W-:-:S04]  /*15800*/  IMAD.WIDE R12, R2, 0x2, R160 ;  /* 0x00000002020c7825 */ /* 0x000fc800078e02a0 */
[----:B------:R-:W-:Y:S01]  /*15810*/  IMAD R21, R3, 0x18, RZ ;  /* 0x0000001803157824 */ /* 0x000fe200078e02ff */
[----:B------:R1:W2:Y:S01]  /*15820*/  LDG.E.U16 R74, desc[UR56][R12.64] ;  /* 0x000000380c4a7981 */ /* 0x0002a2000c1e1500 */
[----:B------:R-:W-:-:S04]  /*15830*/  IMAD.WIDE R152, R2, 0x2, R152 ;  /* 0x0000000202987825 */ /* 0x000fc800078e0298 */
[----:B0-----:R-:W-:Y:S01]  /*15840*/  IMAD.WIDE R22, R162, 0x2, R8 ;  /* 0x00000002a2167825 */ /* 0x001fe200078e0208 */
[----:B------:R0:W2:Y:S03]  /*15850*/  LDG.E.U16 R73, desc[UR56][R152.64] ;  /* 0x0000003898497981 */ /* 0x0000a6000c1e1500 */
[----:B------:R-:W-:-:S04]  /*15860*/  IMAD.WIDE R158, R21, 0x2, R4 ;  /* 0x00000002159e7825 */ /* 0x000fc800078e0204 */
[----:B-1----:R-:W-:-:S04]  /*15870*/  IMAD.WIDE R12, R162, 0x2, R10 ;  /* 0x00000002a20c7825 */ /* 0x002fc800078e020a */
[----:B------:R-:W-:-:S04]  /*15880*/  IMAD.WIDE R160, R21, 0x2, R6 ;  /* 0x0000000215a07825 */ /* 0x000fc800078e0206 */
[----:B------:R-:W-:-:S04]  /*15890*/  IMAD.WIDE R162, R21, 0x2, R8 ;  /* 0x0000000215a27825 */ /* 0x000fc800078e0208 */
[----:B------:R-:W-:-:S04]  /*158a0*/  IMAD.WIDE R156, R2, 0x2, R22 ;  /* 0x00000002029c7825 */ /* 0x000fc800078e0216 */
[C---:B0-----:R-:W-:Y:S01]  /*158b0*/  IMAD.WIDE R152, R2.reuse, 0x2, R158 ;  /* 0x0000000202987825 */ /* 0x041fe200078e029e */
[----:B------:R-:W2:Y:S03]  /*158c0*/  LDG.E.U16 R72, desc[UR56][R156.64] ;  /* 0x000000389c487981 */ /* 0x000ea6000c1e1500 */
[----:B------:R-:W-:-:S04]  /*158d0*/  IMAD.WIDE R154, R2, 0x2, R12 ;  /* 0x00000002029a7825 */ /* 0x000fc800078e020c */
[C---:B------:R-:W-:Y:S01]  /*158e0*/  IMAD.WIDE R22, R2.reuse, 0x2, R160 ;  /* 0x0000000202167825 */ /* 0x040fe200078e02a0 */
[----:B------:R0:W2:Y:S03]  /*158f0*/  LDG.E.U16 R71, desc[UR56][R154.64] ;  /* 0x000000389a477981 */ /* 0x0000a6000c1e1500 */
[----:B------:R-:W-:-:S04]  /*15900*/  IMAD.WIDE R12, R2, 0x2, R162 ;  /* 0x00000002020c7825 */ /* 0x000fc800078e02a2 */
[C---:B------:R-:W-:Y:S02]  /*15910*/  IMAD R158, R3.reuse, 0x19, RZ ;  /* 0x00000019039e7824 */ /* 0x040fe400078e02ff */
[----:B------:R-:W-:Y:S02]  /*15920*/  IMAD R164, R3, 0x1a, RZ ;  /* 0x0000001a03a47824 */ /* 0x000fe400078e02ff */
[----:B0-----:R-:W-:-:S04]  /*15930*/  IMAD.WIDE R154, R158, 0x2, R8 ;  /* 0x000000029e9a7825 */ /* 0x001fc800078e0208 */
[----:B------:R-:W-:Y:S01]  /*15940*/  IMAD.WIDE R162, R164, 0x2, R4 ;  /* 0x00000002a4a27825 */ /* 0x000fe200078e0204 */
[----:B---3--:R-:W-:Y:S04]  /*15950*/  STL [R1+0x1c44], R127 ;  /* 0x001c447f01007387 */ /* 0x008fe80000100800 */
[----:B----4-:R-:W-:Y:S04]  /*15960*/  STL [R1+0x1c48], R128 ;  /* 0x001c488001007387 */ /* 0x010fe80000100800 */
[----:B--2---:R-:W-:Y:S04]  /*15970*/  STL [R1+0x1c4c], R129 ;  /* 0x001c4c8101007387 */ /* 0x004fe80000100800 */
[----:B------:R-:W-:Y:S04]  /*15980*/  STL [R1+0x748], R27 ;  /* 0x0007481b01007387 */ /* 0x000fe80000100800 */
[----:B------:R0:W-:Y:S04]  /*15990*/  STL [R1+0x744], R26 ;  /* 0x0007441a01007387 */ /* 0x0001e80000100800 */
[----:B------:R1:W-:Y:S04]  /*159a0*/  STL [R1+0x740], R25 ;  /* 0x0007401901007387 */ /* 0x0003e80000100800 */
[----:B------:R2:W-:Y:S04]  /*159b0*/  STL [R1+0x73c], R24 ;  /* 0x00073c1801007387 */ /* 0x0005e80000100800 */
[----:B0-----:R0:W3:Y:S04]  /*159c0*/  LDG.E.U16 R26, desc[UR56][R152.64] ;  /* 0x00000038981a7981 */ /* 0x0010e8000c1e1500 */
[----:B-1----:R1:W4:Y:S04]  /*159d0*/  LDG.E.U16 R25, desc[UR56][R22.64] ;  /* 0x0000003816197981 */ /* 0x002328000c1e1500 */
[----:B--2---:R2:W4:Y:S01]  /*159e0*/  LDG.E.U16 R24, desc[UR56][R12.64] ;  /* 0x000000380c187981 */ /* 0x004522000c1e1500 */
[----:B0-----:R-:W-:-:S04]  /*159f0*/  IMAD.WIDE R152, R21, 0x2, R10 ;  /* 0x0000000215987825 */ /* 0x001fc800078e020a */
[----:B-1----:R-:W-:-:S04]  /*15a00*/  IMAD.WIDE R22, R158, 0x2, R4 ;  /* 0x000000029e167825 */ /* 0x002fc800078e0204 */
[----:B--2---:R-:W-:-:S04]  /*15a10*/  IMAD.WIDE R12, R158, 0x2, R6 ;  /* 0x000000029e0c7825 */ /* 0x004fc800078e0206 */
[----:B------:R-:W-:Y:S01]  /*15a20*/  IMAD.WIDE R158, R158, 0x2, R10 ;  /* 0x000000029e9e7825 */ /* 0x000fe200078e020a */
[----:B------:R0:W-:Y:S03]  /*15a30*/  STL [R1+0x738], R19 ;  /* 0x0007381301007387 */ /* 0x0001e60000100800 */
[C---:B------:R-:W-:Y:S01]  /*15a40*/  IMAD.WIDE R160, R2.reuse, 0x2, R152 ;  /* 0x0000000202a07825 */ /* 0x040fe200078e0298 */
[----:B------:R-:W-:Y:S03]  /*15a50*/  STL [R1+0x1c50], R130 ;  /* 0x001c508201007387 */ /* 0x000fe60000100800 */
[C---:B------:R-:W-:Y:S01]  /*15a60*/  IMAD.WIDE R156, R2.reuse, 0x2, R22 ;  /* 0x00000002029c7825 */ /* 0x040fe200078e0216 */
[----:B------:R1:W-:Y:S03]  /*15a70*/  STL [R1+0x734], R18 ;  /* 0x0007341201007387 */ /* 0x0003e60000100800 */
[C---:B------:R-:W-:Y:S01]  /*15a80*/  IMAD.WIDE R152, R2.reuse, 0x2, R12 ;  /* 0x0000000202987825 */ /* 0x040fe200078e020c */
[----:B------:R-:W2:Y:S03]  /*15a90*/  LDG.E.U16 R30, desc[UR56][R160.64] ;  /* 0x00000038a01e7981 */ /* 0x000ea6000c1e1500 */
[C---:B------:R-:W-:Y:S01]  /*15aa0*/  IMAD.WIDE R22, R2.reuse, 0x2, R154 ;  /* 0x0000000202167825 */ /* 0x040fe200078e029a */
[----:B------:R-:W-:Y:S03]  /*15ab0*/  STL [R1+0x1c54], R126 ;  /* 0x001c547e01007387 */ /* 0x000fe60000100800 */
[C---:B------:R-:W-:Y:S01]  /*15ac0*/  IMAD.WIDE R12, R2.reuse, 0x2, R158 ;  /* 0x00000002020c7825 */ /* 0x040fe200078e029e */
[----:B0-----:R-:W2:Y:S04]  /*15ad0*/  LDG.E.U16 R19, desc[UR56][R156.64] ;  /* 0x000000389c137981 */ /* 0x001ea8000c1e1500 */
[----:B------:R0:W-:Y:S04]  /*15ae0*/  STL [R1+0x730], R16 ;  /* 0x0007301001007387 */ /* 0x0001e80000100800 */
[----:B-1----:R1:W2:Y:S04]  /*15af0*/  LDG.E.U16 R18, desc[UR56][R152.64] ;  /* 0x0000003898127981 */ /* 0x0022a8000c1e1500 */
[----:B------:R-:W-:Y:S04]  /*15b00*/  STL [R1+0x1c58], R125 ;  /* 0x001c587d01007387 */ /* 0x000fe80000100800 */
[----:B------:R0:W-:Y:S01]  /*15b10*/  STL [R1+0x72c], R15 ;  /* 0x00072c0f01007387 */ /* 0x0001e20000100800 */
[----:B-1----:R-:W-:-:S03]  /*15b20*/  IMAD.WIDE R152, R2, 0x2, R162 ;  /* 0x0000000202987825 */ /* 0x002fc600078e02a2 */
[----:B0-----:R0:W2:Y:S04]  /*15b30*/  LDG.E.U16 R16, desc[UR56][R22.64] ;  /* 0x0000003816107981 */ /* 0x0010a8000c1e1500 */
[----:B------:R-:W-:Y:S04]  /*15b40*/  STL [R1+0x1c5c], R124 ;  /* 0x001c5c7c01007387 */ /* 0x000fe80000100800 */
[----:B------:R1:W2:Y:S04]  /*15b50*/  LDG.E.U16 R15, desc[UR56][R12.64] ;  /* 0x000000380c0f7981 */ /* 0x0002a8000c1e1500 */
[----:B------:R0:W-:Y:S04]  /*15b60*/  STL [R1+0x728], R14 ;  /* 0x0007280e01007387 */ /* 0x0001e80000100800 */
[----:B0-----:R0:W2:Y:S01]  /*15b70*/  LDG.E.U16 R14, desc[UR56][R152.64] ;  /* 0x00000038980e7981 */ /* 0x0010a2000c1e1500 */
[----:B------:R-:W-:-:S04]  /*15b80*/  IMAD.WIDE R22, R164, 0x2, R6 ;  /* 0x00000002a4167825 */ /* 0x000fc800078e0206 */
[----:B-1----:R-:W-:-:S04]  /*15b90*/  IMAD.WIDE R12, R164, 0x2, R8 ;  /* 0x00000002a40c7825 */ /* 0x002fc800078e0208 */
[----:B------:R-:W-:-:S04]  /*15ba0*/  IMAD.WIDE R154, R164, 0x2, R10 ;  /* 0x00000002a49a7825 */ /* 0x000fc800078e020a */
[----:B------:R-:W-:Y:S02]  /*15bb0*/  IMAD R21, R3, 0x1b, RZ ;  /* 0x0000001b03157824 */ /* 0x000fe400078e02ff */
[----:B0-----:R-:W-:-:S04]  /*15bc0*/  IMAD.WIDE R152, R2, 0x2, R22 ;  /* 0x0000000202987825 */ /* 0x001fc800078e0216 */
[C---:B------:R-:W-:Y:S01]  /*15bd0*/  IMAD.WIDE R22, R2.reuse, 0x2, R12 ;  /* 0x0000000202167825 */ /* 0x040fe200078e020c */
[----:B------:R-:W-:Y:S03]  /*15be0*/  STL [R1+0x1c60], R123 ;  /* 0x001c607b01007387 */ /* 0x000fe60000100800 */
[C---:B------:R-:W-:Y:S01]  /*15bf0*/  IMAD.WIDE R158, R21.reuse, 0x2, R4 ;  /* 0x00000002159e7825 */ /* 0x040fe200078e0204 */
[----:B------:R0:W2:Y:S03]  /*15c00*/  LDG.E.U16 R29, desc[UR56][R152.64] ;  /* 0x00000038981d7981 */ /* 0x0000a6000c1e1500 */
[C---:B------:R-:W-:Y:S01]  /*15c10*/  IMAD.WIDE R12, R2.reuse, 0x2, R154 ;  /* 0x00000002020c7825 */ /* 0x040fe200078e029a */
[----:B------:R1:W2:Y:S03]  /*15c20*/  LDG.E.U16 R28, desc[UR56][R22.64] ;  /* 0x00000038161c7981 */ /* 0x0002a6000c1e1500 */
[C---:B------:R-:W-:Y:S01]  /*15c30*/  IMAD.WIDE R154, R21.reuse, 0x2, R8 ;  /* 0x00000002159a7825 */ /* 0x040fe200078e0208 */
[----:B------:R-:W-:Y:S03]  /*15c40*/  STL [R1+0x1c64], R74 ;  /* 0x001c644a01007387 */ /* 0x000fe60000100800 */
[----:B------:R-:W-:Y:S01]  /*15c50*/  IMAD.WIDE R156, R21, 0x2, R6 ;  /* 0x00000002159c7825 */ /* 0x000fe200078e0206 */
[----:B------:R-:W-:Y:S03]  /*15c60*/  STL [R1+0x1c68], R73 ;  /* 0x001c684901007387 */ /* 0x000fe60000100800 */
[C---:B0-----:R-:W-:Y:S01]  /*15c70*/  IMAD.WIDE R152, R2.reuse, 0x2, R158 ;  /* 0x0000000202987825 */ /* 0x041fe200078e029e */
[----:B------:R0:W2:Y:S03]  /*15c80*/  LDG.E.U16 R27, desc[UR56][R12.64] ;  /* 0x000000380c1b7981 */ /* 0x0000a6000c1e1500 */
[----:B------:R-:W-:Y:S01]  /*15c90*/  IMAD R158, R3, 0x1c, RZ ;  /* 0x0000001c039e7824 */ /* 0x000fe200078e02ff */
[----:B------:R-:W-:Y:S01]  /*15ca0*/  STL [R1+0x1c6c], R72 ;  /* 0x001c6c4801007387 */ /* 0x000fe20000100800 */
[----:B-1----:R-:W-:-:S03]  /*15cb0*/  IMAD.WIDE R22, R2, 0x2, R156 ;  /* 0x0000000202167825 */ /* 0x002fc600078e029c */
[----:B------:R-:W-:Y:S01]  /*15cc0*/  STL [R1+0x1c70], R71 ;  /* 0x001c704701007387 */ /* 0x000fe20000100800 */
[----:B0-----:R-:W-:-:S04]  /*15cd0*/  IMAD.WIDE R12, R2, 0x2, R154 ;  /* 0x00000002020c7825 */ /* 0x001fc800078e029a */
[----:B------:R-:W-:-:S04]  /*15ce0*/  IMAD.WIDE R154, R21, 0x2, R10 ;  /* 0x00000002159a7825 */ /* 0x000fc800078e020a */
[----:B------:R-:W-:Y:S02]  /*15cf0*/  IMAD R162, R3, 0x1d, RZ ;  /* 0x0000001d03a27824 */ /* 0x000fe400078e02ff */
[----:B------:R-:W-:-:S04]  /*15d00*/  IMAD.WIDE R154, R2, 0x2, R154 ;  /* 0x00000002029a7825 */ /* 0x000fc800078e029a */
[----:B------:R-:W-:-:S04]  /*15d10*/  IMAD.WIDE R160, R162, 0x2, R4 ;  /* 0x00000002a2a07825 */ /* 0x000fc800078e0204 */
[----:B------:R-:W-:Y:S01]  /*15d20*/  IMAD R21, R3, 0x1e, RZ ;  /* 0x0000001e03157824 */ /* 0x000fe200078e02ff */
[----:B---3--:R0:W-:Y:S04]  /*15d30*/  STL [R1+0x6f4], R26 ;  /* 0x0006f41a01007387 */ /* 0x0081e80000100800 */
[----:B----4-:R1:W-:Y:S04]  /*15d40*/  STL [R1+0x6f0], R25 ;  /* 0x0006f01901007387 */ /* 0x0103e80000100800 */
[----:B------:R3:W-:Y:S04]  /*15d50*/  STL [R1+0x6ec], R24 ;  /* 0x0006ec1801007387 */ /* 0x0007e80000100800 */
[----:B0-----:R0:W4:Y:S04]  /*15d60*/  LDG.E.U16 R26, desc[UR56][R152.64] ;  /* 0x00000038981a7981 */ /* 0x001128000c1e1500 */
[----:B-1----:R1:W4:Y:S04]  /*15d70*/  LDG.E.U16 R25, desc[UR56][R22.64] ;  /* 0x0000003816197981 */ /* 0x002328000c1e1500 */
[----:B---3--:R3:W4:Y:S01]  /*15d80*/  LDG.E.U16 R24, desc[UR56][R12.64] ;  /* 0x000000380c187981 */ /* 0x008722000c1e1500 */
[----:B0-----:R-:W-:-:S04]  /*15d90*/  IMAD.WIDE R152, R158, 0x2, R4 ;  /* 0x000000029e987825 */ /* 0x001fc800078e0204 */
[----:B-1----:R-:W-:-:S04]  /*15da0*/  IMAD.WIDE R22, R158, 0x2, R6 ;  /* 0x000000029e167825 */ /* 0x002fc800078e0206 */
[----:B---3--:R-:W-:-:S04]  /*15db0*/  IMAD.WIDE R12, R158, 0x2, R8 ;  /* 0x000000029e0c7825 */ /* 0x008fc800078e0208 */
[----:B------:R-:W-:Y:S01]  /*15dc0*/  IMAD.WIDE R158, R158, 0x2, R10 ;  /* 0x000000029e9e7825 */ /* 0x000fe200078e020a */
[----:B--2---:R-:W-:Y:S03]  /*15dd0*/  STL [R1+0x6e8], R30 ;  /* 0x0006e81e01007387 */ /* 0x004fe60000100800 */
[----:B------:R-:W-:-:S04]  /*15de0*/  IMAD.WIDE R156, R2, 0x2, R152 ;  /* 0x00000002029c7825 */ /* 0x000fc800078e0298 */
[C---:B------:R-:W-:Y:S01]  /*15df0*/  IMAD.WIDE R152, R2.reuse, 0x2, R12 ;  /* 0x0000000202987825 */ /* 0x040fe200078e020c */
[----:B------:R0:W-:Y:S03]  /*15e00*/  STL [R1+0x6e4], R19 ;  /* 0x0006e41301007387 */ /* 0x0001e60000100800 */
[C---:B------:R-:W-:Y:S01]  /*15e10*/  IMAD.WIDE R12, R2.reuse, 0x2, R160 ;  /* 0x00000002020c7825 */ /* 0x040fe200078e02a0 */
[----:B------:R1:W-:Y:S04]  /*15e20*/  STL [R1+0x6e0], R18 ;  /* 0x0006e01201007387 */ /* 0x0003e80000100800 */
[----:B0-----:R0:W2:Y:S04]  /*15e30*/  LDG.E.U16 R19, desc[UR56][R154.64] ;  /* 0x000000389a137981 */ /* 0x0010a8000c1e1500 */
[----:B------:R3:W4:Y:S04]  /*15e40*/  LDG.E.U16 R79, desc[UR56][R12.64] ;  /* 0x000000380c4f7981 */ /* 0x000728000c1e1500 */
[----:B------:R3:W-:Y:S01]  /*15e50*/  STL [R1+0x6dc], R16 ;  /* 0x0006dc1001007387 */ /* 0x0007e20000100800 */
[----:B0-----:R-:W-:-:S03]  /*15e60*/  IMAD.WIDE R154, R2, 0x2, R22 ;  /* 0x00000002029a7825 */ /* 0x001fc600078e0216 */
[----:B-1----:R-:W2:Y:S01]  /*15e70*/  LDG.E.U16 R18, desc[UR56][R156.64] ;  /* 0x000000389c127981 */ /* 0x002ea2000c1e1500 */
[----:B------:R-:W-:-:S03]  /*15e80*/  IMAD.WIDE R22, R2, 0x2, R158 ;  /* 0x0000000202167825 */ /* 0x000fc600078e029e */
[----:B------:R0:W-:Y:S01]  /*15e90*/  STL [R1+0x6d8], R15 ;  /* 0x0006d80f01007387 */ /* 0x0001e20000100800 */
[----:B---3--:R-:W-:-:S03]  /*15ea0*/  IMAD.WIDE R12, R162, 0x2, R10 ;  /* 0x00000002a20c7825 */ /* 0x008fc600078e020a */
[----:B------:R-:W3:Y:S04]  /*15eb0*/  LDG.E.U16 R16, desc[UR56][R154.64] ;  /* 0x000000389a107981 */ /* 0x000ee8000c1e1500 */
[----:B0-----:R0:W3:Y:S04]  /*15ec0*/  LDG.E.U16 R15, desc[UR56][R152.64] ;  /* 0x00000038980f7981 */ /* 0x0010e8000c1e1500 */
[----:B------:R1:W-:Y:S01]  /*15ed0*/  STL [R1+0x6d4], R14 ;  /* 0x0006d40e01007387 */ /* 0x0003e20000100800 */
[----:B0-----:R-:W-:-:S03]  /*15ee0*/  IMAD.WIDE R152, R162, 0x2, R6 ;  /* 0x00000002a2987825 */ /* 0x001fc600078e0206 */
[----:B-1----:R0:W3:Y:S01]  /*15ef0*/  LDG.E.U16 R14, desc[UR56][R22.64] ;  /* 0x00000038160e7981 */ /* 0x0020e2000c1e1500 */
[----:B------:R-:W-:-:S04]  /*15f00*/  IMAD.WIDE R158, R21, 0x2, R4 ;  /* 0x00000002159e7825 */ /* 0x000fc800078e0204 */
[----:B------:R-:W-:-:S04]  /*15f10*/  IMAD.WIDE R152, R2, 0x2, R152 ;  /* 0x0000000202987825 */ /* 0x000fc800078e0298 */
[----:B0-----:R-:W-:Y:S01]  /*15f20*/  IMAD.WIDE R22, R162, 0x2, R8 ;  /* 0x00000002a2167825 */ /* 0x001fe200078e0208 */
[----:B------:R0:W2:Y:S03]  /*15f30*/  LDG.E.U16 R80, desc[UR56][R152.64] ;  /* 0x0000003898507981 */ /* 0x0000a6000c1e1500 */
[----:B------:R-:W-:-:S04]  /*15f40*/  IMAD.WIDE R160, R21, 0x2, R6 ;  /* 0x0000000215a07825 */ /* 0x000fc800078e0206 */
[----:B------:R-:W-:-:S04]  /*15f50*/  IMAD.WIDE R162, R21, 0x2, R8 ;  /* 0x0000000215a27825 */ /* 0x000fc800078e0208 */
[----:B------:R-:W-:-:S04]  /*15f60*/  IMAD.WIDE R156, R2, 0x2, R22 ;  /* 0x00000002029c7825 */ /* 0x000fc800078e0216 */
[C---:B------:R-:W-:Y:S01]  /*15f70*/  IMAD.WIDE R154, R2.reuse, 0x2, R12 ;  /* 0x00000002029a7825 */ /* 0x040fe200078e020c */
[----:B------:R-:W3:Y:S03]  /*15f80*/  LDG.E.U16 R81, desc[UR56][R156.64] ;  /* 0x000000389c517981 */ /* 0x000ee6000c1e1500 */
[C---:B0-----:R-:W-:Y:S01]  /*15f90*/  IMAD.WIDE R152, R2.reuse, 0x2, R158 ;  /* 0x0000000202987825 */ /* 0x041fe200078e029e */
[----:B------:R-:W3:Y:S03]  /*15fa0*/  LDG.E.U16 R82, desc[UR56][R154.64] ;  /* 0x000000389a527981 */ /* 0x000ee6000c1e1500 */
[C---:B------:R-:W-:Y:S01]  /*15fb0*/  IMAD.WIDE R22, R2.reuse, 0x2, R160 ;  /* 0x0000000202167825 */ /* 0x040fe200078e02a0 */
[----:B------:R0:W3:Y:S03]  /*15fc0*/  LDG.E.U16 R122, desc[UR56][R152.64] ;  /* 0x00000038987a7981 */ /* 0x0000e6000c1e1500 */
[----:B------:R-:W-:Y:S01]  /*15fd0*/  IMAD.WIDE R12, R2, 0x2, R162 ;  /* 0x00000002020c7825 */ /* 0x000fe200078e02a2 */
[----:B------:R1:W3:Y:S04]  /*15fe0*/  LDG.E.U16 R121, desc[UR56][R22.64] ;  /* 0x0000003816797981 */ /* 0x0002e8000c1e1500 */
[----:B------:R1:W3:Y:S01]  /*15ff0*/  LDG.E.U16 R120, desc[UR56][R12.64] ;  /* 0x000000380c787981 */ /* 0x0002e2000c1e1500 */
[----:B------:R-:W-:-:S02]  /*16000*/  IMAD R158, R3, 0x1f, RZ ;  /* 0x0000001f039e7824 */ /* 0x000fc400078e02ff */
[----:B0-----:R-:W-:Y:S01]  /*16010*/  IMAD.WIDE R152, R21, 0x2, R10 ;  /* 0x0000000215987825 */ /* 0x001fe200078e020a */
[----:B------:R-:W-:-:S03]  /*16020*/  SHF.L.U32 R164, R3, 0x5, RZ ;  /* 0x0000000503a47819 */ /* 0x000fc600000006ff */
[----:B-1----:R-:W-:-:S04]  /*16030*/  IMAD.WIDE R22, R158, 0x2, R4 ;  /* 0x000000029e167825 */ /* 0x002fc800078e0204 */
[----:B------:R-:W-:-:S04]  /*16040*/  IMAD.WIDE R12, R158, 0x2, R6 ;  /* 0x000000029e0c7825 */ /* 0x000fc800078e0206 */
[----:B------:R-:W-:-:S04]  /*16050*/  IMAD.WIDE R154, R158, 0x2, R8 ;  /* 0x000000029e9a7825 */ /* 0x000fc800078e0208 */
[----:B------:R-:W-:-:S04]  /*16060*/  IMAD.WIDE R158, R158, 0x2, R10 ;  /* 0x000000029e9e7825 */ /* 0x000fc800078e020a */
[----:B------:R-:W-:-:S04]  /*16070*/  IMAD.WIDE R160, R2, 0x2, R152 ;  /* 0x0000000202a07825 */ /* 0x000fc800078e0298 */
[----:B------:R-:W-:Y:S01]  /*16080*/  IMAD.WIDE R162, R164, 0x2, R4 ;  /* 0x00000002a4a27825 */ /* 0x000fe200078e0204 */
[----:B------:R-:W3:Y:S03]  /*16090*/  LDG.E.U16 R119, desc[UR56][R160.64] ;  /* 0x00000038a0777981 */ /* 0x000ee6000c1e1500 */
[----:B------:R-:W-:-:S04]  /*160a0*/  IMAD.WIDE R152, R2, 0x2, R12 ;  /* 0x0000000202987825 */ /* 0x000fc800078e020c */
[C---:B------:R-:W-:Y:S01]  /*160b0*/  IMAD.WIDE R156, R2.reuse, 0x2, R22 ;  /* 0x00000002029c7825 */ /* 0x040fe200078e0216 */
[----:B------:R0:W3:Y:S03]  /*160c0*/  LDG.E.U16 R69, desc[UR56][R152.64] ;  /* 0x0000003898457981 */ /* 0x0000e6000c1e1500 */
[C---:B------:R-:W-:Y:S01]  /*160d0*/  IMAD.WIDE R22, R2.reuse, 0x2, R154 ;  /* 0x0000000202167825 */ /* 0x040fe200078e029a */
[----:B------:R-:W3:Y:S03]  /*160e0*/  LDG.E.U16 R70, desc[UR56][R156.64] ;  /* 0x000000389c467981 */ /* 0x000ee6000c1e1500 */
[C---:B------:R-:W-:Y:S01]  /*160f0*/  IMAD.WIDE R12, R2.reuse, 0x2, R158 ;  /* 0x00000002020c7825 */ /* 0x040fe200078e029e */
[----:B------:R1:W3:Y:S03]  /*16100*/  LDG.E.U16 R68, desc[UR56][R22.64] ;  /* 0x0000003816447981 */ /* 0x0002e6000c1e1500 */
[----:B0-----:R-:W-:Y:S01]  /*16110*/  IMAD.WIDE R152, R2, 0x2, R162 ;  /* 0x0000000202987825 */ /* 0x001fe200078e02a2 */
[----:B------:R0:W3:Y:S04]  /*16120*/  LDG.E.U16 R67, desc[UR56][R12.64] ;  /* 0x000000380c437981 */ /* 0x0000e8000c1e1500 */
[----:B----4-:R-:W-:Y:S04]  /*16130*/  STL [R1+0x1c74], R79 ;  /* 0x001c744f01007387 */ /* 0x010fe80000100800 */
[----:B------:R-:W-:Y:S04]  /*16140*/  STL [R1+0x6d0], R29 ;  /* 0x0006d01d01007387 */ /* 0x000fe80000100800 */
[----:B------:R-:W-:Y:S04]  /*16150*/  STL [R1+0x6cc], R28 ;  /* 0x0006cc1c01007387 */ /* 0x000fe80000100800 */
[----:B------:R-:W-:Y:S04]  /*16160*/  STL [R1+0x6c8], R27 ;  /* 0x0006c81b01007387 */ /* 0x000fe80000100800 */
[----:B------:R-:W-:Y:S04]  /*16170*/  STL [R1+0x6c4], R26 ;  /* 0x0006c41a01007387 */ /* 0x000fe80000100800 */
[----:B------:R-:W-:Y:S04]  /*16180*/  STL [R1+0x6c0], R25 ;  /* 0x0006c01901007387 */ /* 0x000fe80000100800 */
[----:B--2---:R-:W-:Y:S04]  /*16190*/  STL [R1+0x1c78], R80 ;  /* 0x001c785001007387 */ /* 0x004fe80000100800 */
[----:B------:R-:W-:Y:S04]  /*161a0*/  STL [R1+0x6bc], R24 ;  /* 0x0006bc1801007387 */ /* 0x000fe80000100800 */
[----:B---3--:R-:W-:Y:S04]  /*161b0*/  STL [R1+0x1c7c], R81 ;  /* 0x001c7c5101007387 */ /* 0x008fe80000100800 */
        /* <DEDUP_REMOVED lines=9> */
[----:B--2---:R2:W3:Y:S01]  /*16250*/  LDG.E.U16 R14, desc[UR56][R152.64] ;  /* 0x00000038980e7981 */ /* 0x0044e2000c1e1500 */
[----:B-1----:R-:W-:-:S04]  /*16260*/  IMAD.WIDE R22, R164, 0x2, R6 ;  /* 0x00000002a4167825 */ /* 0x002fc800078e0206 */
[----:B0-----:R-:W-:-:S04]  /*16270*/  IMAD.WIDE R12, R164, 0x2, R8 ;  /* 0x00000002a40c7825 */ /* 0x001fc800078e0208 */
[----:B------:R-:W-:-:S04]  /*16280*/  IMAD.WIDE R154, R164, 0x2, R10 ;  /* 0x00000002a49a7825 */ /* 0x000fc800078e020a */
[----:B------:R-:W-:Y:S02]  /*16290*/  IMAD R21, R3, 0x21, RZ ;  /* 0x0000002103157824 */ /* 0x000fe400078e02ff */
[----:B--2---:R-:W-:-:S04]  /*162a0*/  IMAD.WIDE R152, R2, 0x2, R22 ;  /* 0x0000000202987825 */ /* 0x004fc800078e0216 */
[----:B------:R-:W-:Y:S01]  /*162b0*/  IMAD.WIDE R158, R21, 0x2, R4 ;  /* 0x00000002159e7825 */ /* 0x000fe200078e0204 */
[----:B------:R0:W2:Y:S03]  /*162c0*/  LDG.E.U16 R25, desc[UR56][R152.64] ;  /* 0x0000003898197981 */ /* 0x0000a6000c1e1500 */
[----:B------:R-:W-:-:S04]  /*162d0*/  IMAD.WIDE R22, R2, 0x2, R12 ;  /* 0x0000000202167825 */ /* 0x000fc800078e020c */
[----:B------:R-:W-:Y:S01]  /*162e0*/  IMAD.WIDE R156, R21, 0x2, R6 ;  /* 0x00000002159c7825 */ /* 0x000fe200078e0206 */
[----:B------:R1:W4:Y:S03]  /*162f0*/  LDG.E.U16 R24, desc[UR56][R22.64] ;  /* 0x0000003816187981 */ /* 0x000326000c1e1500 */
[----:B------:R-:W-:-:S04]  /*16300*/  IMAD.WIDE R12, R2, 0x2, R154 ;  /* 0x00000002020c7825 */ /* 0x000fc800078e029a */
[----:B------:R-:W-:Y:S01]  /*16310*/  IMAD.WIDE R154, R21, 0x2, R8 ;  /* 0x00000002159a7825 */ /* 0x000fe200078e0208 */
[----:B------:R1:W4:Y:S03]  /*16320*/  LDG.E.U16 R19, desc[UR56][R12.64] ;  /* 0x000000380c137981 */ /* 0x000326000c1e1500 */
[----:B0-----:R-:W-:-:S04]  /*16330*/  IMAD.WIDE R152, R2, 0x2, R158 ;  /* 0x0000000202987825 */ /* 0x001fc800078e029e */
[C---:B-1----:R-:W-:Y:S01]  /*16340*/  IMAD.WIDE R22, R2.reuse, 0x2, R156 ;  /* 0x0000000202167825 */ /* 0x042fe200078e029c */
[----:B------:R0:W4:Y:S03]  /*16350*/  LDG.E.U16 R18, desc[UR56][R152.64] ;  /* 0x0000003898127981 */ /* 0x000126000c1e1500 */
[----:B------:R-:W-:Y:S01]  /*16360*/  IMAD.WIDE R12, R2, 0x2, R154 ;  /* 0x00000002020c7825 */ /* 0x000fe200078e029a */
[----:B------:R1:W4:Y:S04]  /*16370*/  LDG.E.U16 R16, desc[UR56][R22.64] ;  /* 0x0000003816107981 */ /* 0x000328000c1e1500 */
[----:B------:R1:W4:Y:S01]  /*16380*/  LDG.E.U16 R15, desc[UR56][R12.64] ;  /* 0x000000380c0f7981 */ /* 0x000322000c1e1500 */
[----:B------:R-:W-:-:S04]  /*16390*/  IMAD.WIDE R154, R21, 0x2, R10 ;  /* 0x00000002159a7825 */ /* 0x000fc800078e020a */
[C---:B------:R-:W-:Y:S02]  /*163a0*/  IMAD R158, R3.reuse, 0x22, RZ ;  /* 0x00000022039e7824 */ /* 0x040fe400078e02ff */
[----:B------:R-:W-:Y:S02]  /*163b0*/  IMAD R162, R3, 0x23, RZ ;  /* 0x0000002303a27824 */ /* 0x000fe400078e02ff */
[----:B0-----:R-:W-:-:S04]  /*163c0*/  IMAD.WIDE R152, R158, 0x2, R4 ;  /* 0x000000029e987825 */ /* 0x001fc800078e0204 */
[----:B-1----:R-:W-:-:S04]  /*163d0*/  IMAD.WIDE R22, R158, 0x2, R6 ;  /* 0x000000029e167825 */ /* 0x002fc800078e0206 */
[----:B------:R-:W-:-:S04]  /*163e0*/  IMAD.WIDE R154, R2, 0x2, R154 ;  /* 0x00000002029a7825 */ /* 0x000fc800078e029a */
[C---:B------:R-:W-:Y:S01]  /*163f0*/  IMAD.WIDE R12, R158.reuse, 0x2, R8 ;  /* 0x000000029e0c7825 */ /* 0x040fe200078e0208 */
[----:B------:R0:W4:Y:S03]  /*16400*/  LDG.E.U16 R30, desc[UR56][R154.64] ;  /* 0x000000389a1e7981 */ /* 0x000126000c1e1500 */
[----:B------:R-:W-:-:S04]  /*16410*/  IMAD.WIDE R158, R158, 0x2, R10 ;  /* 0x000000029e9e7825 */ /* 0x000fc800078e020a */
[----:B------:R-:W-:Y:S01]  /*16420*/  IMAD.WIDE R160, R162, 0x2, R4 ;  /* 0x00000002a2a07825 */ /* 0x000fe200078e0204 */
[----:B------:R-:W-:Y:S03]  /*16430*/  STL [R1+0x1c90], R119 ;  /* 0x001c907701007387 */ /* 0x000fe60000100800 */
[C---:B------:R-:W-:Y:S01]  /*16440*/  IMAD.WIDE R156, R2.reuse, 0x2, R152 ;  /* 0x00000002029c7825 */ /* 0x040fe200078e0298 */
[----:B------:R-:W-:Y:S03]  /*16450*/  STL [R1+0x1c94], R70 ;  /* 0x001c944601007387 */ /* 0x000fe60000100800 */
[C---:B0-----:R-:W-:Y:S01]  /*16460*/  IMAD.WIDE R154, R2.reuse, 0x2, R22 ;  /* 0x00000002029a7825 */ /* 0x041fe200078e0216 */
[----:B------:R-:W-:Y:S03]  /*16470*/  STL [R1+0x1c98], R69 ;  /* 0x001c984501007387 */ /* 0x000fe60000100800 */
[C---:B------:R-:W-:Y:S01]  /*16480*/  IMAD.WIDE R152, R2.reuse, 0x2, R12 ;  /* 0x0000000202987825 */ /* 0x040fe200078e020c */
[----:B------:R-:W4:Y:S03]  /*16490*/  LDG.E.U16 R29, desc[UR56][R156.64] ;  /* 0x000000389c1d7981 */ /* 0x000f26000c1e1500 */
[C---:B------:R-:W-:Y:S01]  /*164a0*/  IMAD.WIDE R22, R2.reuse, 0x2, R158 ;  /* 0x0000000202167825 */ /* 0x040fe200078e029e */
[----:B------:R-:W-:Y:S03]  /*164b0*/  STL [R1+0x1c9c], R68 ;  /* 0x001c9c4401007387 */ /* 0x000fe60000100800 */
[----:B------:R-:W-:Y:S01]  /*164c0*/  IMAD.WIDE R12, R2, 0x2, R160 ;  /* 0x00000002020c7825 */ /* 0x000fe200078e02a0 */
[----:B------:R-:W4:Y:S04]  /*164d0*/  LDG.E.U16 R28, desc[UR56][R154.64] ;  /* 0x000000389a1c7981 */ /* 0x000f28000c1e1500 */
[----:B------:R-:W-:Y:S04]  /*164e0*/  STL [R1+0x1ca0], R67 ;  /* 0x001ca04301007387 */ /* 0x000fe80000100800 */
[----:B------:R0:W4:Y:S04]  /*164f0*/  LDG.E.U16 R27, desc[UR56][R152.64] ;  /* 0x00000038981b7981 */ /* 0x000128000c1e1500 */
[----:B------:R1:W4:Y:S04]  /*16500*/  LDG.E.U16 R26, desc[UR56][R22.64] ;  /* 0x00000038161a7981 */ /* 0x000328000c1e1500 */
[----:B---3--:R3:W-:Y:S04]  /*16510*/  STL [R1+0x674], R14 ;  /* 0x0006740e01007387 */ /* 0x0087e80000100800 */
[----:B---3--:R3:W4:Y:S01]  /*16520*/  LDG.E.U16 R14, desc[UR56][R12.64] ;  /* 0x000000380c0e7981 */ /* 0x008722000c1e1500 */
[----:B0-----:R-:W-:-:S04]  /*16530*/  IMAD.WIDE R152, R162, 0x2, R6 ;  /* 0x00000002a2987825 */ /* 0x001fc800078e0206 */
[----:B------:R-:W-:Y:S02]  /*16540*/  IMAD R21, R3, 0x24, RZ ;  /* 0x0000002403157824 */ /* 0x000fe400078e02ff */
[----:B-1----:R-:W-:-:S04]  /*16550*/  IMAD.WIDE R22, R162, 0x2, R8 ;  /* 0x00000002a2167825 */ /* 0x002fc800078e0208 */
[----:B---3--:R-:W-:-:S04]  /*16560*/  IMAD.WIDE R12, R162, 0x2, R10 ;  /* 0x00000002a20c7825 */ /* 0x008fc800078e020a */
[----:B------:R-:W-:-:S04]  /*16570*/  IMAD.WIDE R152, R2, 0x2, R152 ;  /* 0x0000000202987825 */ /* 0x000fc800078e0298 */
[----:B------:R-:W-:-:S04]  /*16580*/  IMAD.WIDE R158, R21, 0x2, R4 ;  /* 0x00000002159e7825 */ /* 0x000fc800078e0204 */
[C---:B------:R-:W-:Y:S01]  /*16590*/  IMAD.WIDE R160, R21.reuse, 0x2, R6 ;  /* 0x0000000215a07825 */ /* 0x040fe200078e0206 */
[----:B--2---:R0:W-:Y:S03]  /*165a0*/  STL [R1+0x670], R25 ;  /* 0x0006701901007387 */ /* 0x0041e60000100800 */
[----:B------:R-:W-:Y:S01]  /*165b0*/  IMAD.WIDE R162, R21, 0x2, R8 ;  /* 0x0000000215a27825 */ /* 0x000fe200078e0208 */
[----:B----4-:R1:W-:Y:S03]  /*165c0*/  STL [R1+0x66c], R24 ;  /* 0x00066c1801007387 */ /* 0x0103e60000100800 */
[C---:B------:R-:W-:Y:S01]  /*165d0*/  IMAD.WIDE R156, R2.reuse, 0x2, R22 ;  /* 0x00000002029c7825 */ /* 0x040fe200078e0216 */
[----:B0-----:R0:W2:Y:S03]  /*165e0*/  LDG.E.U16 R25, desc[UR56][R152.64] ;  /* 0x0000003898197981 */ /* 0x0010a6000c1e1500 */
[C---:B------:R-:W-:Y:S01]  /*165f0*/  IMAD.WIDE R154, R2.reuse, 0x2, R12 ;  /* 0x00000002029a7825 */ /* 0x040fe200078e020c */
[----:B------:R-:W-:Y:S03]  /*16600*/  STL [R1+0x668], R19 ;  /* 0x0006681301007387 */ /* 0x000fe60000100800 */
[C---:B------:R-:W-:Y:S01]  /*16610*/  IMAD.WIDE R22, R2.reuse, 0x2, R160 ;  /* 0x0000000202167825 */ /* 0x040fe200078e02a0 */
[----:B-1----:R-:W3:Y:S03]  /*16620*/  LDG.E.U16 R24, desc[UR56][R156.64] ;  /* 0x000000389c187981 */ /* 0x002ee6000c1e1500 */
[----:B------:R-:W-:-:S04]  /*16630*/  IMAD.WIDE R12, R2, 0x2, R162 ;  /* 0x00000002020c7825 */ /* 0x000fc800078e02a2 */
[----:B0-----:R-:W-:Y:S01]  /*16640*/  IMAD.WIDE R152, R2, 0x2, R158 ;  /* 0x0000000202987825 */ /* 0x001fe200078e029e */
[----:B------:R0:W-:Y:S03]  /*16650*/  STL [R1+0x664], R18 ;  /* 0x0006641201007387 */ /* 0x0001e60000100800 */
[C---:B------:R-:W-:Y:S01]  /*16660*/  IMAD R158, R3.reuse, 0x25, RZ ;  /* 0x00000025039e7824 */ /* 0x040fe200078e02ff */
[----:B------:R1:W-:Y:S04]  /*16670*/  STL [R1+0x660], R16 ;  /* 0x0006601001007387 */ /* 0x0003e80000100800 */
[----:B------:R4:W-:Y:S04]  /*16680*/  STL [R1+0x65c], R15 ;  /* 0x00065c0f01007387 */ /* 0x0009e80000100800 */
[----:B0-----:R0:W3:Y:S04]  /*16690*/  LDG.E.U16 R18, desc[UR56][R152.64] ;  /* 0x0000003898127981 */ /* 0x0010e8000c1e1500 */
[----:B-1----:R1:W3:Y:S01]  /*166a0*/  LDG.E.U16 R16, desc[UR56][R22.64] ;  /* 0x0000003816107981 */ /* 0x0022e2000c1e1500 */
[----:B------:R-:W-:-:S03]  /*166b0*/  IMAD R164, R3, 0x26, RZ ;  /* 0x0000002603a47824 */ /* 0x000fc600078e02ff */
[----:B------:R1:W3:Y:S01]  /*166c0*/  LDG.E.U16 R19, desc[UR56][R154.64] ;  /* 0x000000389a137981 */ /* 0x0002e2000c1e1500 */
[----:B0-----:R-:W-:-:S03]  /*166d0*/  IMAD.WIDE R152, R21, 0x2, R10 ;  /* 0x0000000215987825 */ /* 0x001fc600078e020a */
[----:B----4-:R0:W4:Y:S01]  /*166e0*/  LDG.E.U16 R15, desc[UR56][R12.64] ;  /* 0x000000380c0f7981 */ /* 0x010122000c1e1500 */
[----:B-1----:R-:W-:-:S04]  /*166f0*/  IMAD.WIDE R22, R158, 0x2, R4 ;  /* 0x000000029e167825 */ /* 0x002fc800078e0204 */
[----:B------:R-:W-:-:S04]  /*16700*/  IMAD.WIDE R154, R158, 0x2, R8 ;  /* 0x000000029e9a7825 */ /* 0x000fc800078e0208 */
[----:B0-----:R-:W-:-:S04]  /*16710*/  IMAD.WIDE R12, R158, 0x2, R6 ;  /* 0x000000029e0c7825 */ /* 0x001fc800078e0206 */
[----:B------:R-:W-:-:S04]  /*16720*/  IMAD.WIDE R158, R158, 0x2, R10 ;  /* 0x000000029e9e7825 */ /* 0x000fc800078e020a */
[----:B------:R-:W-:-:S04]  /*16730*/  IMAD.WIDE R160, R2, 0x2, R152 ;  /* 0x0000000202a07825 */ /* 0x000fc800078e0298 */
[----:B------:R-:W-:-:S04]  /*16740*/  IMAD.WIDE R156, R2, 0x2, R22 ;  /* 0x00000002029c7825 */ /* 0x000fc800078e0216 */
[----:B------:R-:W-:Y:S01]  /*16750*/  IMAD.WIDE R162, R164, 0x2, R4 ;  /* 0x00000002a4a27825 */ /* 0x000fe200078e0204 */
[----:B------:R-:W2:Y:S03]  /*16760*/  LDG.E.U16 R131, desc[UR56][R156.64] ;  /* 0x000000389c837981 */ /* 0x000ea6000c1e1500 */
[----:B------:R-:W-:-:S04]  /*16770*/  IMAD.WIDE R152, R2, 0x2, R12 ;  /* 0x0000000202987825 */ /* 0x000fc800078e020c */
[C---:B------:R-:W-:Y:S01]  /*16780*/  IMAD.WIDE R22, R2.reuse, 0x2, R154 ;  /* 0x0000000202167825 */ /* 0x040fe200078e029a */
[----:B------:R0:W3:Y:S03]  /*16790*/  LDG.E.U16 R132, desc[UR56][R152.64] ;  /* 0x0000003898847981 */ /* 0x0000e6000c1e1500 */
[C---:B------:R-:W-:Y:S01]  /*167a0*/  IMAD.WIDE R12, R2.reuse, 0x2, R158 ;  /* 0x00000002020c7825 */ /* 0x040fe200078e029e */
[----:B------:R1:W4:Y:S04]  /*167b0*/  LDG.E.U16 R133, desc[UR56][R22.64] ;  /* 0x0000003816857981 */ /* 0x000328000c1e1500 */
[----:B------:R1:W4:Y:S01]  /*167c0*/  LDG.E.U16 R134, desc[UR56][R12.64] ;  /* 0x000000380c867981 */ /* 0x000322000c1e1500 */
[----:B0-----:R-:W-:-:S04]  /*167d0*/  IMAD.WIDE R152, R2, 0x2, R162 ;  /* 0x0000000202987825 */ /* 0x001fc800078e02a2 */
[C---:B-1----:R-:W-:Y:S01]  /*167e0*/  IMAD.WIDE R22, R164.reuse, 0x2, R6 ;  /* 0x00000002a4167825 */ /* 0x042fe200078e0206 */
[----:B------:R0:W4:Y:S03]  /*167f0*/  LDG.E.U16 R118, desc[UR56][R152.64] ;  /* 0x0000003898767981 */ /* 0x000126000c1e1500 */
[----:B------:R-:W-:-:S04]  /*16800*/  IMAD.WIDE R12, R164, 0x2, R8 ;  /* 0x00000002a40c7825 */ /* 0x000fc800078e0208 */
[----:B------:R-:W-:Y:S01]  /*16810*/  IMAD.WIDE R154, R164, 0x2, R10 ;  /* 0x00000002a49a7825 */ /* 0x000fe200078e020a */
[----:B------:R-:W-:Y:S03]  /*16820*/  STL [R1+0x658], R30 ;  /* 0x0006581e01007387 */ /* 0x000fe60000100800 */
[C---:B0-----:R-:W-:Y:S01]  /*16830*/  IMAD.WIDE R152, R2.reuse, 0x2, R22 ;  /* 0x0000000202987825 */ /* 0x041fe200078e0216 */
[----:B------:R-:W-:Y:S03]  /*16840*/  STL [R1+0x654], R29 ;  /* 0x0006541d01007387 */ /* 0x000fe60000100800 */
[C---:B------:R-:W-:Y:S01]  /*16850*/  IMAD.WIDE R22, R2.reuse, 0x2, R12 ;  /* 0x0000000202167825 */ /* 0x040fe200078e020c */
[----:B------:R-:W-:Y:S03]  /*16860*/  STL [R1+0x650], R28 ;  /* 0x0006501c01007387 */ /* 0x000fe60000100800 */
[----:B------:R-:W-:Y:S01]  /*16870*/  IMAD.WIDE R12, R2, 0x2, R154 ;  /* 0x00000002020c7825 */ /* 0x000fe200078e029a */
[----:B------:R-:W-:Y:S04]  /*16880*/  STL [R1+0x64c], R27 ;  /* 0x00064c1b01007387 */ /* 0x000fe80000100800 */
[----:B------:R0:W4:Y:S04]  /*16890*/  LDG.E.U16 R117, desc[UR56][R152.64] ;  /* 0x0000003898757981 */ /* 0x000128000c1e1500 */
[----:B------:R-:W-:Y:S04]  /*168a0*/  STL [R1+0x648], R26 ;  /* 0x0006481a01007387 */ /* 0x000fe80000100800 */
[----:B------:R-:W4:Y:S04]  /*168b0*/  LDG.E.U16 R116, desc[UR56][R22.64] ;  /* 0x0000003816747981 */ /* 0x000f28000c1e1500 */
[----:B------:R1:W4:Y:S04]  /*168c0*/  LDG.E.U16 R115, desc[UR56][R12.64] ;  /* 0x000000380c737981 */ /* 0x000328000c1e1500 */
[----:B------:R0:W-:Y:S04]  /*168d0*/  STL [R1+0x644], R14 ;  /* 0x0006440e01007387 */ /* 0x0001e80000100800 */
[----:B0-----:R-:W4:Y:S01]  /*168e0*/  LDG.E.U16 R14, desc[UR56][R160.64] ;  /* 0x00000038a00e7981 */ /* 0x001f22000c1e1500 */
[----:B------:R-:W-:-:S04]  /*168f0*/  IMAD R21, R3, 0x27, RZ ;  /* 0x0000002703157824 */ /* 0x000fc800078e02ff */
[----:B------:R-:W-:-:S04]  /*16900*/  IMAD.WIDE R158, R21, 0x2, R4 ;  /* 0x00000002159e7825 */ /* 0x000fc800078e0204 */
[----:B------:R-:W-:-:S04]  /*16910*/  IMAD.WIDE R154, R21, 0x2, R8 ;  /* 0x00000002159a7825 */ /* 0x000fc800078e0208 */
[----:B------:R-:W-:-:S04]  /*16920*/  IMAD.WIDE R156, R21, 0x2, R6 ;  /* 0x00000002159c7825 */ /* 0x000fc800078e0206 */
[----:B------:R-:W-:-:S04]  /*16930*/  IMAD.WIDE R152, R2, 0x2, R158 ;  /* 0x0000000202987825 */ /* 0x000fc800078e029e */
[C---:B-1----:R-:W-:Y:S01]  /*16940*/  IMAD.WIDE R12, R2.reuse, 0x2, R154 ;  /* 0x00000002020c7825 */ /* 0x042fe200078e029a */
[----:B------:R0:W4:Y:S03]  /*16950*/  LDG.E.U16 R66, desc[UR56][R152.64] ;  /* 0x0000003898427981 */ /* 0x000126000c1e1500 */
[----:B------:R-:W-:Y:S01]  /*16960*/  IMAD.WIDE R22, R2, 0x2, R156 ;  /* 0x0000000202167825 */ /* 0x000fe200078e029c */
[----:B------:R-:W4:Y:S03]  /*16970*/  LDG.E.U16 R64, desc[UR56][R12.64] ;  /* 0x000000380c407981 */ /* 0x000f26000c1e1500 */
[----:B------:R-:W-:Y:S01]  /*16980*/  IMAD.WIDE R154, R21, 0x2, R10 ;  /* 0x00000002159a7825 */ /* 0x000fe200078e020a */
[----:B------:R1:W4:Y:S03]  /*16990*/  LDG.E.U16 R65, desc[UR56][R22.64] ;  /* 0x0000003816417981 */ /* 0x000326000c1e1500 */
[----:B------:R-:W-:-:S02]  /*169a0*/  IMAD R158, R3, 0x28, RZ ;  /* 0x00000028039e7824 */ /* 0x000fc400078e02ff */
[----:B------:R-:W-:-:S04]  /*169b0*/  IMAD.WIDE R154, R2, 0x2, R154 ;  /* 0x00000002029a7825 */ /* 0x000fc800078e029a */
[C---:B0-----:R-:W-:Y:S01]  /*169c0*/  IMAD.WIDE R152, R158.reuse, 0x2, R4 ;  /* 0x000000029e987825 */ /* 0x041fe200078e0204 */
[----:B------:R0:W4:Y:S03]  /*169d0*/  LDG.E.U16 R63, desc[UR56][R154.64] ;  /* 0x000000389a3f7981 */ /* 0x000126000c1e1500 */
[----:B-1----:R-:W-:-:S04]  /*169e0*/  IMAD.WIDE R22, R158, 0x2, R6 ;  /* 0x000000029e167825 */ /* 0x002fc800078e0206 */
[----:B------:R-:W-:Y:S02]  /*169f0*/  IMAD R162, R3, 0x29, RZ ;  /* 0x0000002903a27824 */ /* 0x000fe400078e02ff */
[----:B------:R-:W-:-:S04]  /*16a00*/  IMAD.WIDE R12, R158, 0x2, R8 ;  /* 0x000000029e0c7825 */ /* 0x000fc800078e0208 */
[----:B------:R-:W-:-:S04]  /*16a10*/  IMAD.WIDE R158, R158, 0x2, R10 ;  /* 0x000000029e9e7825 */ /* 0x000fc800078e020a */
[----:B------:R-:W-:-:S04]  /*16a20*/  IMAD.WIDE R156, R2, 0x2, R152 ;  /* 0x00000002029c7825 */ /* 0x000fc800078e0298 */
[----:B------:R-:W-:-:S04]  /*16a30*/  IMAD.WIDE R160, R162, 0x2, R4 ;  /* 0x00000002a2a07825 */ /* 0x000fc800078e0204 */
[----:B0-----:R-:W-:-:S04]  /*16a40*/  IMAD.WIDE R154, R2, 0x2, R22 ;  /* 0x00000002029a7825 */ /* 0x001fc800078e0216 */
[----:B------:R-:W-:-:S04]  /*16a50*/  IMAD.WIDE R152, R2, 0x2, R12 ;  /* 0x0000000202987825 */ /* 0x000fc800078e020c */
[----:B------:R-:W-:-:S04]  /*16a60*/  IMAD.WIDE R22, R2, 0x2, R158 ;  /* 0x0000000202167825 */ /* 0x000fc800078e029e */
[----:B------:R-:W-:Y:S01]  /*16a70*/  IMAD.WIDE R12, R2, 0x2, R160 ;  /* 0x00000002020c7825 */ /* 0x000fe200078e02a0 */
[----:B--2---:R-:W-:Y:S04]  /*16a80*/  STL [R1+0x1ca4], R131 ;  /* 0x001ca48301007387 */ /* 0x004fe80000100800 */
[----:B---3--:R-:W-:Y:S04]  /*16a90*/  STL [R1+0x1ca8], R132 ;  /* 0x001ca88401007387 */ /* 0x008fe80000100800 */
[----:B----4-:R-:W-:Y:S04]  /*16aa0*/  STL [R1+0x1cac], R133 ;  /* 0x001cac8501007387 */ /* 0x010fe80000100800 */
[----:B------:R-:W-:Y:S04]  /*16ab0*/  STL [R1+0x640], R25 ;  /* 0x0006401901007387 */ /* 0x000fe80000100800 */
[----:B------:R-:W-:Y:S04]  /*16ac0*/  STL [R1+0x1cb0], R134 ;  /* 0x001cb08601007387 */ /* 0x000fe80000100800 */
[----:B------:R-:W-:Y:S04]  /*16ad0*/  STL [R1+0x63c], R24 ;  /* 0x00063c1801007387 */ /* 0x000fe80000100800 */
[----:B------:R0:W-:Y:S04]  /*16ae0*/  STL [R1+0x638], R19 ;  /* 0x0006381301007387 */ /* 0x0001e80000100800 */
[----:B------:R1:W-:Y:S04]  /*16af0*/  STL [R1+0x634], R18 ;  /* 0x0006341201007387 */ /* 0x0003e80000100800 */
[----:B------:R-:W-:Y:S04]  /*16b00*/  STL [R1+0x1cb4], R118 ;  /* 0x001cb47601007387 */ /* 0x000fe80000100800 */
[----:B------:R2:W-:Y:S04]  /*16b10*/  STL [R1+0x630], R16 ;  /* 0x0006301001007387 */ /* 0x0005e80000100800 */
[----:B0-----:R-:W3:Y:S04]  /*16b20*/  LDG.E.U16 R19, desc[UR56][R156.64] ;  /* 0x000000389c137981 */ /* 0x001ee8000c1e1500 */
[----:B------:R0:W-:Y:S04]  /*16b30*/  STL [R1+0x62c], R15 ;  /* 0x00062c0f01007387 */ /* 0x0001e80000100800 */
[----:B-1----:R-:W4:Y:S04]  /*16b40*/  LDG.E.U16 R18, desc[UR56][R154.64] ;  /* 0x000000389a127981 */ /* 0x002f28000c1e1500 */
[----:B------:R-:W-:Y:S04]  /*16b50*/  STL [R1+0x1cb8], R117 ;  /* 0x001cb87501007387 */ /* 0x000fe80000100800 */
[----:B--2---:R1:W2:Y:S04]  /*16b60*/  LDG.E.U16 R16, desc[UR56][R152.64] ;  /* 0x0000003898107981 */ /* 0x0042a8000c1e1500 */
[----:B------:R-:W-:Y:S04]  /*16b70*/  STL [R1+0x1cbc], R116 ;  /* 0x001cbc7401007387 */ /* 0x000fe80000100800 */
[----:B0-----:R0:W2:Y:S04]  /*16b80*/  LDG.E.U16 R15, desc[UR56][R22.64] ;  /* 0x00000038160f7981 */ /* 0x0010a8000c1e1500 */
[----:B------:R-:W-:Y:S04]  /*16b90*/  STL [R1+0x1cc0], R115 ;  /* 0x001cc07301007387 */ /* 0x000fe80000100800 */
[----:B------:R1:W-:Y:S04]  /*16ba0*/  STL [R1+0x628], R14 ;  /* 0x0006280e01007387 */ /* 0x0003e80000100800 */
[----:B-1----:R1:W2:Y:S01]  /*16bb0*/  LDG.E.U16 R14, desc[UR56][R12.64] ;  /* 0x000000380c0e7981 */ /* 0x0022a2000c1e1500 */
[----:B------:R-:W-:-:S04]  /*16bc0*/  IMAD.WIDE R152, R162, 0x2, R6 ;  /* 0x00000002a2987825 */ /* 0x000fc800078e0206 */
[----:B------:R-:W-:Y:S02]  /*16bd0*/  IMAD R21, R3, 0x2a, RZ ;  /* 0x0000002a03157824 */ /* 0x000fe400078e02ff */
[----:B0-----:R-:W-:-:S04]  /*16be0*/  IMAD.WIDE R22, R162, 0x2, R8 ;  /* 0x00000002a2167825 */ /* 0x001fc800078e0208 */
[----:B-1----:R-:W-:-:S04]  /*16bf0*/  IMAD.WIDE R12, R162, 0x2, R10 ;  /* 0x00000002a20c7825 */ /* 0x002fc800078e020a */
[----:B------:R-:W-:-:S04]  /*16c00*/  IMAD.WIDE R152, R2, 0x2, R152 ;  /* 0x0000000202987825 */ /* 0x000fc800078e0298 */
[C---:B------:R-:W-:Y:S01]  /*16c10*/  IMAD.WIDE R158, R21.reuse, 0x2, R4 ;  /* 0x00000002159e7825 */ /* 0x040fe200078e0204 */
[----:B------:R0:W2:Y:S03]  /*16c20*/  LDG.E.U16 R29, desc[UR56][R152.64] ;  /* 0x00000038981d7981 */ /* 0x0000a6000c1e1500 */
[----:B------:R-:W-:-:S04]  /*16c30*/  IMAD.WIDE R160, R21, 0x2, R6 ;  /* 0x0000000215a07825 */ /* 0x000fc800078e0206 */
[----:B------:R-:W-:-:S04]  /*16c40*/  IMAD.WIDE R162, R21, 0x2, R8 ;  /* 0x0000000215a27825 */ /* 0x000fc800078e0208 */
[----:B------:R-:W-:-:S04]  /*16c50*/  IMAD.WIDE R156, R2, 0x2, R22 ;  /* 0x00000002029c7825 */ /* 0x000fc800078e0216 */
[C---:B------:R-:W-:Y:S01]  /*16c60*/  IMAD.WIDE R154, R2.reuse, 0x2, R12 ;  /* 0x00000002029a7825 */ /* 0x040fe200078e020c */
[----:B------:R-:W-:Y:S03]  /*16c70*/  STL [R1+0x1cc4], R66 ;  /* 0x001cc44201007387 */ /* 0x000fe60000100800 */
[C---:B0-----:R-:W-:Y:S01]  /*16c80*/  IMAD.WIDE R152, R2.reuse, 0x2, R158 ;  /* 0x0000000202987825 */ /* 0x041fe200078e029e */
[----:B------:R-:W2:Y:S03]  /*16c90*/  LDG.E.U16 R27, desc[UR56][R154.64] ;  /* 0x000000389a1b7981 */ /* 0x000ea6000c1e1500 */
[C---:B------:R-:W-:Y:S01]  /*16ca0*/  IMAD.WIDE R22, R2.reuse, 0x2, R160 ;  /* 0x0000000202167825 */ /* 0x040fe200078e02a0 */
[----:B------:R0:W2:Y:S03]  /*16cb0*/  LDG.E.U16 R26, desc[UR56][R152.64] ;  /* 0x00000038981a7981 */ /* 0x0000a6000c1e1500 */
[----:B------:R-:W-:Y:S01]  /*16cc0*/  IMAD.WIDE R12, R2, 0x2, R162 ;  /* 0x00000002020c7825 */ /* 0x000fe200078e02a2 */
[----:B------:R1:W2:Y:S03]  /*16cd0*/  LDG.E.U16 R25, desc[UR56][R22.64] ;  /* 0x0000003816197981 */ /* 0x0002a6000c1e1500 */
[----:B------:R-:W-:Y:S01]  /*16ce0*/  IMAD R158, R3, 0x2b, RZ ;  /* 0x0000002b039e7824 */ /* 0x000fe200078e02ff */
[----:B------:R1:W2:Y:S01]  /*16cf0*/  LDG.E.U16 R24, desc[UR56][R12.64] ;  /* 0x000000380c187981 */ /* 0x0002a2000c1e1500 */
[----:B0-----:R-:W-:-:S03]  /*16d00*/  IMAD.WIDE R152, R21, 0x2, R10 ;  /* 0x0000000215987825 */ /* 0x001fc600078e020a */
[----:B------:R0:W2:Y:S01]  /*16d10*/  LDG.E.U16 R28, desc[UR56][R156.64] ;  /* 0x000000389c1c7981 */ /* 0x0000a2000c1e1500 */
[----:B-1----:R-:W-:-:S04]  /*16d20*/  IMAD.WIDE R22, R158, 0x2, R4 ;  /* 0x000000029e167825 */ /* 0x002fc800078e0204 */
[----:B------:R-:W-:-:S04]  /*16d30*/  IMAD.WIDE R12, R158, 0x2, R6 ;  /* 0x000000029e0c7825 */ /* 0x000fc800078e0206 */
[C---:B------:R-:W-:Y:S01]  /*16d40*/  IMAD.WIDE R154, R158.reuse, 0x2, R8 ;  /* 0x000000029e9a7825 */ /* 0x040fe200078e0208 */
[----:B------:R-:W-:Y:S03]  /*16d50*/  STL [R1+0x1cc8], R65 ;  /* 0x001cc84101007387 */ /* 0x000fe60000100800 */
[----:B------:R-:W-:Y:S02]  /*16d60*/  IMAD R164, R3, 0x2c, RZ ;  /* 0x0000002c03a47824 */ /* 0x000fe400078e02ff */
[----:B------:R-:W-:Y:S01]  /*16d70*/  IMAD.WIDE R158, R158, 0x2, R10 ;  /* 0x000000029e9e7825 */ /* 0x000fe200078e020a */
[----:B------:R-:W-:Y:S03]  /*16d80*/  STL [R1+0x1ccc], R64 ;  /* 0x001ccc4001007387 */ /* 0x000fe60000100800 */
[C---:B------:R-:W-:Y:S01]  /*16d90*/  IMAD.WIDE R160, R2.reuse, 0x2, R152 ;  /* 0x0000000202a07825 */ /* 0x040fe200078e0298 */
[----:B------:R-:W-:Y:S03]  /*16da0*/  STL [R1+0x1cd0], R63 ;  /* 0x001cd03f01007387 */ /* 0x000fe60000100800 */
[----:B0-----:R-:W-:-:S04]  /*16db0*/  IMAD.WIDE R156, R2, 0x2, R22 ;  /* 0x00000002029c7825 */ /* 0x001fc800078e0216 */
[----:B------:R-:W-:-:S04]  /*16dc0*/  IMAD.WIDE R162, R164, 0x2, R4 ;  /* 0x00000002a4a27825 */ /* 0x000fc800078e0204 */
[----:B------:R-:W-:-:S04]  /*16dd0*/  IMAD.WIDE R152, R2, 0x2, R12 ;  /* 0x0000000202987825 */ /* 0x000fc800078e020c */
[----:B------:R-:W-:-:S04]  /*16de0*/  IMAD.WIDE R22, R2, 0x2, R154 ;  /* 0x0000000202167825 */ /* 0x000fc800078e029a */
[----:B------:R-:W-:-:S04]  /*16df0*/  IMAD.WIDE R12, R2, 0x2, R158 ;  /* 0x00000002020c7825 */ /* 0x000fc800078e029e */
[----:B------:R-:W-:Y:S02]  /*16e00*/  IMAD R21, R3, 0x2d, RZ ;  /* 0x0000002d03157824 */ /* 0x000fe400078e02ff */
[----:B------:R-:W-:-:S04]  /*16e10*/  IMAD.WIDE R154, R164, 0x2, R10 ;  /* 0x00000002a49a7825 */ /* 0x000fc800078e020a */
[----:B------:R-:W-:Y:S01]  /*16e20*/  IMAD.WIDE R158, R21, 0x2, R4 ;  /* 0x00000002159e7825 */ /* 0x000fe200078e0204 */
[----:B---3--:R0:W-:Y:S04]  /*16e30*/  STL [R1+0x5f4], R19 ;  /* 0x0005f41301007387 */ /* 0x0081e80000100800 */
[----:B----4-:R1:W-:Y:S04]  /*16e40*/  STL [R1+0x5f0], R18 ;  /* 0x0005f01201007387 */ /* 0x0103e80000100800 */
[----:B0-----:R-:W3:Y:S04]  /*16e50*/  LDG.E.U16 R19, desc[UR56][R160.64] ;  /* 0x00000038a0137981 */ /* 0x001ee8000c1e1500 */
[----:B--2---:R0:W-:Y:S04]  /*16e60*/  STL [R1+0x5ec], R16 ;  /* 0x0005ec1001007387 */ /* 0x0041e80000100800 */
[----:B-1----:R-:W2:Y:S04]  /*16e70*/  LDG.E.U16 R18, desc[UR56][R156.64] ;  /* 0x000000389c127981 */ /* 0x002ea8000c1e1500 */
[----:B------:R1:W-:Y:S04]  /*16e80*/  STL [R1+0x5e8], R15 ;  /* 0x0005e80f01007387 */ /* 0x0003e80000100800 */
[----:B0-----:R0:W4:Y:S04]  /*16e90*/  LDG.E.U16 R16, desc[UR56][R152.64] ;  /* 0x0000003898107981 */ /* 0x001128000c1e1500 */
[----:B-1----:R1:W4:Y:S01]  /*16ea0*/  LDG.E.U16 R15, desc[UR56][R22.64] ;  /* 0x00000038160f7981 */ /* 0x002322000c1e1500 */
[----:B0-----:R-:W-:-:S05]  /*16eb0*/  IMAD.WIDE R152, R2, 0x2, R162 ;  /* 0x0000000202987825 */ /* 0x001fca00078e02a2 */
[----:B------:R0:W3:Y:S01]  /*16ec0*/  LDG.E.U16 R134, desc[UR56][R152.64] ;  /* 0x0000003898867981 */ /* 0x0000e2000c1e1500 */
[----:B-1----:R-:W-:-:S04]  /*16ed0*/  IMAD.WIDE R22, R164, 0x2, R6 ;  /* 0x00000002a4167825 */ /* 0x002fc800078e0206 */
[----:B------:R-:W-:-:S04]  /*16ee0*/  IMAD.WIDE R156, R21, 0x2, R6 ;  /* 0x00000002159c7825 */ /* 0x000fc800078e0206 */
[----:B0-----:R-:W-:-:S05]  /*16ef0*/  IMAD.WIDE R152, R2, 0x2, R22 ;  /* 0x0000000202987825 */ /* 0x001fca00078e0216 */
[----:B------:R0:W2:Y:S02]  /*16f00*/  LDG.E.U16 R133, desc[UR56][R152.64] ;  /* 0x0000003898857981 */ /* 0x0000a4000c1e1500 */
[----:B0-----:R-:W-:-:S05]  /*16f10*/  IMAD.WIDE R152, R2, 0x2, R158 ;  /* 0x0000000202987825 */ /* 0x001fca00078e029e */
[----:B------:R-:W4:Y:S04]  /*16f20*/  LDG.E.U16 R51, desc[UR56][R152.64] ;  /* 0x0000003898337981 */ /* 0x000f28000c1e1500 */
[----:B------:R0:W-:Y:S04]  /*16f30*/  STL [R1+0x5e4], R14 ;  /* 0x0005e40e01007387 */ /* 0x0001e80000100800 */
[----:B0-----:R0:W4:Y:S02]  /*16f40*/  LDG.E.U16 R14, desc[UR56][R12.64] ;  /* 0x000000380c0e7981 */ /* 0x001124000c1e1500 */
[----:B0-----:R-:W-:-:S04]  /*16f50*/  IMAD.WIDE R12, R164, 0x2, R8 ;  /* 0x00000002a40c7825 */ /* 0x001fc800078e0208 */
[----:B------:R-:W-:-:S04]  /*16f60*/  IMAD.WIDE R22, R2, 0x2, R12 ;  /* 0x0000000202167825 */ /* 0x000fc800078e020c */
[C---:B------:R-:W-:Y:S01]  /*16f70*/  IMAD.WIDE R12, R2.reuse, 0x2, R154 ;  /* 0x00000002020c7825 */ /* 0x040fe200078e029a */
[----:B------:R0:W4:Y:S04]  /*16f80*/  LDG.E.U16 R132, desc[UR56][R22.64] ;  /* 0x0000003816847981 */ /* 0x000128000c1e1500 */
[----:B------:R1:W4:Y:S01]  /*16f90*/  LDG.E.U16 R131, desc[UR56][R12.64] ;  /* 0x000000380c837981 */ /* 0x000322000c1e1500 */
[----:B0-----:R-:W-:-:S05]  /*16fa0*/  IMAD.WIDE R22, R2, 0x2, R156 ;  /* 0x0000000202167825 */ /* 0x001fca00078e029c */
[----:B------:R-:W4:Y:S01]  /*16fb0*/  LDG.E.U16 R50, desc[UR56][R22.64] ;  /* 0x0000003816327981 */ /* 0x000f22000c1e1500 */
[----:B------:R-:W-:-:S04]  /*16fc0*/  IMAD.WIDE R154, R21, 0x2, R8 ;  /* 0x00000002159a7825 */ /* 0x000fc800078e0208 */
[----:B-1----:R-:W-:-:S05]  /*16fd0*/  IMAD.WIDE R12, R2, 0x2, R154 ;  /* 0x00000002020c7825 */ /* 0x002fca00078e029a */
[----:B------:R0:W4:Y:S01]  /*16fe0*/  LDG.E.U16 R49, desc[UR56][R12.64] ;  /* 0x000000380c317981 */ /* 0x000122000c1e1500 */
[----:B------:R-:W-:Y:S02]  /*16ff0*/  IMAD R158, R3, 0x2e, RZ ;  /* 0x0000002e039e7824 */ /* 0x000fe400078e02ff */
[----:B------:R-:W-:-:S04]  /*17000*/  IMAD.WIDE R154, R21, 0x2, R10 ;  /* 0x00000002159a7825 */ /* 0x000fc800078e020a */
[----:B------:R-:W-:-:S04]  /*17010*/  IMAD.WIDE R152, R158, 0x2, R4 ;  /* 0x000000029e987825 */ /* 0x000fc800078e0204 */
[----:B0-----:R-:W-:-:S04]  /*17020*/  IMAD.WIDE R12, R158, 0x2, R8 ;  /* 0x000000029e0c7825 */ /* 0x001fc800078e0208 */
[----:B------:R-:W-:Y:S02]  /*17030*/  IMAD R162, R3, 0x2f, RZ ;  /* 0x0000002f03a27824 */ /* 0x000fe400078e02ff */
[----:B------:R-:W-:-:S04]  /*17040*/  IMAD.WIDE R22, R158, 0x2, R6 ;  /* 0x000000029e167825 */ /* 0x000fc800078e0206 */
[----:B------:R-:W-:-:S04]  /*17050*/  IMAD.WIDE R154, R2, 0x2, R154 ;  /* 0x00000002029a7825 */ /* 0x000fc800078e029a */
[----:B------:R-:W-:Y:S01]  /*17060*/  IMAD.WIDE R156, R2, 0x2, R152 ;  /* 0x00000002029c7825 */ /* 0x000fe200078e0298 */
[----:B------:R0:W4:Y:S03]  /*17070*/  LDG.E.U16 R48, desc[UR56][R154.64] ;  /* 0x000000389a307981 */ /* 0x000126000c1e1500 */
[----:B------:R-:W-:Y:S01]  /*17080*/  IMAD.WIDE R158, R158, 0x2, R10 ;  /* 0x000000029e9e7825 */ /* 0x000fe200078e020a */
[----:B------:R-:W-:Y:S03]  /*17090*/  STL [R1+0x5e0], R29 ;  /* 0x0005e01d01007387 */ /* 0x000fe60000100800 */
[----:B------:R-:W-:Y:S01]  /*170a0*/  IMAD.WIDE R152, R2, 0x2, R12 ;  /* 0x0000000202987825 */ /* 0x000fe200078e020c */
[----:B------:R-:W4:Y:S03]  /*170b0*/  LDG.E.U16 R114, desc[UR56][R156.64] ;  /* 0x000000389c727981 */ /* 0x000f26000c1e1500 */
[----:B------:R-:W-:Y:S01]  /*170c0*/  IMAD.WIDE R160, R162, 0x2, R4 ;  /* 0x00000002a2a07825 */ /* 0x000fe200078e0204 */
[----:B------:R1:W4:Y:S03]  /*170d0*/  LDG.E.U16 R112, desc[UR56][R152.64] ;  /* 0x0000003898707981 */ /* 0x000326000c1e1500 */
[----:B0-----:R-:W-:-:S04]  /*170e0*/  IMAD.WIDE R154, R2, 0x2, R22 ;  /* 0x00000002029a7825 */ /* 0x001fc800078e0216 */
[----:B------:R-:W-:Y:S01]  /*170f0*/  IMAD.WIDE R22, R2, 0x2, R158 ;  /* 0x0000000202167825 */ /* 0x000fe200078e029e */
[----:B------:R-:W4:Y:S03]  /*17100*/  LDG.E.U16 R113, desc[UR56][R154.64] ;  /* 0x000000389a717981 */ /* 0x000f26000c1e1500 */
[----:B-1----:R-:W-:Y:S01]  /*17110*/  IMAD.WIDE R152, R162, 0x2, R6 ;  /* 0x00000002a2987825 */ /* 0x002fe200078e0206 */
[----:B------:R0:W4:Y:S03]  /*17120*/  LDG.E.U16 R111, desc[UR56][R22.64] ;  /* 0x00000038166f7981 */ /* 0x000126000c1e1500 */
[----:B------:R-:W-:-:S04]  /*17130*/  IMAD.WIDE R12, R2, 0x2, R160 ;  /* 0x00000002020c7825 */ /* 0x000fc800078e02a0 */
[----:B------:R-:W-:Y:S01]  /*17140*/  IMAD R21, R3, 0x30, RZ ;  /* 0x0000003003157824 */ /* 0x000fe200078e02ff */
[----:B------:R1:W4:Y:S01]  /*17150*/  LDG.E.U16 R62, desc[UR56][R12.64] ;  /* 0x000000380c3e7981 */ /* 0x000322000c1e1500 */
[----:B------:R-:W-:-:S04]  /*17160*/  IMAD.WIDE R152, R2, 0x2, R152 ;  /* 0x0000000202987825 */ /* 0x000fc800078e0298 */
[----:B0-----:R-:W-:Y:S01]  /*17170*/  IMAD.WIDE R22, R162, 0x2, R8 ;  /* 0x00000002a2167825 */ /* 0x001fe200078e0208 */
[----:B------:R0:W4:Y:S03]  /*17180*/  LDG.E.U16 R61, desc[UR56][R152.64] ;  /* 0x00000038983d7981 */ /* 0x000126000c1e1500 */
[----:B------:R-:W-:-:S04]  /*17190*/  IMAD.WIDE R158, R21, 0x2, R4 ;  /* 0x00000002159e7825 */ /* 0x000fc800078e0204 */
[----:B-1----:R-:W-:-:S04]  /*171a0*/  IMAD.WIDE R12, R162, 0x2, R10 ;  /* 0x00000002a20c7825 */ /* 0x002fc800078e020a */
[----:B------:R-:W-:-:S04]  /*171b0*/  IMAD.WIDE R160, R21, 0x2, R6 ;  /* 0x0000000215a07825 */ /* 0x000fc800078e0206 */
[----:B------:R-:W-:-:S04]  /*171c0*/  IMAD.WIDE R162, R21, 0x2, R8 ;  /* 0x0000000215a27825 */ /* 0x000fc800078e0208 */
[----:B------:R-:W-:-:S04]  /*171d0*/  IMAD.WIDE R156, R2, 0x2, R22 ;  /* 0x00000002029c7825 */ /* 0x000fc800078e0216 */
[C---:B0-----:R-:W-:Y:S01]  /*171e0*/  IMAD.WIDE R152, R2.reuse, 0x2, R158 ;  /* 0x0000000202987825 */ /* 0x041fe200078e029e */
[----:B------:R-:W4:Y:S03]  /*171f0*/  LDG.E.U16 R60, desc[UR56][R156.64] ;  /* 0x000000389c3c7981 */ /* 0x000f26000c1e1500 */
[----:B------:R-:W-:-:S04]  /*17200*/  IMAD.WIDE R154, R2, 0x2, R12 ;  /* 0x00000002029a7825 */ /* 0x000fc800078e020c */
[C---:B------:R-:W-:Y:S01]  /*17210*/  IMAD.WIDE R22, R2.reuse, 0x2, R160 ;  /* 0x0000000202167825 */ /* 0x040fe200078e02a0 */
[----:B------:R0:W4:Y:S04]  /*17220*/  LDG.E.U16 R59, desc[UR56][R154.64] ;  /* 0x000000389a3b7981 */ /* 0x000128000c1e1500 */
[----:B---3--:R-:W-:Y:S04]  /*17230*/  STL [R1+0x1cd4], R134 ;  /* 0x001cd48601007387 */ /* 0x008fe80000100800 */
[----:B------:R-:W-:Y:S04]  /*17240*/  STL [R1+0x5dc], R28 ;  /* 0x0005dc1c01007387 */ /* 0x000fe80000100800 */
[----:B------:R-:W-:Y:S04]  /*17250*/  STL [R1+0x5d8], R27 ;  /* 0x0005d81b01007387 */ /* 0x000fe80000100800 */
[----:B------:R-:W-:Y:S04]  /*17260*/  STL [R1+0x5d4], R26 ;  /* 0x0005d41a01007387 */ /* 0x000fe80000100800 */
[----:B------:R-:W-:Y:S04]  /*17270*/  STL [R1+0x5d0], R25 ;  /* 0x0005d01901007387 */ /* 0x000fe80000100800 */
[----:B------:R-:W-:Y:S04]  /*17280*/  STL [R1+0x5cc], R24 ;  /* 0x0005cc1801007387 */ /* 0x000fe80000100800 */
[----:B--2---:R-:W-:Y:S01]  /*17290*/  STL [R1+0x1cd8], R133 ;  /* 0x001cd88501007387 */ /* 0x004fe20000100800 */
[----:B------:R-:W-:-:S04]  /*172a0*/  IMAD.WIDE R12, R2, 0x2, R162 ;  /* 0x00000002020c7825 */ /* 0x000fc800078e02a2 */
[----:B------:R-:W-:-:S04]  /*172b0*/  IMAD R158, R3, 0x31, RZ ;  /* 0x00000031039e7824 */ /* 0x000fc800078e02ff */
[----:B0-----:R-:W-:Y:S01]  /*172c0*/  IMAD.WIDE R154, R158, 0x2, R8 ;  /* 0x000000029e9a7825 */ /* 0x001fe200078e0208 */
[----:B----4-:R-:W-:Y:S04]  /*172d0*/  STL [R1+0x1cdc], R132 ;  /* 0x001cdc8401007387 */ /* 0x010fe80000100800 */
[----:B------:R-:W-:Y:S04]  /*172e0*/  STL [R1+0x1ce0], R131 ;  /* 0x001ce08301007387 */ /* 0x000fe80000100800 */
[----:B------:R-:W-:Y:S04]  /*172f0*/  STL [R1+0x1ce4], R51 ;  /* 0x001ce43301007387 */ /* 0x000fe80000100800 */
[----:B------:R-:W-:Y:S04]  /*17300*/  STL [R1+0x5c8], R19 ;  /* 0x0005c81301007387 */ /* 0x000fe80000100800 */
[----:B------:R0:W-:Y:S04]  /*17310*/  STL [R1+0x5c4], R18 ;  /* 0x0005c41201007387 */ /* 0x0001e80000100800 */
[----:B------:R-:W-:Y:S04]  /*17320*/  STL [R1+0x1ce8], R50 ;  /* 0x001ce83201007387 */ /* 0x000fe80000100800 */
[----:B------:R1:W-:Y:S04]  /*17330*/  STL [R1+0x5c0], R16 ;  /* 0x0005c01001007387 */ /* 0x0003e80000100800 */
[----:B0-----:R0:W2:Y:S04]  /*17340*/  LDG.E.U16 R18, desc[UR56][R152.64] ;  /* 0x0000003898127981 */ /* 0x0010a8000c1e1500 */
[----:B------:R3:W-:Y:S04]  /*17350*/  STL [R1+0x5bc], R15 ;  /* 0x0005bc0f01007387 */ /* 0x0007e80000100800 */
[----:B-1----:R1:W4:Y:S01]  /*17360*/  LDG.E.U16 R16, desc[UR56][R22.64] ;  /* 0x0000003816107981 */ /* 0x002322000c1e1500 */
[----:B0-----:R-:W-:-:S03]  /*17370*/  IMAD.WIDE R152, R21, 0x2, R10 ;  /* 0x0000000215987825 */ /* 0x001fc600078e020a */
[----:B---3--:R0:W3:Y:S01]  /*17380*/  LDG.E.U16 R15, desc[UR56][R12.64] ;  /* 0x000000380c0f7981 */ /* 0x0080e2000c1e1500 */
[----:B-1----:R-:W-:-:S04]  /*17390*/  IMAD.WIDE R22, R158, 0x2, R4 ;  /* 0x000000029e167825 */ /* 0x002fc800078e0204 */
[----:B0-----:R-:W-:-:S04]  /*173a0*/  IMAD.WIDE R12, R158, 0x2, R6 ;  /* 0x000000029e0c7825 */ /* 0x001fc800078e0206 */
[----:B------:R-:W-:-:S04]  /*173b0*/  IMAD.WIDE R158, R158, 0x2, R10 ;  /* 0x000000029e9e7825 */ /* 0x000fc800078e020a */
[----:B------:R-:W-:-:S04]  /*173c0*/  IMAD.WIDE R160, R2, 0x2, R152 ;  /* 0x0000000202a07825 */ /* 0x000fc800078e0298 */
[C---:B------:R-:W-:Y:S01]  /*173d0*/  IMAD.WIDE R156, R2.reuse, 0x2, R22 ;  /* 0x00000002029c7825 */ /* 0x040fe200078e0216 */
[----:B------:R-:W3:Y:S03]  /*173e0*/  LDG.E.U16 R30, desc[UR56][R160.64] ;  /* 0x00000038a01e7981 */ /* 0x000ee6000c1e1500 */
[C---:B------:R-:W-:Y:S01]  /*173f0*/  IMAD.WIDE R152, R2.reuse, 0x2, R12 ;  /* 0x0000000202987825 */ /* 0x040fe200078e020c */
[----:B------:R-:W3:Y:S03]  /*17400*/  LDG.E.U16 R29, desc[UR56][R156.64] ;  /* 0x000000389c1d7981 */ /* 0x000ee6000c1e1500 */
[C---:B------:R-:W-:Y:S01]  /*17410*/  IMAD.WIDE R22, R2.reuse, 0x2, R154 ;  /* 0x0000000202167825 */ /* 0x040fe200078e029a */
[----:B------:R-:W-:Y:S03]  /*17420*/  STL [R1+0x1cec], R49 ;  /* 0x001cec3101007387 */ /* 0x000fe60000100800 */
[----:B------:R-:W-:Y:S01]  /*17430*/  IMAD.WIDE R12, R2, 0x2, R158 ;  /* 0x00000002020c7825 */ /* 0x000fe200078e029e */
[----:B------:R-:W3:Y:S04]  /*17440*/  LDG.E.U16 R28, desc[UR56][R152.64] ;  /* 0x00000038981c7981 */ /* 0x000ee8000c1e1500 */
[----:B------:R0:W-:Y:S04]  /*17450*/  STL [R1+0x5b8], R14 ;  /* 0x0005b80e01007387 */ /* 0x0001e80000100800 */
[----:B------:R1:W3:Y:S04]  /*17460*/  LDG.E.U16 R27, desc[UR56][R22.64] ;  /* 0x00000038161b7981 */ /* 0x0002e8000c1e1500 */
[----:B0-----:R0:W3:Y:S01]  /*17470*/  LDG.E.U16 R14, desc[UR56][R12.64] ;  /* 0x000000380c0e7981 */ /* 0x0010e2000c1e1500 */
[----:B------:R-:W-:-:S04]  /*17480*/  IMAD R164, R3, 0x32, RZ ;  /* 0x0000003203a47824 */ /* 0x000fc800078e02ff */
[----:B------:R-:W-:-:S04]  /*17490*/  IMAD.WIDE R162, R164, 0x2, R4 ;  /* 0x00000002a4a27825 */ /* 0x000fc800078e0204 */
[----:B-1----:R-:W-:-:S04]  /*174a0*/  IMAD.WIDE R22, R164, 0x2, R6 ;  /* 0x00000002a4167825 */ /* 0x002fc800078e0206 */
[----:B------:R-:W-:-:S04]  /*174b0*/  IMAD.WIDE R152, R2, 0x2, R162 ;  /* 0x0000000202987825 */ /* 0x000fc800078e02a2 */
[C---:B0-----:R-:W-:Y:S01]  /*174c0*/  IMAD.WIDE R12, R164.reuse, 0x2, R8 ;  /* 0x00000002a40c7825 */ /* 0x041fe200078e0208 */
[----:B------:R0:W3:Y:S03]  /*174d0*/  LDG.E.U16 R26, desc[UR56][R152.64] ;  /* 0x00000038981a7981 */ /* 0x0000e6000c1e1500 */
[----:B------:R-:W-:-:S04]  /*174e0*/  IMAD.WIDE R154, R164, 0x2, R10 ;  /* 0x00000002a49a7825 */ /* 0x000fc800078e020a */
[----:B------:R-:W-:Y:S02]  /*174f0*/  IMAD R21, R3, 0x33, RZ ;  /* 0x0000003303157824 */ /* 0x000fe400078e02ff */
[C---:B0-----:R-:W-:Y:S01]  /*17500*/  IMAD.WIDE R152, R2.reuse, 0x2, R22 ;  /* 0x0000000202987825 */ /* 0x041fe200078e0216 */
[----:B------:R-:W-:Y:S03]  /*17510*/  STL [R1+0x1cf0], R48 ;  /* 0x001cf03001007387 */ /* 0x000fe60000100800 */
[C---:B------:R-:W-:Y:S01]  /*17520*/  IMAD.WIDE R22, R2.reuse, 0x2, R12 ;  /* 0x0000000202167825 */ /* 0x040fe200078e020c */
[----:B------:R-:W-:Y:S03]  /*17530*/  STL [R1+0x1cf4], R114 ;  /* 0x001cf47201007387 */ /* 0x000fe60000100800 */
[C---:B------:R-:W-:Y:S01]  /*17540*/  IMAD.WIDE R12, R2.reuse, 0x2, R154 ;  /* 0x00000002020c7825 */ /* 0x040fe200078e029a */
[----:B------:R-:W-:Y:S03]  /*17550*/  STL [R1+0x1cf8], R113 ;  /* 0x001cf87101007387 */ /* 0x000fe60000100800 */
[C---:B------:R-:W-:Y:S01]  /*17560*/  IMAD.WIDE R158, R21.reuse, 0x2, R4 ;  /* 0x00000002159e7825 */ /* 0x040fe200078e0204 */
[----:B------:R-:W-:Y:S03]  /*17570*/  STL [R1+0x1cfc], R112 ;  /* 0x001cfc7001007387 */ /* 0x000fe60000100800 */
[C---:B------:R-:W-:Y:S01]  /*17580*/  IMAD.WIDE R154, R21.reuse, 0x2, R8 ;  /* 0x00000002159a7825 */ /* 0x040fe200078e0208 */
[----:B------:R-:W-:Y:S03]  /*17590*/  STL [R1+0x1d00], R111 ;  /* 0x001d006f01007387 */ /* 0x000fe60000100800 */
[----:B------:R-:W-:Y:S01]  /*175a0*/  IMAD.WIDE R156, R21, 0x2, R6 ;  /* 0x00000002159c7825 */ /* 0x000fe200078e0206 */
[----:B------:R-:W-:Y:S04]  /*175b0*/  STL [R1+0x1d04], R62 ;  /* 0x001d043e01007387 */ /* 0x000fe80000100800 */
[----:B------:R0:W3:Y:S04]  /*175c0*/  LDG.E.U16 R25, desc[UR56][R152.64] ;  /* 0x0000003898197981 */ /* 0x0000e8000c1e1500 */
[----:B------:R1:W3:Y:S04]  /*175d0*/  LDG.E.U16 R19, desc[UR56][R12.64] ;  /* 0x000000380c137981 */ /* 0x0002e8000c1e1500 */
[----:B------:R-:W-:Y:S01]  /*175e0*/  STL [R1+0x1d08], R61 ;  /* 0x001d083d01007387 */ /* 0x000fe20000100800 */
[----:B0-----:R-:W-:-:S03]  /*175f0*/  IMAD.WIDE R152, R2, 0x2, R158 ;  /* 0x0000000202987825 */ /* 0x001fc600078e029e */
[----:B------:R0:W3:Y:S01]  /*17600*/  LDG.E.U16 R24, desc[UR56][R22.64] ;  /* 0x0000003816187981 */ /* 0x0000e2000c1e1500 */
[----:B-1----:R-:W-:-:S03]  /*17610*/  IMAD.WIDE R12, R2, 0x2, R154 ;  /* 0x00000002020c7825 */ /* 0x002fc600078e029a */
[----:B------:R-:W-:Y:S01]  /*17620*/  STL [R1+0x1d0c], R60 ;  /* 0x001d0c3c01007387 */ /* 0x000fe20000100800 */
[----:B------:R-:W-:-:S03]  /*17630*/  IMAD.WIDE R154, R21, 0x2, R10 ;  /* 0x00000002159a7825 */ /* 0x000fc600078e020a */
[----:B------:R-:W-:Y:S01]  /*17640*/  STL [R1+0x1d10], R59 ;  /* 0x001d103b01007387 */ /* 0x000fe20000100800 */
[----:B0-----:R-:W-:-:S04]  /*17650*/  IMAD.WIDE R22, R2, 0x2, R156 ;  /* 0x0000000202167825 */ /* 0x001fc800078e029c */
[----:B------:R-:W-:Y:S02]  /*17660*/  IMAD R158, R3, 0x34, RZ ;  /* 0x00000034039e7824 */ /* 0x000fe400078e02ff */
[----:B------:R-:W-:-:S04]  /*17670*/  IMAD.WIDE R154, R2, 0x2, R154 ;  /* 0x00000002029a7825 */ /* 0x000fc800078e029a */
[----:B------:R-:W-:-:S04]  /*17680*/  IMAD R162, R3, 0x35, RZ ;  /* 0x0000003503a27824 */ /* 0x000fc800078e02ff */
[--C-:B------:R-:W-:Y:S01]  /*17690*/  IMAD.WIDE R160, R162, 0x2, R4.reuse ;  /* 0x00000002a2a07825 */ /* 0x100fe200078e0204 */
[----:B--2---:R0:W-:Y:S04]  /*176a0*/  STL [R1+0x574], R18 ;  /* 0x0005741201007387 */ /* 0x0041e80000100800 */
[----:B----4-:R1:W-:Y:S04]  /*176b0*/  STL [R1+0x570], R16 ;  /* 0x0005701001007387 */ /* 0x0103e80000100800 */
[----:B0-----:R0:W2:Y:S04]  /*176c0*/  LDG.E.U16 R18, desc[UR56][R152.64] ;  /* 0x0000003898127981 */ /* 0x0010a8000c1e1500 */
[----:B---3--:R3:W-:Y:S04]  /*176d0*/  STL [R1+0x56c], R15 ;  /* 0x00056c0f01007387 */ /* 0x0087e80000100800 */
[----:B-1----:R1:W4:Y:S01]  /*176e0*/  LDG.E.U16 R16, desc[UR56][R22.64] ;  /* 0x0000003816107981 */ /* 0x002322000c1e1500 */
[----:B0-----:R-:W-:-:S03]  /*176f0*/  IMAD.WIDE R152, R158, 0x2, R4 ;  /* 0x000000029e987825 */ /* 0x001fc600078e0204 */
[----:B---3--:R0:W3:Y:S01]  /*17700*/  LDG.E.U16 R15, desc[UR56][R12.64] ;  /* 0x000000380c0f7981 */ /* 0x0080e2000c1e1500 */
[----:B-1----:R-:W-:-:S04]  /*17710*/  IMAD.WIDE R22, R158, 0x2, R6 ;  /* 0x000000029e167825 */ /* 0x002fc800078e0206 */
[C---:B0-----:R-:W-:Y:S01]  /*17720*/  IMAD.WIDE R12, R158.reuse, 0x2, R8 ;  /* 0x000000029e0c7825 */ /* 0x041fe200078e0208 */
[----:B------:R-:W-:Y:S03]  /*17730*/  STL [R1+0x568], R30 ;  /* 0x0005681e01007387 */ /* 0x000fe60000100800 */
[----:B------:R-:W-:Y:S01]  /*17740*/  IMAD.WIDE R158, R158, 0x2, R10 ;  /* 0x000000029e9e7825 */ /* 0x000fe200078e020a */
[----:B------:R-:W-:Y:S03]  /*17750*/  STL [R1+0x564], R29 ;  /* 0x0005641d01007387 */ /* 0x000fe60000100800 */
[C---:B------:R-:W-:Y:S01]  /*17760*/  IMAD.WIDE R156, R2.reuse, 0x2, R152 ;  /* 0x00000002029c7825 */ /* 0x040fe200078e0298 */
[----:B------:R-:W-:Y:S03]  /*17770*/  STL [R1+0x560], R28 ;  /* 0x0005601c01007387 */ /* 0x000fe60000100800 */
[C---:B------:R-:W-:Y:S01]  /*17780*/  IMAD.WIDE R152, R2.reuse, 0x2, R12 ;  /* 0x0000000202987825 */ /* 0x040fe200078e020c */
[----:B------:R-:W2:Y:S04]  /*17790*/  LDG.E.U16 R67, desc[UR56][R156.64] ;  /* 0x000000389c437981 */ /* 0x000ea8000c1e1500 */
[----:B------:R-:W-:Y:S01]  /*177a0*/  STL [R1+0x55c], R27 ;  /* 0x00055c1b01007387 */ /* 0x000fe20000100800 */
[----:B------:R-:W-:-:S03]  /*177b0*/  IMAD.WIDE R12, R2, 0x2, R160 ;  /* 0x00000002020c7825 */ /* 0x000fc600078e02a0 */
[----:B------:R0:W4:Y:S04]  /*177c0*/  LDG.E.U16 R69, desc[UR56][R152.64] ;  /* 0x0000003898457981 */ /* 0x000128000c1e1500 */
[----:B------:R1:W-:Y:S04]  /*177d0*/  STL [R1+0x558], R14 ;  /* 0x0005580e01007387 */ /* 0x0003e80000100800 */
[----:B------:R-:W3:Y:S04]  /*177e0*/  LDG.E.U16 R47, desc[UR56][R12.64] ;  /* 0x000000380c2f7981 */ /* 0x000ee8000c1e1500 */
[----:B-1----:R1:W3:Y:S01]  /*177f0*/  LDG.E.U16 R14, desc[UR56][R154.64] ;  /* 0x000000389a0e7981 */ /* 0x0022e2000c1e1500 */
[----:B0-----:R-:W-:-:S04]  /*17800*/  IMAD.WIDE R152, R162, 0x2, R6 ;  /* 0x00000002a2987825 */ /* 0x001fc800078e0206 */
[----:B-1----:R-:W-:-:S04]  /*17810*/  IMAD.WIDE R154, R2, 0x2, R22 ;  /* 0x00000002029a7825 */ /* 0x002fc800078e0216 */
[C---:B------:R-:W-:Y:S01]  /*17820*/  IMAD.WIDE R22, R2.reuse, 0x2, R158 ;  /* 0x0000000202167825 */ /* 0x040fe200078e029e */
[----:B------:R-:W4:Y:S04]  /*17830*/  LDG.E.U16 R68, desc[UR56][R154.64] ;  /* 0x000000389a447981 */ /* 0x000f28000c1e1500 */
[----:B------:R0:W3:Y:S01]  /*17840*/  LDG.E.U16 R70, desc[UR56][R22.64] ;  /* 0x0000003816467981 */ /* 0x0000e2000c1e1500 */
[----:B------:R-:W-:-:S05]  /*17850*/  IMAD.WIDE R152, R2, 0x2, R152 ;  /* 0x0000000202987825 */ /* 0x000fca00078e0298 */
[----:B------:R1:W3:Y:S01]  /*17860*/  LDG.E.U16 R46, desc[UR56][R152.64] ;  /* 0x00000038982e7981 */ /* 0x0002e2000c1e1500 */
[----:B0-----:R-:W-:-:S04]  /*17870*/  IMAD.WIDE R22, R162, 0x2, R8 ;  /* 0x00000002a2167825 */ /* 0x001fc800078e0208 */
[----:B------:R-:W-:-:S05]  /*17880*/  IMAD.WIDE R156, R2, 0x2, R22 ;  /* 0x00000002029c7825 */ /* 0x000fca00078e0216 */
[----:B------:R-:W3:Y:S01]  /*17890*/  LDG.E.U16 R45, desc[UR56][R156.64] ;  /* 0x000000389c2d7981 */ /* 0x000ee2000c1e1500 */
[----:B------:R-:W-:Y:S02]  /*178a0*/  IMAD R21, R3, 0x36, RZ ;  /* 0x0000003603157824 */ /* 0x000fe400078e02ff */
[----:B------:R-:W-:-:S04]  /*178b0*/  IMAD.WIDE R12, R162, 0x2, R10 ;  /* 0x00000002a20c7825 */ /* 0x000fc800078e020a */
[----:B------:R-:W-:-:S04]  /*178c0*/  IMAD.WIDE R158, R21, 0x2, R4 ;  /* 0x00000002159e7825 */ /* 0x000fc800078e0204 */
[----:B------:R-:W-:-:S04]  /*178d0*/  IMAD.WIDE R162, R21, 0x2, R8 ;  /* 0x0000000215a27825 */ /* 0x000fc800078e0208 */
[----:B------:R-:W-:-:S04]  /*178e0*/  IMAD.WIDE R160, R21, 0x2, R6 ;  /* 0x0000000215a07825 */ /* 0x000fc800078e0206 */
[----:B------:R-:W-:-:S04]  /*178f0*/  IMAD.WIDE R154, R2, 0x2, R12 ;  /* 0x00000002029a7825 */ /* 0x000fc800078e020c */
[C---:B-1----:R-:W-:Y:S01]  /*17900*/  IMAD.WIDE R152, R2.reuse, 0x2, R158 ;  /* 0x0000000202987825 */ /* 0x042fe200078e029e */
[----:B------:R-:W3:Y:S03]  /*17910*/  LDG.E.U16 R44, desc[UR56][R154.64] ;  /* 0x000000389a2c7981 */ /* 0x000ee6000c1e1500 */
[C---:B------:R-:W-:Y:S01]  /*17920*/  IMAD.WIDE R12, R2.reuse, 0x2, R162 ;  /* 0x00000002020c7825 */ /* 0x040fe200078e02a2 */
[----:B------:R0:W3:Y:S03]  /*17930*/  LDG.E.U16 R110, desc[UR56][R152.64] ;  /* 0x00000038986e7981 */ /* 0x0000e6000c1e1500 */
[----:B------:R-:W-:Y:S01]  /*17940*/  IMAD.WIDE R22, R2, 0x2, R160 ;  /* 0x0000000202167825 */ /* 0x000fe200078e02a0 */
[----:B------:R1:W3:Y:S03]  /*17950*/  LDG.E.U16 R108, desc[UR56][R12.64] ;  /* 0x000000380c6c7981 */ /* 0x0002e6000c1e1500 */
[----:B------:R-:W-:Y:S01]  /*17960*/  IMAD R158, R3, 0x37, RZ ;  /* 0x00000037039e7824 */ /* 0x000fe200078e02ff */
[----:B------:R1:W3:Y:S01]  /*17970*/  LDG.E.U16 R109, desc[UR56][R22.64] ;  /* 0x00000038166d7981 */ /* 0x0002e2000c1e1500 */
[----:B0-----:R-:W-:-:S04]  /*17980*/  IMAD.WIDE R152, R21, 0x2, R10 ;  /* 0x0000000215987825 */ /* 0x001fc800078e020a */
[----:B-1----:R-:W-:-:S04]  /*17990*/  IMAD.WIDE R12, R158, 0x2, R6 ;  /* 0x000000029e0c7825 */ /* 0x002fc800078e0206 */
[----:B------:R-:W-:Y:S02]  /*179a0*/  IMAD R164, R3, 0x38, RZ ;  /* 0x0000003803a47824 */ /* 0x000fe400078e02ff */
        /* <DEDUP_REMOVED lines=15> */
[----:B--2---:R-:W-:Y:S04]  /*17aa0*/  STL [R1+0x1d14], R67 ;  /* 0x001d144301007387 */ /* 0x004fe80000100800 */
[----:B------:R-:W-:Y:S04]  /*17ab0*/  STL [R1+0x554], R26 ;  /* 0x0005541a01007387 */ /* 0x000fe80000100800 */
[----:B----4-:R-:W-:Y:S04]  /*17ac0*/  STL [R1+0x1d18], R68 ;  /* 0x001d184401007387 */ /* 0x010fe80000100800 */
[----:B------:R-:W-:Y:S04]  /*17ad0*/  STL [R1+0x1d1c], R69 ;  /* 0x001d1c4501007387 */ /* 0x000fe80000100800 */
        /* <DEDUP_REMOVED lines=14> */
[----:B------:R-:W-:Y:S02]  /*17bc0*/  IMAD R21, R3, 0x39, RZ ;  /* 0x0000003903157824 */ /* 0x000fe400078e02ff */
[----:B------:R-:W-:-:S04]  /*17bd0*/  IMAD.WIDE R154, R164, 0x2, R10 ;  /* 0x00000002a49a7825 */ /* 0x000fc800078e020a */
[----:B------:R-:W-:-:S04]  /*17be0*/  IMAD.WIDE R158, R21, 0x2, R4 ;  /* 0x00000002159e7825 */ /* 0x000fc800078e0204 */
[----:B--2---:R-:W-:-:S04]  /*17bf0*/  IMAD.WIDE R152, R2, 0x2, R22 ;  /* 0x0000000202987825 */ /* 0x004fc800078e0216 */
[----:B------:R-:W-:Y:S01]  /*17c00*/  IMAD.WIDE R156, R21, 0x2, R6 ;  /* 0x00000002159c7825 */ /* 0x000fe200078e0206 */
[----:B------:R0:W2:Y:S03]  /*17c10*/  LDG.E.U16 R29, desc[UR56][R152.64] ;  /* 0x00000038981d7981 */ /* 0x0000a6000c1e1500 */
[----:B------:R-:W-:-:S04]  /*17c20*/  IMAD.WIDE R22, R2, 0x2, R12 ;  /* 0x0000000202167825 */ /* 0x000fc800078e020c */
[C---:B------:R-:W-:Y:S01]  /*17c30*/  IMAD.WIDE R12, R2.reuse, 0x2, R154 ;  /* 0x00000002020c7825 */ /* 0x040fe200078e029a */
[----:B------:R1:W4:Y:S03]  /*17c40*/  LDG.E.U16 R28, desc[UR56][R22.64] ;  /* 0x00000038161c7981 */ /* 0x000326000c1e1500 */
[----:B------:R-:W-:Y:S01]  /*17c50*/  IMAD.WIDE R154, R21, 0x2, R8 ;  /* 0x00000002159a7825 */ /* 0x000fe200078e0208 */
[----:B------:R1:W4:Y:S03]  /*17c60*/  LDG.E.U16 R27, desc[UR56][R12.64] ;  /* 0x000000380c1b7981 */ /* 0x000326000c1e1500 */
[----:B0-----:R-:W-:-:S04]  /*17c70*/  IMAD.WIDE R152, R2, 0x2, R158 ;  /* 0x0000000202987825 */ /* 0x001fc800078e029e */
[C---:B-1----:R-:W-:Y:S01]  /*17c80*/  IMAD.WIDE R22, R2.reuse, 0x2, R156 ;  /* 0x0000000202167825 */ /* 0x042fe200078e029c */
[----:B------:R0:W4:Y:S03]  /*17c90*/  LDG.E.U16 R26, desc[UR56][R152.64] ;  /* 0x00000038981a7981 */ /* 0x000126000c1e1500 */
[----:B------:R-:W-:Y:S01]  /*17ca0*/  IMAD R156, R3, 0x3a, RZ ;  /* 0x0000003a039c7824 */ /* 0x000fe200078e02ff */
[----:B------:R1:W4:Y:S01]  /*17cb0*/  LDG.E.U16 R25, desc[UR56][R22.64] ;  /* 0x0000003816197981 */ /* 0x000322000c1e1500 */
[----:B------:R-:W-:-:S04]  /*17cc0*/  IMAD.WIDE R12, R2, 0x2, R154 ;  /* 0x00000002020c7825 */ /* 0x000fc800078e029a */
[----:B0-----:R-:W-:Y:S01]  /*17cd0*/  IMAD.WIDE R152, R21, 0x2, R10 ;  /* 0x0000000215987825 */ /* 0x001fe200078e020a */
[----:B------:R0:W4:Y:S03]  /*17ce0*/  LDG.E.U16 R24, desc[UR56][R12.64] ;  /* 0x000000380c187981 */ /* 0x000126000c1e1500 */
[C---:B-1----:R-:W-:Y:S01]  /*17cf0*/  IMAD.WIDE R22, R156.reuse, 0x2, R4 ;  /* 0x000000029c167825 */ /* 0x042fe200078e0204 */
[----:B------:R-:W-:Y:S03]  /*17d00*/  STL [R1+0x1d30], R44 ;  /* 0x001d302c01007387 */ /* 0x000fe60000100800 */
[C---:B------:R-:W-:Y:S01]  /*17d10*/  IMAD.WIDE R158, R156.reuse, 0x2, R8 ;  /* 0x000000029c9e7825 */ /* 0x040fe200078e0208 */
[----:B------:R-:W-:Y:S03]  /*17d20*/  STL [R1+0x1d34], R110 ;  /* 0x001d346e01007387 */ /* 0x000fe60000100800 */
[----:B0-----:R-:W-:-:S04]  /*17d30*/  IMAD.WIDE R12, R156, 0x2, R6 ;  /* 0x000000029c0c7825 */ /* 0x001fc800078e0206 */
[----:B------:R-:W-:Y:S01]  /*17d40*/  IMAD.WIDE R154, R2, 0x2, R152 ;  /* 0x00000002029a7825 */ /* 0x000fe200078e0298 */
[----:B------:R-:W-:Y:S03]  /*17d50*/  STL [R1+0x1d38], R109 ;  /* 0x001d386d01007387 */ /* 0x000fe60000100800 */
[----:B------:R-:W-:-:S04]  /*17d60*/  IMAD.WIDE R156, R156, 0x2, R10 ;  /* 0x000000029c9c7825 */ /* 0x000fc800078e020a */
[C---:B------:R-:W-:Y:S01]  /*17d70*/  IMAD.WIDE R152, R2.reuse, 0x2, R22 ;  /* 0x0000000202987825 */ /* 0x040fe200078e0216 */
[----:B------:R-:W-:Y:S03]  /*17d80*/  STL [R1+0x1d3c], R108 ;  /* 0x001d3c6c01007387 */ /* 0x000fe60000100800 */
[----:B------:R-:W-:Y:S01]  /*17d90*/  IMAD R21, R3, 0x3b, RZ ;  /* 0x0000003b03157824 */ /* 0x000fe200078e02ff */
[----:B------:R-:W-:Y:S01]  /*17da0*/  STL [R1+0x1d40], R107 ;  /* 0x001d406b01007387 */ /* 0x000fe20000100800 */
[----:B------:R-:W-:-:S03]  /*17db0*/  IMAD.WIDE R22, R2, 0x2, R12 ;  /* 0x0000000202167825 */ /* 0x000fc600078e020c */
[----:B------:R0:W4:Y:S01]  /*17dc0*/  LDG.E.U16 R19, desc[UR56][R154.64] ;  /* 0x000000389a137981 */ /* 0x000122000c1e1500 */
[----:B------:R-:W-:-:S03]  /*17dd0*/  IMAD.WIDE R12, R2, 0x2, R158 ;  /* 0x00000002020c7825 */ /* 0x000fc600078e029e */
[----:B------:R1:W4:Y:S04]  /*17de0*/  LDG.E.U16 R18, desc[UR56][R152.64] ;  /* 0x0000003898127981 */ /* 0x000328000c1e1500 */
[----:B------:R-:W-:Y:S01]  /*17df0*/  STL [R1+0x1d44], R58 ;  /* 0x001d443a01007387 */ /* 0x000fe20000100800 */
[----:B0-----:R-:W-:-:S03]  /*17e00*/  IMAD.WIDE R154, R21, 0x2, R4 ;  /* 0x00000002159a7825 */ /* 0x001fc600078e0204 */
[----:B------:R-:W-:Y:S01]  /*17e10*/  STL [R1+0x1d48], R57 ;  /* 0x001d483901007387 */ /* 0x000fe20000100800 */
[----:B-1----:R-:W-:-:S03]  /*17e20*/  IMAD.WIDE R152, R2, 0x2, R156 ;  /* 0x0000000202987825 */ /* 0x002fc600078e029c */
[----:B------:R-:W-:Y:S04]  /*17e30*/  STL [R1+0x1d4c], R56 ;  /* 0x001d4c3801007387 */ /* 0x000fe80000100800 */
[----:B------:R-:W-:Y:S04]  /*17e40*/  STL [R1+0x1d50], R55 ;  /* 0x001d503701007387 */ /* 0x000fe80000100800 */
[----:B------:R0:W4:Y:S04]  /*17e50*/  LDG.E.U16 R16, desc[UR56][R22.64] ;  /* 0x0000003816107981 */ /* 0x000128000c1e1500 */
[----:B------:R1:W4:Y:S01]  /*17e60*/  LDG.E.U16 R15, desc[UR56][R12.64] ;  /* 0x000000380c0f7981 */ /* 0x000322000c1e1500 */
[----:B0-----:R-:W-:-:S04]  /*17e70*/  IMAD.WIDE R22, R2, 0x2, R154 ;  /* 0x0000000202167825 */ /* 0x001fc800078e029a */
[C---:B-1----:R-:W-:Y:S01]  /*17e80*/  IMAD.WIDE R12, R21.reuse, 0x2, R6 ;  /* 0x00000002150c7825 */ /* 0x042fe200078e0206 */
[----:B------:R0:W4:Y:S03]  /*17e90*/  LDG.E.U16 R59, desc[UR56][R22.64] ;  /* 0x00000038163b7981 */ /* 0x000126000c1e1500 */
[----:B------:R-:W-:-:S04]  /*17ea0*/  IMAD.WIDE R154, R21, 0x2, R8 ;  /* 0x00000002159a7825 */ /* 0x000fc800078e0208 */
[----:B0-----:R-:W-:-:S04]  /*17eb0*/  IMAD.WIDE R22, R2, 0x2, R12 ;  /* 0x0000000202167825 */ /* 0x001fc800078e020c */
[----:B------:R-:W-:Y:S01]  /*17ec0*/  IMAD.WIDE R12, R2, 0x2, R154 ;  /* 0x00000002020c7825 */ /* 0x000fe200078e029a */
[----:B------:R-:W4:Y:S04]  /*17ed0*/  LDG.E.U16 R60, desc[UR56][R22.64] ;  /* 0x00000038163c7981 */ /* 0x000f28000c1e1500 */
[----:B------:R-:W4:Y:S04]  /*17ee0*/  LDG.E.U16 R61, desc[UR56][R12.64] ;  /* 0x000000380c3d7981 */ /* 0x000f28000c1e1500 */
[----:B---3--:R0:W-:Y:S04]  /*17ef0*/  STL [R1+0x4f4], R14 ;  /* 0x0004f40e01007387 */ /* 0x0081e80000100800 */
[----:B0-----:R0:W3:Y:S02]  /*17f00*/  LDG.E.U16 R14, desc[UR56][R152.64] ;  /* 0x00000038980e7981 */ /* 0x0010e4000c1e1500 */
[----:B0-----:R-:W-:-:S04]  /*17f10*/  IMAD.WIDE R152, R21, 0x2, R10 ;  /* 0x0000000215987825 */ /* 0x001fc800078e020a */
[----:B------:R-:W-:Y:S02]  /*17f20*/  IMAD R21, R3, 0x3c, RZ ;  /* 0x0000003c03157824 */ /* 0x000fe400078e02ff */
[----:B------:R-:W-:-:S04]  /*17f30*/  IMAD.WIDE R152, R2, 0x2, R152 ;  /* 0x0000000202987825 */ /* 0x000fc800078e0298 */
[----:B------:R-:W-:Y:S01]  /*17f40*/  IMAD.WIDE R156, R21, 0x2, R4 ;  /* 0x00000002159c7825 */ /* 0x000fe200078e0204 */
[----:B------:R0:W3:Y:S03]  /*17f50*/  LDG.E.U16 R62, desc[UR56][R152.64] ;  /* 0x00000038983e7981 */ /* 0x0000e6000c1e1500 */
[----:B0-----:R-:W-:-:S05]  /*17f60*/  IMAD.WIDE R152, R2, 0x2, R156 ;  /* 0x0000000202987825 */ /* 0x001fca00078e029c */
[----:B------:R-:W3:Y:S01]  /*17f70*/  LDG.E.U16 R119, desc[UR56][R152.64] ;  /* 0x0000003898777981 */ /* 0x000ee2000c1e1500 */
[----:B------:R-:W-:-:S04]  /*17f80*/  IMAD.WIDE R154, R21, 0x2, R6 ;  /* 0x00000002159a7825 */ /* 0x000fc800078e0206 */
[----:B------:R-:W-:-:S04]  /*17f90*/  IMAD.WIDE R12, R21, 0x2, R8 ;  /* 0x00000002150c7825 */ /* 0x000fc800078e0208 */
[----:B------:R-:W-:-:S04]  /*17fa0*/  IMAD.WIDE R22, R2, 0x2, R154 ;  /* 0x0000000202167825 */ /* 0x000fc800078e029a */
[----:B------:R-:W-:Y:S01]  /*17fb0*/  IMAD.WIDE R12, R2, 0x2, R12 ;  /* 0x00000002020c7825 */ /* 0x000fe200078e020c */
[----:B------:R0:W3:Y:S03]  /*17fc0*/  LDG.E.U16 R120, desc[UR56][R22.64] ;  /* 0x0000003816787981 */ /* 0x0000e6000c1e1500 */
[----:B------:R-:W-:Y:S01]  /*17fd0*/  IMAD R156, R3, 0x3d, RZ ;  /* 0x0000003d039c7824 */ /* 0x000fe200078e02ff */
[----:B------:R1:W3:Y:S01]  /*17fe0*/  LDG.E.U16 R121, desc[UR56][R12.64] ;  /* 0x000000380c797981 */ /* 0x0002e2000c1e1500 */
[----:B------:R-:W-:-:S04]  /*17ff0*/  IMAD.WIDE R154, R21, 0x2, R10 ;  /* 0x00000002159a7825 */ /* 0x000fc800078e020a */
[----:B------:R-:W-:-:S04]  /*18000*/  IMAD.WIDE R158, R156, 0x2, R6 ;  /* 0x000000029c9e7825 */ /* 0x000fc800078e0206 */
[----:B0-----:R-:W-:-:S04]  /*18010*/  IMAD.WIDE R22, R156, 0x2, R4 ;  /* 0x000000029c167825 */ /* 0x001fc800078e0204 */
[----:B-1----:R-:W-:-:S04]  /*18020*/  IMAD.WIDE R12, R156, 0x2, R8 ;  /* 0x000000029c0c7825 */ /* 0x002fc800078e0208 */
[----:B------:R-:W-:-:S04]  /*18030*/  IMAD.WIDE R152, R2, 0x2, R22 ;  /* 0x0000000202987825 */ /* 0x000fc800078e0216 */
[----:B------:R-:W-:Y:S01]  /*18040*/  IMAD.WIDE R156, R156, 0x2, R10 ;  /* 0x000000029c9c7825 */ /* 0x000fe200078e020a */
[----:B------:R-:W3:Y:S03]  /*18050*/  LDG.E.U16 R43, desc[UR56][R152.64] ;  /* 0x00000038982b7981 */ /* 0x000ee6000c1e1500 */
[----:B------:R-:W-:-:S04]  /*18060*/  IMAD.WIDE R22, R2, 0x2, R158 ;  /* 0x0000000202167825 */ /* 0x000fc800078e029e */
[C---:B------:R-:W-:Y:S01]  /*18070*/  IMAD.WIDE R12, R2.reuse, 0x2, R12 ;  /* 0x00000002020c7825 */ /* 0x040fe200078e020c */
[----:B------:R0:W3:Y:S03]  /*18080*/  LDG.E.U16 R42, desc[UR56][R22.64] ;  /* 0x00000038162a7981 */ /* 0x0000e6000c1e1500 */
[C---:B------:R-:W-:Y:S01]  /*18090*/  IMAD.WIDE R154, R2.reuse, 0x2, R154 ;  /* 0x00000002029a7825 */ /* 0x040fe200078e029a */
[----:B------:R1:W3:Y:S03]  /*180a0*/  LDG.E.U16 R41, desc[UR56][R12.64] ;  /* 0x000000380c297981 */ /* 0x0002e6000c1e1500 */
[----:B------:R-:W-:Y:S01]  /*180b0*/  IMAD R158, R3, 0x3e, RZ ;  /* 0x0000003e039e7824 */ /* 0x000fe200078e02ff */
[----:B------:R2:W3:Y:S01]  /*180c0*/  LDG.E.U16 R122, desc[UR56][R154.64] ;  /* 0x000000389a7a7981 */ /* 0x0004e2000c1e1500 */
[----:B0-----:R-:W-:-:S04]  /*180d0*/  IMAD.WIDE R22, R2, 0x2, R156 ;  /* 0x0000000202167825 */ /* 0x001fc800078e029c */
[C---:B-1----:R-:W-:Y:S01]  /*180e0*/  IMAD.WIDE R12, R158.reuse, 0x2, R6 ;  /* 0x000000029e0c7825 */ /* 0x042fe200078e0206 */
[----:B------:R0:W3:Y:S03]  /*180f0*/  LDG.E.U16 R40, desc[UR56][R22.64] ;  /* 0x0000003816287981 */ /* 0x0000e6000c1e1500 */
[----:B--2---:R-:W-:-:S04]  /*18100*/  IMAD.WIDE R154, R158, 0x2, R8 ;  /* 0x000000029e9a7825 */ /* 0x004fc800078e0208 */
[----:B------:R-:W-:-:S04]  /*18110*/  IMAD.WIDE R156, R158, 0x2, R4 ;  /* 0x000000029e9c7825 */ /* 0x000fc800078e0204 */
[----:B------:R-:W-:Y:S02]  /*18120*/  IMAD R21, R3, 0x3f, RZ ;  /* 0x0000003f03157824 */ /* 0x000fe400078e02ff */
[----:B0-----:R-:W-:-:S04]  /*18130*/  IMAD.WIDE R22, R2, 0x2, R12 ;  /* 0x0000000202167825 */ /* 0x001fc800078e020c */
[C---:B------:R-:W-:Y:S01]  /*18140*/  IMAD.WIDE R12, R2.reuse, 0x2, R154 ;  /* 0x00000002020c7825 */ /* 0x040fe200078e029a */
[----:B------:R-:W-:Y:S03]  /*18150*/  STL [R1+0x4f0], R29 ;  /* 0x0004f01d01007387 */ /* 0x000fe60000100800 */
[----:B------:R-:W-:Y:S01]  /*18160*/  IMAD.WIDE R156, R2, 0x2, R156 ;  /* 0x00000002029c7825 */ /* 0x000fe200078e029c */
[----:B------:R-:W2:Y:S03]  /*18170*/  LDG.E.U16 R105, desc[UR56][R22.64] ;  /* 0x0000003816697981 */ /* 0x000ea6000c1e1500 */
[----:B------:R-:W-:-:S04]  /*18180*/  IMAD.WIDE R152, R158, 0x2, R10 ;  /* 0x000000029e987825 */ /* 0x000fc800078e020a */
[C---:B------:R-:W-:Y:S01]  /*18190*/  IMAD.WIDE R154, R21.reuse, 0x2, R6 ;  /* 0x00000002159a7825 */ /* 0x040fe200078e0206 */
[----:B----4-:R-:W-:Y:S03]  /*181a0*/  STL [R1+0x4ec], R28 ;  /* 0x0004ec1c01007387 */ /* 0x010fe60000100800 */
[C---:B------:R-:W-:Y:S01]  /*181b0*/  IMAD.WIDE R158, R21.reuse, 0x2, R4 ;  /* 0x00000002159e7825 */ /* 0x040fe200078e0204 */
[----:B------:R0:W4:Y:S03]  /*181c0*/  LDG.E.U16 R106, desc[UR56][R156.64] ;  /* 0x000000389c6a7981 */ /* 0x000126000c1e1500 */
[----:B------:R-:W-:Y:S01]  /*181d0*/  IMAD.WIDE R152, R2, 0x2, R152 ;  /* 0x0000000202987825 */ /* 0x000fe200078e0298 */
[----:B------:R1:W2:Y:S04]  /*181e0*/  LDG.E.U16 R104, desc[UR56][R12.64] ;  /* 0x000000380c687981 */ /* 0x0002a8000c1e1500 */
[----:B------:R-:W-:Y:S01]  /*181f0*/  STL [R1+0x1d54], R59 ;  /* 0x001d543b01007387 */ /* 0x000fe20000100800 */
[----:B0-----:R-:W-:-:S03]  /*18200*/  IMAD.WIDE R156, R21, 0x2, R8 ;  /* 0x00000002159c7825 */ /* 0x001fc600078e0208 */
[----:B------:R-:W-:Y:S01]  /*18210*/  STL [R1+0x4e8], R27 ;  /* 0x0004e81b01007387 */ /* 0x000fe20000100800 */
[----:B-1----:R-:W-:-:S03]  /*18220*/  IMAD.WIDE R12, R2, 0x2, R154 ;  /* 0x00000002020c7825 */ /* 0x002fc600078e029a */
[----:B------:R-:W-:Y:S01]  /*18230*/  STL [R1+0x4e4], R26 ;  /* 0x0004e41a01007387 */ /* 0x000fe20000100800 */
[----:B------:R-:W-:-:S03]  /*18240*/  IMAD.WIDE R154, R21, 0x2, R10 ;  /* 0x00000002159a7825 */ /* 0x000fc600078e020a */
[----:B------:R-:W-:Y:S01]  /*18250*/  STL [R1+0x4e0], R25 ;  /* 0x0004e01901007387 */ /* 0x000fe20000100800 */
[----:B------:R-:W-:-:S03]  /*18260*/  IMAD.WIDE R22, R2, 0x2, R158 ;  /* 0x0000000202167825 */ /* 0x000fc600078e029e */
[----:B------:R-:W-:Y:S04]  /*18270*/  STL [R1+0x1d58], R60 ;  /* 0x001d583c01007387 */ /* 0x000fe80000100800 */
[----:B------:R-:W-:Y:S04]  /*18280*/  STL [R1+0x4dc], R24 ;  /* 0x0004dc1801007387 */ /* 0x000fe80000100800 */
[----:B------:R0:W2:Y:S04]  /*18290*/  LDG.E.U16 R103, desc[UR56][R152.64] ;  /* 0x0000003898677981 */ /* 0x0000a8000c1e1500 */
[----:B------:R-:W-:Y:S04]  /*182a0*/  STL [R1+0x1d5c], R61 ;  /* 0x001d5c3d01007387 */ /* 0x000fe80000100800 */
[----:B------:R-:W2:Y:S01]  /*182b0*/  LDG.E.U16 R54, desc[UR56][R22.64] ;  /* 0x0000003816367981 */ /* 0x000ea2000c1e1500 */
[----:B0-----:R-:W-:-:S03]  /*182c0*/  IMAD.WIDE R152, R2, 0x2, R156 ;  /* 0x0000000202987825 */ /* 0x001fc600078e029c */
[----:B------:R0:W2:Y:S01]  /*182d0*/  LDG.E.U16 R53, desc[UR56][R12.64] ;  /* 0x000000380c357981 */ /* 0x0000a2000c1e1500 */
[----:B------:R-:W-:-:S03]  /*182e0*/  IMAD.WIDE R156, R2, 0x2, R154 ;  /* 0x00000002029c7825 */ /* 0x000fc600078e029a */
[----:B------:R1:W2:Y:S04]  /*182f0*/  LDG.E.U16 R52, desc[UR56][R152.64] ;  /* 0x0000003898347981 */ /* 0x0002a8000c1e1500 */
[----:B---3--:R-:W-:Y:S04]  /*18300*/  STL [R1+0x1d60], R62 ;  /* 0x001d603e01007387 */ /* 0x008fe80000100800 */
[----:B------:R-:W-:Y:S04]  /*18310*/  STL [R1+0x4d8], R19 ;  /* 0x0004d81301007387 */ /* 0x000fe80000100800 */
[----:B------:R-:W-:Y:S04]  /*18320*/  STL [R1+0x1d64], R119 ;  /* 0x001d647701007387 */ /* 0x000fe80000100800 */
[----:B------:R-:W-:Y:S04]  /*18330*/  STL [R1+0x4d4], R18 ;  /* 0x0004d41201007387 */ /* 0x000fe80000100800 */
[----:B------:R3:W-:Y:S04]  /*18340*/  STL [R1+0x4d0], R16 ;  /* 0x0004d01001007387 */ /* 0x0007e80000100800 */
[----:B---3--:R-:W3:Y:S01]  /*18350*/  LDG.E.U16 R16, desc[UR56][R156.64] ;  /* 0x000000389c107981 */ /* 0x008ee2000c1e1500 */
[----:B------:R-:W-:-:S05]  /*18360*/  SHF.L.U32 R158, R3, 0x6, RZ ;  /* 0x00000006039e7819 */ /* 0x000fca00000006ff */
[C---:B0-----:R-:W-:Y:S01]  /*18370*/  IMAD.WIDE R12, R158.reuse, 0x2, R6 ;  /* 0x000000029e0c7825 */ /* 0x041fe200078e0206 */
[----:B------:R-:W-:Y:S03]  /*18380*/  STL [R1+0x1d68], R120 ;  /* 0x001d687801007387 */ /* 0x000fe60000100800 */
[C---:B------:R-:W-:Y:S01]  /*18390*/  IMAD.WIDE R22, R158.reuse, 0x2, R4 ;  /* 0x000000029e167825 */ /* 0x040fe200078e0204 */
[----:B------:R0:W-:Y:S03]  /*183a0*/  STL [R1+0x4cc], R15 ;  /* 0x0004cc0f01007387 */ /* 0x0001e60000100800 */
[----:B------:R-:W-:Y:S01]  /*183b0*/  IMAD.WIDE R160, R158, 0x2, R8 ;  /* 0x000000029ea07825 */ /* 0x000fe200078e0208 */
[----:B------:R-:W-:Y:S03]  /*183c0*/  STL [R1+0x1d6c], R121 ;  /* 0x001d6c7901007387 */ /* 0x000fe60000100800 */
[----:B-1----:R-:W-:Y:S01]  /*183d0*/  IMAD.WIDE R152, R2, 0x2, R12 ;  /* 0x0000000202987825 */ /* 0x002fe200078e020c */
[----:B------:R1:W-:Y:S03]  /*183e0*/  STL [R1+0x4c8], R14 ;  /* 0x0004c80e01007387 */ /* 0x0003e60000100800 */
[----:B------:R-:W-:Y:S01]  /*183f0*/  IMAD.WIDE R158, R158, 0x2, R10 ;  /* 0x000000029e9e7825 */ /* 0x000fe200078e020a */
[----:B------:R0:W3:Y:S03]  /*18400*/  LDG.E.U16 R24, desc[UR56][R152.64] ;  /* 0x0000003898187981 */ /* 0x0000e6000c1e1500 */
[----:B------:R-:W-:-:S04]  /*18410*/  IMAD.WIDE R154, R2, 0x2, R22 ;  /* 0x00000002029a7825 */ /* 0x000fc800078e0216 */
[C---:B------:R-:W-:Y:S01]  /*18420*/  IMAD.WIDE R22, R2.reuse, 0x2, R160 ;  /* 0x0000000202167825 */ /* 0x040fe200078e02a0 */
[----:B------:R-:W3:Y:S03]  /*18430*/  LDG.E.U16 R25, desc[UR56][R154.64] ;  /* 0x000000389a197981 */ /* 0x000ee6000c1e1500 */
[----:B0-----:R-:W-:Y:S01]  /*18440*/  IMAD.WIDE R152, R165, 0x2, R4 ;  /* 0x00000002a5987825 */ /* 0x001fe200078e0204 */
[----:B------:R0:W3:Y:S04]  /*18450*/  LDG.E.U16 R19, desc[UR56][R22.64] ;  /* 0x0000003816137981 */ /* 0x0000e8000c1e1500 */
[----:B------:R-:W-:Y:S01]  /*18460*/  STL [R1+0x1d70], R122 ;  /* 0x001d707a01007387 */ /* 0x000fe20000100800 */
[----:B------:R-:W-:-:S03]  /*18470*/  IMAD.WIDE R12, R2, 0x2, R158 ;  /* 0x00000002020c7825 */ /* 0x000fc600078e029e */
[----:B------:R-:W-:Y:S01]  /*18480*/  STL [R1+0x1d74], R43 ;  /* 0x001d742b01007387 */ /* 0x000fe20000100800 */
[----:B------:R-:W-:-:S03]  /*18490*/  IMAD R21, R3, 0x42, RZ ;  /* 0x0000004203157824 */ /* 0x000fc600078e02ff */
[----:B------:R-:W-:Y:S04]  /*184a0*/  STL [R1+0x1d78], R42 ;  /* 0x001d782a01007387 */ /* 0x000fe80000100800 */
[----:B------:R-:W-:Y:S04]  /*184b0*/  STL [R1+0x1d7c], R41 ;  /* 0x001d7c2901007387 */ /* 0x000fe80000100800 */
[----:B------:R-:W-:Y:S01]  /*184c0*/  STL [R1+0x1d80], R40 ;  /* 0x001d802801007387 */ /* 0x000fe20000100800 */
[----:B0-----:R-:W-:-:S03]  /*184d0*/  IMAD.WIDE R22, R165, 0x2, R6 ;  /* 0x00000002a5167825 */ /* 0x001fc600078e0206 */
[----:B------:R0:W3:Y:S01]  /*184e0*/  LDG.E.U16 R18, desc[UR56][R12.64] ;  /* 0x000000380c127981 */ /* 0x0000e2000c1e1500 */
[----:B------:R-:W-:-:S04]  /*184f0*/  IMAD.WIDE R152, R2, 0x2, R152 ;  /* 0x0000000202987825 */ /* 0x000fc800078e0298 */
[----:B------:R-:W-:-:S04]  /*18500*/  IMAD.WIDE R158, R21, 0x2, R4 ;  /* 0x00000002159e7825 */ /* 0x000fc800078e0204 */
[----:B------:R-:W-:-:S04]  /*18510*/  IMAD.WIDE R160, R21, 0x2, R6 ;  /* 0x0000000215a07825 */ /* 0x000fc800078e0206 */
[--C-:B0-----:R-:W-:Y:S01]  /*18520*/  IMAD.WIDE R12, R165, 0x2, R8.reuse ;  /* 0x00000002a50c7825 */ /* 0x101fe200078e0208 */
[----:B----4-:R-:W-:Y:S04]  /*18530*/  STL [R1+0x1d84], R106 ;  /* 0x001d846a01007387 */ /* 0x010fe80000100800 */
[----:B--2---:R-:W-:Y:S04]  /*18540*/  STL [R1+0x1d88], R105 ;  /* 0x001d886901007387 */ /* 0x004fe80000100800 */
[----:B------:R-:W-:Y:S01]  /*18550*/  STL [R1+0x1d8c], R104 ;  /* 0x001d8c6801007387 */ /* 0x000fe20000100800 */
[----:B------:R-:W-:-:S04]  /*18560*/  IMAD.WIDE R162, R21, 0x2, R8 ;  /* 0x0000000215a27825 */ /* 0x000fc800078e0208 */
[----:B------:R-:W-:-:S04]  /*18570*/  IMAD.WIDE R156, R2, 0x2, R22 ;  /* 0x00000002029c7825 */ /* 0x000fc800078e0216 */
[C---:B------:R-:W-:Y:S01]  /*18580*/  IMAD.WIDE R22, R2.reuse, 0x2, R160 ;  /* 0x0000000202167825 */ /* 0x040fe200078e02a0 */
[----:B------:R-:W2:Y:S03]  /*18590*/  LDG.E.U16 R15, desc[UR56][R156.64] ;  /* 0x000000389c0f7981 */ /* 0x000ea6000c1e1500 */
[C---:B------:R-:W-:Y:S01]  /*185a0*/  IMAD.WIDE R154, R2.reuse, 0x2, R12 ;  /* 0x00000002029a7825 */ /* 0x040fe200078e020c */
[----:B------:R-:W4:Y:S04]  /*185b0*/  LDG.E.U16 R61, desc[UR56][R22.64] ;  /* 0x00000038163d7981 */ /* 0x000f28000c1e1500 */
[----:B------:R-:W-:Y:S01]  /*185c0*/  STL [R1+0x1d90], R103 ;  /* 0x001d906701007387 */ /* 0x000fe20000100800 */
[----:B------:R-:W-:-:S03]  /*185d0*/  IMAD.WIDE R12, R2, 0x2, R162 ;  /* 0x00000002020c7825 */ /* 0x000fc600078e02a2 */
[----:B-1----:R-:W2:Y:S04]  /*185e0*/  LDG.E.U16 R14, desc[UR56][R154.64] ;  /* 0x000000389a0e7981 */ /* 0x002ea8000c1e1500 */
[----:B------:R-:W-:Y:S04]  /*185f0*/  STL [R1+0x1d94], R54 ;  /* 0x001d943601007387 */ /* 0x000fe80000100800 */
[----:B------:R-:W-:Y:S04]  /*18600*/  STL [R1+0x1d98], R53 ;  /* 0x001d983501007387 */ /* 0x000fe80000100800 */
[----:B------:R-:W-:Y:S04]  /*18610*/  STL [R1+0x1d9c], R52 ;  /* 0x001d9c3401007387 */ /* 0x000fe80000100800 */
[----:B------:R-:W2:Y:S04]  /*18620*/  LDG.E.U16 R60, desc[UR56][R12.64] ;  /* 0x000000380c3c7981 */ /* 0x000ea8000c1e1500 */
[----:B---3--:R0:W-:Y:S04]  /*18630*/  STL [R1+0x1da0], R16 ;  /* 0x001da01001007387 */ /* 0x0081e80000100800 */
[----:B0-----:R0:W3:Y:S02]  /*18640*/  LDG.E.U16 R16, desc[UR56][R152.64] ;  /* 0x0000003898107981 */ /* 0x0010e4000c1e1500 */
[----:B0-----:R-:W-:-:S04]  /*18650*/  IMAD.WIDE R152, R2, 0x2, R158 ;  /* 0x0000000202987825 */ /* 0x001fc800078e029e */
[----:B------:R-:W-:Y:S01]  /*18660*/  IMAD R158, R3, 0x43, RZ ;  /* 0x00000043039e7824 */ /* 0x000fe200078e02ff */
[----:B------:R0:W4:Y:S03]  /*18670*/  LDG.E.U16 R62, desc[UR56][R152.64] ;  /* 0x00000038983e7981 */ /* 0x000126000c1e1500 */
[----:B------:R-:W-:-:S04]  /*18680*/  IMAD.WIDE R22, R158, 0x2, R4 ;  /* 0x000000029e167825 */ /* 0x000fc800078e0204 */
[----:B------:R-:W-:-:S04]  /*18690*/  IMAD.WIDE R12, R158, 0x2, R6 ;  /* 0x000000029e0c7825 */ /* 0x000fc800078e0206 */
[----:B0-----:R-:W-:-:S04]  /*186a0*/  IMAD.WIDE R152, R21, 0x2, R10 ;  /* 0x0000000215987825 */ /* 0x001fc800078e020a */
[----:B------:R-:W-:-:S04]  /*186b0*/  IMAD.WIDE R154, R158, 0x2, R8 ;  /* 0x000000029e9a7825 */ /* 0x000fc800078e0208 */
[----:B------:R-:W-:-:S04]  /*186c0*/  IMAD.WIDE R158, R158, 0x2, R10 ;  /* 0x000000029e9e7825 */ /* 0x000fc800078e020a */
[----:B------:R-:W-:-:S04]  /*186d0*/  IMAD.WIDE R160, R2, 0x2, R152 ;  /* 0x0000000202a07825 */ /* 0x000fc800078e0298 */
[C---:B------:R-:W-:Y:S01]  /*186e0*/  IMAD.WIDE R156, R2.reuse, 0x2, R22 ;  /* 0x00000002029c7825 */ /* 0x040fe200078e0216 */
[----:B------:R-:W3:Y:S03]  /*186f0*/  LDG.E.U16 R59, desc[UR56][R160.64] ;  /* 0x00000038a03b7981 */ /* 0x000ee6000c1e1500 */
[C---:B------:R-:W-:Y:S01]  /*18700*/  IMAD.WIDE R152, R2.reuse, 0x2, R12 ;  /* 0x0000000202987825 */ /* 0x040fe200078e020c */
[----:B------:R-:W3:Y:S03]  /*18710*/  LDG.E.U16 R111, desc[UR56][R156.64] ;  /* 0x000000389c6f7981 */ /* 0x000ee6000c1e1500 */
[C---:B------:R-:W-:Y:S01]  /*18720*/  IMAD.WIDE R22, R2.reuse, 0x2, R154 ;  /* 0x0000000202167825 */ /* 0x040fe200078e029a */
[----:B------:R-:W3:Y:S03]  /*18730*/  LDG.E.U16 R112, desc[UR56][R152.64] ;  /* 0x0000003898707981 */ /* 0x000ee6000c1e1500 */
[----:B------:R-:W-:Y:S01]  /*18740*/  IMAD.WIDE R12, R2, 0x2, R158 ;  /* 0x00000002020c7825 */ /* 0x000fe200078e029e */
[----:B------:R0:W3:Y:S04]  /*18750*/  LDG.E.U16 R113, desc[UR56][R22.64] ;  /* 0x0000003816717981 */ /* 0x0000e8000c1e1500 */
[----:B------:R1:W3:Y:S01]  /*18760*/  LDG.E.U16 R114, desc[UR56][R12.64] ;  /* 0x000000380c727981 */ /* 0x0002e2000c1e1500 */
[----:B------:R-:W-:-:S04]  /*18770*/  IMAD R164, R3, 0x44, RZ ;  /* 0x0000004403a47824 */ /* 0x000fc800078e02ff */
[----:B------:R-:W-:-:S04]  /*18780*/  IMAD.WIDE R162, R164, 0x2, R4 ;  /* 0x00000002a4a27825 */ /* 0x000fc800078e0204 */
[----:B0-----:R-:W-:-:S04]  /*18790*/  IMAD.WIDE R22, R164, 0x2, R6 ;  /* 0x00000002a4167825 */ /* 0x001fc800078e0206 */
[----:B------:R-:W-:-:S04]  /*187a0*/  IMAD.WIDE R152, R2, 0x2, R162 ;  /* 0x0000000202987825 */ /* 0x000fc800078e02a2 */
[C---:B-1----:R-:W-:Y:S01]  /*187b0*/  IMAD.WIDE R12, R164.reuse, 0x2, R8 ;  /* 0x00000002a40c7825 */ /* 0x042fe200078e0208 */
[----:B------:R0:W3:Y:S03]  /*187c0*/  LDG.E.U16 R82, desc[UR56][R152.64] ;  /* 0x0000003898527981 */ /* 0x0000e6000c1e1500 */
[----:B------:R-:W-:-:S04]  /*187d0*/  IMAD.WIDE R154, R164, 0x2, R10 ;  /* 0x00000002a49a7825 */ /* 0x000fc800078e020a */
[----:B------:R-:W-:Y:S02]  /*187e0*/  IMAD R21, R3, 0x45, RZ ;  /* 0x0000004503157824 */ /* 0x000fe400078e02ff */
[----:B0-----:R-:W-:-:S04]  /*187f0*/  IMAD.WIDE R152, R2, 0x2, R22 ;  /* 0x0000000202987825 */ /* 0x001fc800078e0216 */
[C---:B------:R-:W-:Y:S01]  /*18800*/  IMAD.WIDE R22, R2.reuse, 0x2, R12 ;  /* 0x0000000202167825 */ /* 0x040fe200078e020c */
[----:B------:R0:W3:Y:S03]  /*18810*/  LDG.E.U16 R81, desc[UR56][R152.64] ;  /* 0x0000003898517981 */ /* 0x0000e6000c1e1500 */
[----:B------:R-:W-:Y:S01]  /*18820*/  IMAD.WIDE R12, R2, 0x2, R154 ;  /* 0x00000002020c7825 */ /* 0x000fe200078e029a */
[----:B------:R-:W3:Y:S03]  /*18830*/  LDG.E.U16 R80, desc[UR56][R22.64] ;  /* 0x0000003816507981 */ /* 0x000ee6000c1e1500 */
[C---:B------:R-:W-:Y:S01]  /*18840*/  IMAD.WIDE R158, R21.reuse, 0x2, R4 ;  /* 0x00000002159e7825 */ /* 0x040fe200078e0204 */
[----:B------:R1:W3:Y:S03]  /*18850*/  LDG.E.U16 R79, desc[UR56][R12.64] ;  /* 0x000000380c4f7981 */ /* 0x0002e6000c1e1500 */
[----:B------:R-:W-:-:S04]  /*18860*/  IMAD.WIDE R154, R21, 0x2, R8 ;  /* 0x00000002159a7825 */ /* 0x000fc800078e0208 */
[----:B------:R-:W-:-:S04]  /*18870*/  IMAD.WIDE R156, R21, 0x2, R6 ;  /* 0x00000002159c7825 */ /* 0x000fc800078e0206 */
[----:B0-----:R-:W-:-:S04]  /*18880*/  IMAD.WIDE R152, R2, 0x2, R158 ;  /* 0x0000000202987825 */ /* 0x001fc800078e029e */
[----:B-1----:R-:W-:-:S04]  /*18890*/  IMAD.WIDE R12, R2, 0x2, R154 ;  /* 0x00000002020c7825 */ /* 0x002fc800078e029a */
[----:B------:R-:W-:-:S04]  /*188a0*/  IMAD.WIDE R22, R2, 0x2, R156 ;  /* 0x0000000202167825 */ /* 0x000fc800078e029c */
[----:B------:R-:W-:-:S04]  /*188b0*/  IMAD.WIDE R154, R21, 0x2, R10 ;  /* 0x00000002159a7825 */ /* 0x000fc800078e020a */
[----:B------:R-:W-:Y:S02]  /*188c0*/  IMAD R158, R3, 0x46, RZ ;  /* 0x00000046039e7824 */ /* 0x000fe400078e02ff */
[----:B------:R-:W-:-:S05]  /*188d0*/  IMAD.WIDE R154, R2, 0x2, R154 ;  /* 0x00000002029a7825 */ /* 0x000fca00078e029a */
[----:B------:R-:W3:Y:S04]  /*188e0*/  LDG.E.U16 R151, desc[UR56][R154.64] ;  /* 0x000000389a977981 */ /* 0x000ee8000c1e1500 */
[----:B----4-:R-:W-:Y:S04]  /*188f0*/  STL [R1+0x1da4], R62 ;  /* 0x001da43e01007387 */ /* 0x010fe80000100800 */
[----:B------:R-:W-:Y:S04]  /*18900*/  STL [R1+0x1da8], R61 ;  /* 0x001da83d01007387 */ /* 0x000fe80000100800 */
[----:B--2---:R-:W-:Y:S04]  /*18910*/  STL [R1+0x1dac], R60 ;  /* 0x001dac3c01007387 */ /* 0x004fe80000100800 */
[----:B------:R-:W-:Y:S04]  /*18920*/  STL [R1+0x474], R25 ;  /* 0x0004741901007387 */ /* 0x000fe80000100800 */
[----:B------:R-:W-:Y:S04]  /*18930*/  STL [R1+0x470], R24 ;  /* 0x0004701801007387 */ /* 0x000fe80000100800 */
[----:B------:R-:W-:Y:S04]  /*18940*/  STL [R1+0x46c], R19 ;  /* 0x00046c1301007387 */ /* 0x000fe80000100800 */
[----:B------:R-:W-:Y:S04]  /*18950*/  STL [R1+0x468], R18 ;  /* 0x0004681201007387 */ /* 0x000fe80000100800 */
[----:B---3--:R-:W-:Y:S04]  /*18960*/  STL [R1+0x1db0], R59 ;  /* 0x001db03b01007387 */ /* 0x008fe80000100800 */
[----:B------:R0:W-:Y:S04]  /*18970*/  STL [R1+0x1db4], R111 ;  /* 0x001db46f01007387 */ /* 0x0001e80000100800 */
[----:B------:R-:W-:Y:S04]  /*18980*/  STL [R1+0x464], R16 ;  /* 0x0004641001007387 */ /* 0x000fe80000100800 */
[----:B------:R-:W-:Y:S01]  /*18990*/  STL [R1+0x1db8], R112 ;  /* 0x001db87001007387 */ /* 0x000fe20000100800 */
[----:B0-----:R-:W-:-:S03]  /*189a0*/  MOV R111, R0 ;  /* 0x00000000006f7202 */ /* 0x001fc60000000f00 */
[----:B------:R-:W-:Y:S04]  /*189b0*/  STL [R1+0x1dbc], R113 ;  /* 0x001dbc7101007387 */ /* 0x000fe80000100800 */
[----:B------:R0:W-:Y:S04]  /*189c0*/  STL [R1+0x460], R15 ;  /* 0x0004600f01007387 */ /* 0x0001e80000100800 */
[----:B------:R-:W-:Y:S04]  /*189d0*/  STL [R1+0x1dc0], R114 ;  /* 0x001dc07201007387 */ /* 0x000fe80000100800 */
[----:B------:R1:W-:Y:S04]  /*189e0*/  STL [R1+0x45c], R14 ;  /* 0x00045c0e01007387 */ /* 0x0003e80000100800 */
[----:B------:R2:W3:Y:S04]  /*189f0*/  LDG.E.U16 R0, desc[UR56][R152.64] ;  /* 0x0000003898007981 */ /* 0x0004e8000c1e1500 */
[----:B0-----:R-:W4:Y:S04]  /*18a00*/  LDG.E.U16 R15, desc[UR56][R12.64] ;  /* 0x000000380c0f7981 */ /* 0x001f28000c1e1500 */
[----:B-1----:R0:W4:Y:S01]  /*18a10*/  LDG.E.U16 R14, desc[UR56][R22.64] ;  /* 0x00000038160e7981 */ /* 0x002122000c1e1500 */
[----:B--2---:R-:W-:-:S04]  /*18a20*/  IMAD.WIDE R152, R158, 0x2, R4 ;  /* 0x000000029e987825 */ /* 0x004fc800078e0204 */
[----:B0-----:R-:W-:-:S04]  /*18a30*/  IMAD.WIDE R22, R158, 0x2, R6 ;  /* 0x000000029e167825 */ /* 0x001fc800078e0206 */
[----:B------:R-:W-:-:S04]  /*18a40*/  IMAD.WIDE R156, R2, 0x2, R152 ;  /* 0x00000002029c7825 */ /* 0x000fc800078e0298 */
[----:B------:R-:W-:Y:S01]  /*18a50*/  IMAD.WIDE R154, R2, 0x2, R22 ;  /* 0x00000002029a7825 */ /* 0x000fe200078e0216 */
[----:B------:R-:W2:Y:S04]  /*18a60*/  LDG.E.U16 R102, desc[UR56][R156.64] ;  /* 0x000000389c667981 */ /* 0x000ea8000c1e1500 */
[----:B------:R-:W2:Y:S01]  /*18a70*/  LDG.E.U16 R101, desc[UR56][R154.64] ;  /* 0x000000389a657981 */ /* 0x000ea2000c1e1500 */
[----:B------:R-:W-:-:S04]  /*18a80*/  IMAD.WIDE R12, R158, 0x2, R8 ;  /* 0x000000029e0c7825 */ /* 0x000fc800078e0208 */
[----:B------:R-:W-:Y:S01]  /*18a90*/  IMAD R162, R3, 0x47, RZ ;  /* 0x0000004703a27824 */ /* 0x000fe200078e02ff */
[----:B------:R-:W-:Y:S01]  /*18aa0*/  STL [R1+0x1dc4], R82 ;  /* 0x001dc45201007387 */ /* 0x000fe20000100800 */
[----:B------:R-:W-:-:S03]  /*18ab0*/  IMAD.WIDE R158, R158, 0x2, R10 ;  /* 0x000000029e9e7825 */ /* 0x000fc600078e020a */
[----:B------:R-:W-:Y:S01]  /*18ac0*/  STL [R1+0x1dc8], R81 ;  /* 0x001dc85101007387 */ /* 0x000fe20000100800 */
[----:B------:R-:W-:-:S04]  /*18ad0*/  IMAD.WIDE R160, R162, 0x2, R4 ;  /* 0x00000002a2a07825 */ /* 0x000fc800078e0204 */
[C---:B------:R-:W-:Y:S01]  /*18ae0*/  IMAD.WIDE R152, R2.reuse, 0x2, R12 ;  /* 0x0000000202987825 */ /* 0x040fe200078e020c */
[----:B------:R-:W-:Y:S04]  /*18af0*/  STL [R1+0x1dcc], R80 ;  /* 0x001dcc5001007387 */ /* 0x000fe80000100800 */
[----:B------:R-:W-:Y:S01]  /*18b00*/  STL [R1+0x1dd0], R79 ;  /* 0x001dd04f01007387 */ /* 0x000fe20000100800 */
[----:B------:R-:W-:-:S03]  /*18b10*/  IMAD.WIDE R22, R2, 0x2, R158 ;  /* 0x0000000202167825 */ /* 0x000fc600078e029e */
[----:B------:R0:W2:Y:S01]  /*18b20*/  LDG.E.U16 R100, desc[UR56][R152.64] ;  /* 0x0000003898647981 */ /* 0x0000a2000c1e1500 */
[----:B------:R-:W-:-:S03]  /*18b30*/  IMAD.WIDE R12, R2, 0x2, R160 ;  /* 0x00000002020c7825 */ /* 0x000fc600078e02a0 */
[----:B------:R1:W2:Y:S01]  /*18b40*/  LDG.E.U16 R99, desc[UR56][R22.64] ;  /* 0x0000003816637981 */ /* 0x0002a2000c1e1500 */
        /* <DEDUP_REMOVED lines=8> */
[C---:B0-----:R-:W-:Y:S01]  /*18bd0*/  IMAD.WIDE R152, R2.reuse, 0x2, R158 ;  /* 0x0000000202987825 */ /* 0x041fe200078e029e */
[----:B------:R-:W2:Y:S03]  /*18be0*/  LDG.E.U16 R19, desc[UR56][R156.64] ;  /* 0x000000389c137981 */ /* 0x000ea6000c1e1500 */
[----:B------:R-:W-:Y:S01]  /*18bf0*/  IMAD.WIDE R22, R2, 0x2, R160 ;  /* 0x0000000202167825 */ /* 0x000fe200078e02a0 */
[----:B------:R0:W2:Y:S03]  /*18c00*/  LDG.E.U16 R59, desc[UR56][R152.64] ;  /* 0x00000038983b7981 */ /* 0x0000a6000c1e1500 */
[C---:B------:R-:W-:Y:S01]  /*18c10*/  IMAD R158, R3.reuse, 0x49, RZ ;  /* 0x00000049039e7824 */ /* 0x040fe200078e02ff */
[----:B------:R1:W2:Y:S01]  /*18c20*/  LDG.E.U16 R60, desc[UR56][R22.64] ;  /* 0x00000038163c7981 */ /* 0x0002a2000c1e1500 */
[----:B------:R-:W-:-:S02]  /*18c30*/  IMAD R164, R3, 0x4a, RZ ;  /* 0x0000004a03a47824 */ /* 0x000fc400078e02ff */
[----:B0-----:R-:W-:-:S04]  /*18c40*/  IMAD.WIDE R152, R21, 0x2, R10 ;  /* 0x0000000215987825 */ /* 0x001fc800078e020a */
[----:B-1----:R-:W-:-:S04]  /*18c50*/  IMAD.WIDE R22, R158, 0x2, R4 ;  /* 0x000000029e167825 */ /* 0x002fc800078e0204 */
[----:B------:R-:W-:-:S04]  /*18c60*/  IMAD.WIDE R160, R2, 0x2, R152 ;  /* 0x0000000202a07825 */ /* 0x000fc800078e0298 */
[----:B------:R-:W-:Y:S01]  /*18c70*/  IMAD.WIDE R156, R2, 0x2, R22 ;  /* 0x00000002029c7825 */ /* 0x000fe200078e0216 */
[----:B------:R-:W2:Y:S04]  /*18c80*/  LDG.E.U16 R62, desc[UR56][R160.64] ;  /* 0x00000038a03e7981 */ /* 0x000ea8000c1e1500 */
[----:B------:R-:W2:Y:S04]  /*18c90*/  LDG.E.U16 R16, desc[UR56][R156.64] ;  /* 0x000000389c107981 */ /* 0x000ea8000c1e1500 */
[----:B---3--:R-:W-:Y:S04]  /*18ca0*/  STL [R1+0x1dd4], R0 ;  /* 0x001dd40001007387 */ /* 0x008fe80000100800 */
[----:B----4-:R-:W-:Y:S04]  /*18cb0*/  STL [R1+0x1dd8], R14 ;  /* 0x001dd80e01007387 */ /* 0x010fe80000100800 */
[----:B------:R-:W-:Y:S04]  /*18cc0*/  STL [R1+0x1ddc], R15 ;  /* 0x001ddc0f01007387 */ /* 0x000fe80000100800 */
[----:B------:R-:W-:Y:S04]  /*18cd0*/  STL [R1+0x1de0], R151 ;  /* 0x001de09701007387 */ /* 0x000fe80000100800 */
[----:B--2---:R-:W-:Y:S04]  /*18ce0*/  STL [R1+0x1de4], R102 ;  /* 0x001de46601007387 */ /* 0x004fe80000100800 */
[----:B------:R0:W-:Y:S02]  /*18cf0*/  STL [R1+0x1de8], R101 ;  /* 0x001de86501007387 */ /* 0x0001e40000100800 */
[----:B0-----:R-:W-:-:S02]  /*18d00*/  IMAD.MOV.U32 R101, RZ, RZ, R17 ;  /* 0x000000ffff657224 */ /* 0x001fc400078e0011 */
[----:B------:R0:W2:Y:S02]  /*18d10*/  LDG.E.U16 R17, desc[UR56][R12.64] ;  /* 0x000000380c117981 */ /* 0x0000a4000c1e1500 */
[----:B0-----:R-:W-:-:S04]  /*18d20*/  IMAD.WIDE R12, R162, 0x2, R10 ;  /* 0x00000002a20c7825 */ /* 0x001fc800078e020a */
[----:B------:R-:W-:-:S04]  /*18d30*/  IMAD.WIDE R162, R21, 0x2, R8 ;  /* 0x0000000215a27825 */ /* 0x000fc800078e0208 */
[----:B------:R-:W-:-:S04]  /*18d40*/  IMAD.WIDE R154, R2, 0x2, R12 ;  /* 0x00000002029a7825 */ /* 0x000fc800078e020c */
[----:B------:R-:W-:Y:S01]  /*18d50*/  IMAD.WIDE R12, R2, 0x2, R162 ;  /* 0x00000002020c7825 */ /* 0x000fe200078e02a2 */
[----:B------:R0:W3:Y:S04]  /*18d60*/  LDG.E.U16 R24, desc[UR56][R154.64] ;  /* 0x000000389a187981 */ /* 0x0000e8000c1e1500 */
[----:B------:R1:W4:Y:S01]  /*18d70*/  LDG.E.U16 R61, desc[UR56][R12.64] ;  /* 0x000000380c3d7981 */ /* 0x000322000c1e1500 */
[----:B0-----:R-:W-:-:S04]  /*18d80*/  IMAD.WIDE R154, R158, 0x2, R8 ;  /* 0x000000029e9a7825 */ /* 0x001fc800078e0208 */
[----:B-1----:R-:W-:-:S04]  /*18d90*/  IMAD.WIDE R12, R158, 0x2, R6 ;  /* 0x000000029e0c7825 */ /* 0x002fc800078e0206 */
[----:B------:R-:W-:-:S04]  /*18da0*/  IMAD.WIDE R158, R158, 0x2, R10 ;  /* 0x000000029e9e7825 */ /* 0x000fc800078e020a */
[----:B------:R-:W-:-:S04]  /*18db0*/  IMAD.WIDE R162, R164, 0x2, R4 ;  /* 0x00000002a4a27825 */ /* 0x000fc800078e0204 */
[----:B------:R-:W-:-:S04]  /*18dc0*/  IMAD.WIDE R152, R2, 0x2, R12 ;  /* 0x0000000202987825 */ /* 0x000fc800078e020c */
[C---:B------:R-:W-:Y:S01]  /*18dd0*/  IMAD.WIDE R22, R2.reuse, 0x2, R154 ;  /* 0x0000000202167825 */ /* 0x040fe200078e029a */
[----:B------:R0:W4:Y:S03]  /*18de0*/  LDG.E.U16 R52, desc[UR56][R152.64] ;  /* 0x0000003898347981 */ /* 0x000126000c1e1500 */
[C---:B------:R-:W-:Y:S01]  /*18df0*/  IMAD.WIDE R12, R2.reuse, 0x2, R158 ;  /* 0x00000002020c7825 */ /* 0x040fe200078e029e */
[----:B------:R1:W4:Y:S04]  /*18e00*/  LDG.E.U16 R53, desc[UR56][R22.64] ;  /* 0x0000003816357981 */ /* 0x000328000c1e1500 */
[----:B------:R1:W4:Y:S01]  /*18e10*/  LDG.E.U16 R54, desc[UR56][R12.64] ;  /* 0x000000380c367981 */ /* 0x000322000c1e1500 */
[----:B0-----:R-:W-:-:S04]  /*18e20*/  IMAD.WIDE R152, R2, 0x2, R162 ;  /* 0x0000000202987825 */ /* 0x001fc800078e02a2 */
[C---:B-1----:R-:W-:Y:S01]  /*18e30*/  IMAD.WIDE R22, R164.reuse, 0x2, R6 ;  /* 0x00000002a4167825 */ /* 0x042fe200078e0206 */
[----:B------:R0:W4:Y:S03]  /*18e40*/  LDG.E.U16 R55, desc[UR56][R152.64] ;  /* 0x0000003898377981 */ /* 0x000126000c1e1500 */
[----:B------:R-:W-:-:S04]  /*18e50*/  IMAD.WIDE R12, R164, 0x2, R8 ;  /* 0x00000002a40c7825 */ /* 0x000fc800078e0208 */
[----:B------:R-:W-:-:S04]  /*18e60*/  IMAD.WIDE R154, R164, 0x2, R10 ;  /* 0x00000002a49a7825 */ /* 0x000fc800078e020a */
[----:B------:R-:W-:Y:S02]  /*18e70*/  IMAD R21, R3, 0x4b, RZ ;  /* 0x0000004b03157824 */ /* 0x000fe400078e02ff */
[----:B0-----:R-:W-:-:S04]  /*18e80*/  IMAD.WIDE R152, R2, 0x2, R22 ;  /* 0x0000000202987825 */ /* 0x001fc800078e0216 */
[C---:B------:R-:W-:Y:S01]  /*18e90*/  IMAD.WIDE R22, R2.reuse, 0x2, R12 ;  /* 0x0000000202167825 */ /* 0x040fe200078e020c */
[----:B------:R0:W4:Y:S03]  /*18ea0*/  LDG.E.U16 R56, desc[UR56][R152.64] ;  /* 0x0000003898387981 */ /* 0x000126000c1e1500 */
[----:B------:R-:W-:Y:S01]  /*18eb0*/  IMAD.WIDE R12, R2, 0x2, R154 ;  /* 0x00000002020c7825 */ /* 0x000fe200078e029a */
[----:B------:R-:W4:Y:S03]  /*18ec0*/  LDG.E.U16 R57, desc[UR56][R22.64] ;  /* 0x0000003816397981 */ /* 0x000f26000c1e1500 */
[C---:B------:R-:W-:Y:S01]  /*18ed0*/  IMAD.WIDE R158, R21.reuse, 0x2, R4 ;  /* 0x00000002159e7825 */ /* 0x040fe200078e0204 */
[----:B------:R1:W4:Y:S03]  /*18ee0*/  LDG.E.U16 R58, desc[UR56][R12.64] ;  /* 0x000000380c3a7981 */ /* 0x000326000c1e1500 */
[----:B------:R-:W-:-:S04]  /*18ef0*/  IMAD.WIDE R154, R21, 0x2, R8 ;  /* 0x00000002159a7825 */ /* 0x000fc800078e0208 */
[----:B------:R-:W-:-:S04]  /*18f00*/  IMAD.WIDE R156, R21, 0x2, R6 ;  /* 0x00000002159c7825 */ /* 0x000fc800078e0206 */
[----:B0-----:R-:W-:-:S04]  /*18f10*/  IMAD.WIDE R152, R2, 0x2, R158 ;  /* 0x0000000202987825 */ /* 0x001fc800078e029e */
[C---:B-1----:R-:W-:Y:S01]  /*18f20*/  IMAD.WIDE R12, R2.reuse, 0x2, R154 ;  /* 0x00000002020c7825 */ /* 0x042fe200078e029a */
[----:B------:R0:W4:Y:S03]  /*18f30*/  LDG.E.U16 R48, desc[UR56][R152.64] ;  /* 0x0000003898307981 */ /* 0x000126000c1e1500 */
[----:B------:R-:W-:Y:S01]  /*18f40*/  IMAD.WIDE R154, R21, 0x2, R10 ;  /* 0x00000002159a7825 */ /* 0x000fe200078e020a */
[----:B------:R1:W4:Y:S03]  /*18f50*/  LDG.E.U16 R50, desc[UR56][R12.64] ;  /* 0x000000380c327981 */ /* 0x000326000c1e1500 */
[----:B------:R-:W-:Y:S02]  /*18f60*/  IMAD R158, R3, 0x4c, RZ ;  /* 0x0000004c039e7824 */ /* 0x000fe400078e02ff */
[----:B------:R-:W-:-:S04]  /*18f70*/  IMAD.WIDE R22, R2, 0x2, R156 ;  /* 0x0000000202167825 */ /* 0x000fc800078e029c */
[----:B0-----:R-:W-:Y:S01]  /*18f80*/  IMAD.WIDE R152, R158, 0x2, R4 ;  /* 0x000000029e987825 */ /* 0x001fe200078e0204 */
[----:B------:R0:W4:Y:S03]  /*18f90*/  LDG.E.U16 R49, desc[UR56][R22.64] ;  /* 0x0000003816317981 */ /* 0x000126000c1e1500 */
[----:B------:R-:W-:-:S04]  /*18fa0*/  IMAD.WIDE R154, R2, 0x2, R154 ;  /* 0x00000002029a7825 */ /* 0x000fc800078e029a */
[C---:B-1----:R-:W-:Y:S01]  /*18fb0*/  IMAD.WIDE R12, R158.reuse, 0x2, R8 ;  /* 0x000000029e0c7825 */ /* 0x042fe200078e0208 */
[----:B------:R1:W4:Y:S03]  /*18fc0*/  LDG.E.U16 R51, desc[UR56][R154.64] ;  /* 0x000000389a337981 */ /* 0x000326000c1e1500 */
[----:B------:R-:W-:Y:S02]  /*18fd0*/  IMAD R162, R3, 0x4d, RZ ;  /* 0x0000004d03a27824 */ /* 0x000fe400078e02ff */
[----:B0-----:R-:W-:-:S04]  /*18fe0*/  IMAD.WIDE R22, R158, 0x2, R6 ;  /* 0x000000029e167825 */ /* 0x001fc800078e0206 */
[----:B------:R-:W-:-:S04]  /*18ff0*/  IMAD.WIDE R158, R158, 0x2, R10 ;  /* 0x000000029e9e7825 */ /* 0x000fc800078e020a */
[----:B------:R-:W-:-:S04]  /*19000*/  IMAD.WIDE R156, R2, 0x2, R152 ;  /* 0x00000002029c7825 */ /* 0x000fc800078e0298 */
[----:B------:R-:W-:Y:S01]  /*19010*/  IMAD.WIDE R160, R162, 0x2, R4 ;  /* 0x00000002a2a07825 */ /* 0x000fe200078e0204 */
[----:B------:R-:W4:Y:S03]  /*19020*/  LDG.E.U16 R71, desc[UR56][R156.64] ;  /* 0x000000389c477981 */ /* 0x000f26000c1e1500 */
[----:B------:R-:W-:-:S04]  /*19030*/  IMAD.WIDE R152, R2, 0x2, R12 ;  /* 0x0000000202987825 */ /* 0x000fc800078e020c */
[C---:B-1----:R-:W-:Y:S01]  /*19040*/  IMAD.WIDE R154, R2.reuse, 0x2, R22 ;  /* 0x00000002029a7825 */ /* 0x042fe200078e0216 */
[----:B------:R0:W4:Y:S03]  /*19050*/  LDG.E.U16 R73, desc[UR56][R152.64] ;  /* 0x0000003898497981 */ /* 0x000126000c1e1500 */
[C---:B------:R-:W-:Y:S01]  /*19060*/  IMAD.WIDE R22, R2.reuse, 0x2, R158 ;  /* 0x0000000202167825 */ /* 0x040fe200078e029e */
[----:B------:R-:W4:Y:S03]  /*19070*/  LDG.E.U16 R72, desc[UR56][R154.64] ;  /* 0x000000389a487981 */ /* 0x000f26000c1e1500 */
[----:B------:R-:W-:Y:S01]  /*19080*/  IMAD.WIDE R12, R2, 0x2, R160 ;  /* 0x00000002020c7825 */ /* 0x000fe200078e02a0 */
[----:B------:R1:W4:Y:S03]  /*19090*/  LDG.E.U16 R74, desc[UR56][R22.64] ;  /* 0x00000038164a7981 */ /* 0x000326000c1e1500 */
[----:B0-----:R-:W-:Y:S01]  /*190a0*/  IMAD.WIDE R152, R162, 0x2, R6 ;  /* 0x00000002a2987825 */ /* 0x001fe200078e0206 */
[----:B------:R0:W4:Y:S03]  /*190b0*/  LDG.E.U16 R150, desc[UR56][R12.64] ;  /* 0x000000380c967981 */ /* 0x000126000c1e1500 */
[----:B------:R-:W-:-:S02]  /*190c0*/  IMAD R21, R3, 0x4e, RZ ;  /* 0x0000004e03157824 */ /* 0x000fc400078e02ff */
[----:B------:R-:W-:-:S04]  /*190d0*/  IMAD.WIDE R152, R2, 0x2, R152 ;  /* 0x0000000202987825 */ /* 0x000fc800078e0298 */
[C---:B-1----:R-:W-:Y:S01]  /*190e0*/  IMAD.WIDE R22, R162.reuse, 0x2, R8 ;  /* 0x00000002a2167825 */ /* 0x042fe200078e0208 */
[----:B------:R1:W4:Y:S03]  /*190f0*/  LDG.E.U16 R149, desc[UR56][R152.64] ;  /* 0x0000003898957981 */ /* 0x000326000c1e1500 */
[----:B0-----:R-:W-:-:S04]  /*19100*/  IMAD.WIDE R12, R162, 0x2, R10 ;  /* 0x00000002a20c7825 */ /* 0x001fc800078e020a */
[----:B------:R-:W-:-:S04]  /*19110*/  IMAD.WIDE R158, R21, 0x2, R4 ;  /* 0x00000002159e7825 */ /* 0x000fc800078e0204 */
[----:B------:R-:W-:-:S04]  /*19120*/  IMAD.WIDE R160, R21, 0x2, R6 ;  /* 0x0000000215a07825 */ /* 0x000fc800078e0206 */
[----:B------:R-:W-:-:S04]  /*19130*/  IMAD.WIDE R162, R21, 0x2, R8 ;  /* 0x0000000215a27825 */ /* 0x000fc800078e0208 */
[----:B------:R-:W-:-:S04]  /*19140*/  IMAD.WIDE R156, R2, 0x2, R22 ;  /* 0x00000002029c7825 */ /* 0x000fc800078e0216 */
[C---:B------:R-:W-:Y:S01]  /*19150*/  IMAD.WIDE R154, R2.reuse, 0x2, R12 ;  /* 0x00000002029a7825 */ /* 0x040fe200078e020c */
[----:B------:R-:W4:Y:S03]  /*19160*/  LDG.E.U16 R148, desc[UR56][R156.64] ;  /* 0x000000389c947981 */ /* 0x000f26000c1e1500 */
[C---:B-1----:R-:W-:Y:S01]  /*19170*/  IMAD.WIDE R152, R2.reuse, 0x2, R158 ;  /* 0x0000000202987825 */ /* 0x042fe200078e029e */
[----:B------:R-:W4:Y:S03]  /*19180*/  LDG.E.U16 R147, desc[UR56][R154.64] ;  /* 0x000000389a937981 */ /* 0x000f26000c1e1500 */
[C---:B------:R-:W-:Y:S01]  /*19190*/  IMAD.WIDE R22, R2.reuse, 0x2, R160 ;  /* 0x0000000202167825 */ /* 0x040fe200078e02a0 */
[----:B------:R0:W4:Y:S03]  /*191a0*/  LDG.E.U16 R98, desc[UR56][R152.64] ;  /* 0x0000003898627981 */ /* 0x000126000c1e1500 */
[----:B------:R-:W-:Y:S01]  /*191b0*/  IMAD.WIDE R12, R2, 0x2, R162 ;  /* 0x00000002020c7825 */ /* 0x000fe200078e02a2 */
[----:B------:R1:W4:Y:S03]  /*191c0*/  LDG.E.U16 R97, desc[UR56][R22.64] ;  /* 0x0000003816617981 */ /* 0x000326000c1e1500 */
[----:B------:R-:W-:Y:S01]  /*191d0*/  IMAD R158, R3, 0x4f, RZ ;  /* 0x0000004f039e7824 */ /* 0x000fe200078e02ff */
[----:B------:R1:W4:Y:S01]  /*191e0*/  LDG.E.U16 R96, desc[UR56][R12.64] ;  /* 0x000000380c607981 */ /* 0x000322000c1e1500 */
[----:B0-----:R-:W-:-:S04]  /*191f0*/  IMAD.WIDE R152, R21, 0x2, R10 ;  /* 0x0000000215987825 */ /* 0x001fc800078e020a */
[----:B-1----:R-:W-:-:S04]  /*19200*/  IMAD.WIDE R22, R158, 0x2, R4 ;  /* 0x000000029e167825 */ /* 0x002fc800078e0204 */
[----:B------:R-:W-:-:S04]  /*19210*/  IMAD.WIDE R12, R158, 0x2, R6 ;  /* 0x000000029e0c7825 */ /* 0x000fc800078e0206 */
[----:B------:R-:W-:-:S04]  /*19220*/  IMAD.WIDE R154, R158, 0x2, R8 ;  /* 0x000000029e9a7825 */ /* 0x000fc800078e0208 */
[----:B------:R-:W-:-:S04]  /*19230*/  IMAD.WIDE R158, R158, 0x2, R10 ;  /* 0x000000029e9e7825 */ /* 0x000fc800078e020a */
[----:B------:R-:W-:Y:S02]  /*19240*/  IMAD R164, R3, 0x50, RZ ;  /* 0x0000005003a47824 */ /* 0x000fe400078e02ff */
[----:B------:R-:W-:-:S04]  /*19250*/  IMAD.WIDE R160, R2, 0x2, R152 ;  /* 0x0000000202a07825 */ /* 0x000fc800078e0298 */
[----:B------:R-:W-:Y:S01]  /*19260*/  IMAD.WIDE R156, R2, 0x2, R22 ;  /* 0x00000002029c7825 */ /* 0x000fe200078e0216 */
[----:B------:R-:W4:Y:S03]  /*19270*/  LDG.E.U16 R95, desc[UR56][R160.64] ;  /* 0x00000038a05f7981 */ /* 0x000f26000c1e1500 */
[----:B------:R-:W-:Y:S01]  /*19280*/  IMAD.WIDE R162, R164, 0x2, R4 ;  /* 0x00000002a4a27825 */ /* 0x000fe200078e0204 */
[----:B------:R-:W4:Y:S03]  /*19290*/  LDG.E.U16 R25, desc[UR56][R156.64] ;  /* 0x000000389c197981 */ /* 0x000f26000c1e1500 */
        /* <DEDUP_REMOVED lines=17> */
[----:B------:R-:W-:-:S04]  /*193b0*/  IMAD.WIDE R12, R2, 0x2, R154 ;  /* 0x00000002020c7825 */ /* 0x000fc800078e029a */
[C---:B------:R-:W-:Y:S01]  /*193c0*/  IMAD.WIDE R154, R21.reuse, 0x2, R8 ;  /* 0x00000002159a7825 */ /* 0x040fe200078e0208 */
[----:B------:R1:W4:Y:S03]  /*193d0*/  LDG.E.U16 R14, desc[UR56][R12.64] ;  /* 0x000000380c0e7981 */ /* 0x000326000c1e1500 */
[----:B------:R-:W-:-:S04]  /*193e0*/  IMAD.WIDE R156, R21, 0x2, R6 ;  /* 0x00000002159c7825 */ /* 0x000fc800078e0206 */
[----:B0-----:R-:W-:-:S04]  /*193f0*/  IMAD.WIDE R152, R2, 0x2, R158 ;  /* 0x0000000202987825 */ /* 0x001fc800078e029e */
[C---:B-1----:R-:W-:Y:S01]  /*19400*/  IMAD.WIDE R12, R2.reuse, 0x2, R154 ;  /* 0x00000002020c7825 */ /* 0x042fe200078e029a */
[----:B------:R0:W4:Y:S03]  /*19410*/  LDG.E.U16 R103, desc[UR56][R152.64] ;  /* 0x0000003898677981 */ /* 0x000126000c1e1500 */
[----:B------:R-:W-:Y:S01]  /*19420*/  IMAD R158, R3, 0x52, RZ ;  /* 0x00000052039e7824 */ /* 0x000fe200078e02ff */
[----:B------:R1:W4:Y:S01]  /*19430*/  LDG.E.U16 R105, desc[UR56][R12.64] ;  /* 0x000000380c697981 */ /* 0x000322000c1e1500 */
[----:B------:R-:W-:-:S04]  /*19440*/  IMAD.WIDE R22, R2, 0x2, R156 ;  /* 0x0000000202167825 */ /* 0x000fc800078e029c */
[----:B------:R-:W-:Y:S01]  /*19450*/  IMAD.WIDE R154, R21, 0x2, R10 ;  /* 0x00000002159a7825 */ /* 0x000fe200078e020a */
[----:B------:R2:W4:Y:S03]  /*19460*/  LDG.E.U16 R104, desc[UR56][R22.64] ;  /* 0x0000003816687981 */ /* 0x000526000c1e1500 */
[----:B0-----:R-:W-:-:S04]  /*19470*/  IMAD.WIDE R152, R158, 0x2, R4 ;  /* 0x000000029e987825 */ /* 0x001fc800078e0204 */
[----:B-1----:R-:W-:-:S04]  /*19480*/  IMAD.WIDE R12, R158, 0x2, R8 ;  /* 0x000000029e0c7825 */ /* 0x002fc800078e0208 */
[----:B------:R-:W-:Y:S02]  /*19490*/  IMAD R162, R3, 0x53, RZ ;  /* 0x0000005303a27824 */ /* 0x000fe400078e02ff */
[----:B--2---:R-:W-:-:S04]  /*194a0*/  IMAD.WIDE R22, R158, 0x2, R6 ;  /* 0x000000029e167825 */ /* 0x004fc800078e0206 */
[----:B------:R-:W-:-:S04]  /*194b0*/  IMAD.WIDE R154, R2, 0x2, R154 ;  /* 0x00000002029a7825 */ /* 0x000fc800078e029a */
[----:B------:R-:W-:Y:S01]  /*194c0*/  IMAD.WIDE R158, R158, 0x2, R10 ;  /* 0x000000029e9e7825 */ /* 0x000fe200078e020a */
[----:B------:R0:W2:Y:S03]  /*194d0*/  LDG.E.U16 R106, desc[UR56][R154.64] ;  /* 0x000000389a6a7981 */ /* 0x0000a6000c1e1500 */
[----:B------:R-:W-:-:S04]  /*194e0*/  IMAD.WIDE R156, R2, 0x2, R152 ;  /* 0x00000002029c7825 */ /* 0x000fc800078e0298 */
[----:B------:R-:W-:Y:S01]  /*194f0*/  IMAD.WIDE R160, R162, 0x2, R4 ;  /* 0x00000002a2a07825 */ /* 0x000fe200078e0204 */
[----:B------:R-:W2:Y:S03]  /*19500*/  LDG.E.U16 R107, desc[UR56][R156.64] ;  /* 0x000000389c6b7981 */ /* 0x000ea6000c1e1500 */
[----:B------:R-:W-:-:S04]  /*19510*/  IMAD.WIDE R152, R2, 0x2, R12 ;  /* 0x0000000202987825 */ /* 0x000fc800078e020c */
[C---:B0-----:R-:W-:Y:S01]  /*19520*/  IMAD.WIDE R154, R2.reuse, 0x2, R22 ;  /* 0x00000002029a7825 */ /* 0x041fe200078e0216 */
[----:B------:R0:W2:Y:S03]  /*19530*/  LDG.E.U16 R109, desc[UR56][R152.64] ;  /* 0x00000038986d7981 */ /* 0x0000a6000c1e1500 */
[C---:B------:R-:W-:Y:S01]  /*19540*/  IMAD.WIDE R22, R2.reuse, 0x2, R158 ;  /* 0x0000000202167825 */ /* 0x040fe200078e029e */
[----:B------:R-:W2:Y:S03]  /*19550*/  LDG.E.U16 R108, desc[UR56][R154.64] ;  /* 0x000000389a6c7981 */ /* 0x000ea6000c1e1500 */
[----:B------:R-:W-:Y:S01]  /*19560*/  IMAD.WIDE R12, R2, 0x2, R160 ;  /* 0x00000002020c7825 */ /* 0x000fe200078e02a0 */
[----:B------:R1:W2:Y:S03]  /*19570*/  LDG.E.U16 R110, desc[UR56][R22.64] ;  /* 0x00000038166e7981 */ /* 0x0002a6000c1e1500 */
[----:B0-----:R-:W-:Y:S01]  /*19580*/  IMAD.WIDE R152, R162, 0x2, R6 ;  /* 0x00000002a2987825 */ /* 0x001fe200078e0206 */
[----:B------:R0:W2:Y:S03]  /*19590*/  LDG.E.U16 R131, desc[UR56][R12.64] ;  /* 0x000000380c837981 */ /* 0x0000a6000c1e1500 */
[----:B------:R-:W-:-:S02]  /*195a0*/  IMAD R21, R3, 0x54, RZ ;  /* 0x0000005403157824 */ /* 0x000fc400078e02ff */
[----:B------:R-:W-:-:S04]  /*195b0*/  IMAD.WIDE R152, R2, 0x2, R152 ;  /* 0x0000000202987825 */ /* 0x000fc800078e0298 */
[C---:B-1----:R-:W-:Y:S01]  /*195c0*/  IMAD.WIDE R22, R162.reuse, 0x2, R8 ;  /* 0x00000002a2167825 */ /* 0x042fe200078e0208 */
[----:B------:R1:W2:Y:S03]  /*195d0*/  LDG.E.U16 R132, desc[UR56][R152.64] ;  /* 0x0000003898847981 */ /* 0x0002a6000c1e1500 */
[----:B0-----:R-:W-:-:S04]  /*195e0*/  IMAD.WIDE R12, R162, 0x2, R10 ;  /* 0x00000002a20c7825 */ /* 0x001fc800078e020a */
[----:B------:R-:W-:-:S04]  /*195f0*/  IMAD.WIDE R158, R21, 0x2, R4 ;  /* 0x00000002159e7825 */ /* 0x000fc800078e0204 */
[----:B------:R-:W-:-:S04]  /*19600*/  IMAD.WIDE R160, R21, 0x2, R6 ;  /* 0x0000000215a07825 */ /* 0x000fc800078e0206 */
[----:B------:R-:W-:-:S04]  /*19610*/  IMAD.WIDE R162, R21, 0x2, R8 ;  /* 0x0000000215a27825 */ /* 0x000fc800078e0208 */
[----:B------:R-:W-:-:S04]  /*19620*/  IMAD.WIDE R156, R2, 0x2, R22 ;  /* 0x00000002029c7825 */ /* 0x000fc800078e0216 */
[C---:B------:R-:W-:Y:S01]  /*19630*/  IMAD.WIDE R154, R2.reuse, 0x2, R12 ;  /* 0x00000002029a7825 */ /* 0x040fe200078e020c */
[----:B------:R-:W2:Y:S03]  /*19640*/  LDG.E.U16 R133, desc[UR56][R156.64] ;  /* 0x000000389c857981 */ /* 0x000ea6000c1e1500 */
[C---:B-1----:R-:W-:Y:S01]  /*19650*/  IMAD.WIDE R152, R2.reuse, 0x2, R158 ;  /* 0x0000000202987825 */ /* 0x042fe200078e029e */
[----:B------:R-:W2:Y:S03]  /*19660*/  LDG.E.U16 R134, desc[UR56][R154.64] ;  /* 0x000000389a867981 */ /* 0x000ea6000c1e1500 */
[C---:B------:R-:W-:Y:S01]  /*19670*/  IMAD.WIDE R22, R2.reuse, 0x2, R160 ;  /* 0x0000000202167825 */ /* 0x040fe200078e02a0 */
[----:B------:R0:W2:Y:S03]  /*19680*/  LDG.E.U16 R123, desc[UR56][R152.64] ;  /* 0x00000038987b7981 */ /* 0x0000a6000c1e1500 */
[----:B------:R-:W-:Y:S01]  /*19690*/  IMAD.WIDE R12, R2, 0x2, R162 ;  /* 0x00000002020c7825 */ /* 0x000fe200078e02a2 */
[----:B------:R1:W2:Y:S03]  /*196a0*/  LDG.E.U16 R124, desc[UR56][R22.64] ;  /* 0x00000038167c7981 */ /* 0x0002a6000c1e1500 */
[----:B------:R-:W-:Y:S01]  /*196b0*/  IMAD R158, R3, 0x55, RZ ;  /* 0x00000055039e7824 */ /* 0x000fe200078e02ff */
[----:B------:R3:W2:Y:S01]  /*196c0*/  LDG.E.U16 R125, desc[UR56][R12.64] ;  /* 0x000000380c7d7981 */ /* 0x0006a2000c1e1500 */
[----:B0-----:R-:W-:-:S04]  /*196d0*/  IMAD.WIDE R152, R21, 0x2, R10 ;  /* 0x0000000215987825 */ /* 0x001fc800078e020a */
[----:B-1----:R-:W-:-:S04]  /*196e0*/  IMAD.WIDE R22, R158, 0x2, R4 ;  /* 0x000000029e167825 */ /* 0x002fc800078e0204 */
[----:B---3--:R-:W-:-:S04]  /*196f0*/  IMAD.WIDE R12, R158, 0x2, R6 ;  /* 0x000000029e0c7825 */ /* 0x008fc800078e0206 */
[----:B------:R-:W-:-:S04]  /*19700*/  IMAD.WIDE R154, R158, 0x2, R8 ;  /* 0x000000029e9a7825 */ /* 0x000fc800078e0208 */
[----:B------:R-:W-:-:S04]  /*19710*/  IMAD.WIDE R158, R158, 0x2, R10 ;  /* 0x000000029e9e7825 */ /* 0x000fc800078e020a */
[----:B------:R-:W-:Y:S02]  /*19720*/  IMAD R164, R3, 0x56, RZ ;  /* 0x0000005603a47824 */ /* 0x000fe400078e02ff */
[----:B------:R-:W-:-:S04]  /*19730*/  IMAD.WIDE R160, R2, 0x2, R152 ;  /* 0x0000000202a07825 */ /* 0x000fc800078e0298 */
[----:B------:R-:W-:Y:S01]  /*19740*/  IMAD.WIDE R156, R2, 0x2, R22 ;  /* 0x00000002029c7825 */ /* 0x000fe200078e0216 */
[----:B------:R-:W3:Y:S03]  /*19750*/  LDG.E.U16 R126, desc[UR56][R160.64] ;  /* 0x00000038a07e7981 */ /* 0x000ee6000c1e1500 */
[----:B------:R-:W-:Y:S01]  /*19760*/  IMAD.WIDE R162, R164, 0x2, R4 ;  /* 0x00000002a4a27825 */ /* 0x000fe200078e0204 */
[----:B------:R-:W3:Y:S03]  /*19770*/  LDG.E.U16 R146, desc[UR56][R156.64] ;  /* 0x000000389c927981 */ /* 0x000ee6000c1e1500 */
[----:B------:R-:W-:-:S04]  /*19780*/  IMAD.WIDE R152, R2, 0x2, R12 ;  /* 0x0000000202987825 */ /* 0x000fc800078e020c */
[C---:B------:R-:W-:Y:S01]  /*19790*/  IMAD.WIDE R22, R2.reuse, 0x2, R154 ;  /* 0x0000000202167825 */ /* 0x040fe200078e029a */
[----:B------:R0:W3:Y:S03]  /*197a0*/  LDG.E.U16 R145, desc[UR56][R152.64] ;  /* 0x0000003898917981 */ /* 0x0000e6000c1e1500 */
[C---:B------:R-:W-:Y:S01]  /*197b0*/  IMAD.WIDE R12, R2.reuse, 0x2, R158 ;  /* 0x00000002020c7825 */ /* 0x040fe200078e029e */
[----:B------:R1:W3:Y:S04]  /*197c0*/  LDG.E.U16 R144, desc[UR56][R22.64] ;  /* 0x0000003816907981 */ /* 0x0002e8000c1e1500 */
[----:B------:R1:W3:Y:S01]  /*197d0*/  LDG.E.U16 R143, desc[UR56][R12.64] ;  /* 0x000000380c8f7981 */ /* 0x0002e2000c1e1500 */
[----:B0-----:R-:W-:-:S04]  /*197e0*/  IMAD.WIDE R152, R2, 0x2, R162 ;  /* 0x0000000202987825 */ /* 0x001fc800078e02a2 */
[C---:B-1----:R-:W-:Y:S01]  /*197f0*/  IMAD.WIDE R22, R164.reuse, 0x2, R6 ;  /* 0x00000002a4167825 */ /* 0x042fe200078e0206 */
[----:B------:R0:W3:Y:S03]  /*19800*/  LDG.E.U16 R94, desc[UR56][R152.64] ;  /* 0x00000038985e7981 */ /* 0x0000e6000c1e1500 */
[----:B------:R-:W-:-:S04]  /*19810*/  IMAD.WIDE R12, R164, 0x2, R8 ;  /* 0x00000002a40c7825 */ /* 0x000fc800078e0208 */
[----:B------:R-:W-:-:S04]  /*19820*/  IMAD.WIDE R154, R164, 0x2, R10 ;  /* 0x00000002a49a7825 */ /* 0x000fc800078e020a */
[----:B------:R-:W-:Y:S02]  /*19830*/  IMAD R21, R3, 0x57, RZ ;  /* 0x0000005703157824 */ /* 0x000fe400078e02ff */
[----:B0-----:R-:W-:-:S04]  /*19840*/  IMAD.WIDE R152, R2, 0x2, R22 ;  /* 0x0000000202987825 */ /* 0x001fc800078e0216 */
[C---:B------:R-:W-:Y:S01]  /*19850*/  IMAD.WIDE R22, R2.reuse, 0x2, R12 ;  /* 0x0000000202167825 */ /* 0x040fe200078e020c */
[----:B------:R0:W3:Y:S03]  /*19860*/  LDG.E.U16 R93, desc[UR56][R152.64] ;  /* 0x00000038985d7981 */ /* 0x0000e6000c1e1500 */
[----:B------:R-:W-:Y:S01]  /*19870*/  IMAD.WIDE R158, R21, 0x2, R4 ;  /* 0x00000002159e7825 */ /* 0x000fe200078e0204 */
[----:B------:R-:W3:Y:S03]  /*19880*/  LDG.E.U16 R92, desc[UR56][R22.64] ;  /* 0x00000038165c7981 */ /* 0x000ee6000c1e1500 */
[----:B------:R-:W-:-:S04]  /*19890*/  IMAD.WIDE R12, R2, 0x2, R154 ;  /* 0x00000002020c7825 */ /* 0x000fc800078e029a */
[C---:B------:R-:W-:Y:S01]  /*198a0*/  IMAD.WIDE R154, R21.reuse, 0x2, R8 ;  /* 0x00000002159a7825 */ /* 0x040fe200078e0208 */
[----:B------:R1:W3:Y:S03]  /*198b0*/  LDG.E.U16 R91, desc[UR56][R12.64] ;  /* 0x000000380c5b7981 */ /* 0x0002e6000c1e1500 */
[----:B------:R-:W-:-:S04]  /*198c0*/  IMAD.WIDE R156, R21, 0x2, R6 ;  /* 0x00000002159c7825 */ /* 0x000fc800078e0206 */
[----:B0-----:R-:W-:-:S04]  /*198d0*/  IMAD.WIDE R152, R2, 0x2, R158 ;  /* 0x0000000202987825 */ /* 0x001fc800078e029e */
[C---:B-1----:R-:W-:Y:S01]  /*198e0*/  IMAD.WIDE R12, R2.reuse, 0x2, R154 ;  /* 0x00000002020c7825 */ /* 0x042fe200078e029a */
[----:B------:R0:W3:Y:S03]  /*198f0*/  LDG.E.U16 R29, desc[UR56][R152.64] ;  /* 0x00000038981d7981 */ /* 0x0000e6000c1e1500 */
[----:B------:R-:W-:Y:S01]  /*19900*/  IMAD R158, R3, 0x58, RZ ;  /* 0x00000058039e7824 */ /* 0x000fe200078e02ff */
[----:B------:R1:W3:Y:S01]  /*19910*/  LDG.E.U16 R31, desc[UR56][R12.64] ;  /* 0x000000380c1f7981 */ /* 0x0002e2000c1e1500 */
[----:B------:R-:W-:-:S04]  /*19920*/  IMAD.WIDE R22, R2, 0x2, R156 ;  /* 0x0000000202167825 */ /* 0x000fc800078e029c */
[----:B------:R-:W-:Y:S01]  /*19930*/  IMAD.WIDE R154, R21, 0x2, R10 ;  /* 0x00000002159a7825 */ /* 0x000fe200078e020a */
[----:B------:R1:W3:Y:S03]  /*19940*/  LDG.E.U16 R30, desc[UR56][R22.64] ;  /* 0x00000038161e7981 */ /* 0x0002e6000c1e1500 */
[----:B0-----:R-:W-:-:S04]  /*19950*/  IMAD.WIDE R152, R158, 0x2, R4 ;  /* 0x000000029e987825 */ /* 0x001fc800078e0204 */
[----:B-1----:R-:W-:-:S04]  /*19960*/  IMAD.WIDE R12, R158, 0x2, R8 ;  /* 0x000000029e0c7825 */ /* 0x002fc800078e0208 */
[----:B------:R-:W-:Y:S02]  /*19970*/  IMAD R162, R3, 0x59, RZ ;  /* 0x0000005903a27824 */ /* 0x000fe400078e02ff */
[----:B------:R-:W-:-:S04]  /*19980*/  IMAD.WIDE R22, R158, 0x2, R6 ;  /* 0x000000029e167825 */ /* 0x000fc800078e0206 */
[----:B------:R-:W-:-:S04]  /*19990*/  IMAD.WIDE R154, R2, 0x2, R154 ;  /* 0x00000002029a7825 */ /* 0x000fc800078e029a */
[----:B------:R-:W-:Y:S01]  /*199a0*/  IMAD.WIDE R158, R158, 0x2, R10 ;  /* 0x000000029e9e7825 */ /* 0x000fe200078e020a */
[----:B------:R0:W3:Y:S03]  /*199b0*/  LDG.E.U16 R32, desc[UR56][R154.64] ;  /* 0x000000389a207981 */ /* 0x0000e6000c1e1500 */
[----:B------:R-:W-:-:S04]  /*199c0*/  IMAD.WIDE R156, R2, 0x2, R152 ;  /* 0x00000002029c7825 */ /* 0x000fc800078e0298 */
[----:B------:R-:W-:Y:S01]  /*199d0*/  IMAD.WIDE R160, R162, 0x2, R4 ;  /* 0x00000002a2a07825 */ /* 0x000fe200078e0204 */
[----:B------:R-:W2:Y:S03]  /*199e0*/  LDG.E.U16 R0, desc[UR56][R156.64] ;  /* 0x000000389c007981 */ /* 0x000ea6000c1e1500 */
[----:B------:R-:W-:-:S04]  /*199f0*/  IMAD.WIDE R152, R2, 0x2, R12 ;  /* 0x0000000202987825 */ /* 0x000fc800078e020c */
[C---:B0-----:R-:W-:Y:S01]  /*19a00*/  IMAD.WIDE R154, R2.reuse, 0x2, R22 ;  /* 0x00000002029a7825 */ /* 0x041fe200078e0216 */
[----:B------:R0:W3:Y:S03]  /*19a10*/  LDG.E.U16 R80, desc[UR56][R152.64] ;  /* 0x0000003898507981 */ /* 0x0000e6000c1e1500 */
[C---:B------:R-:W-:Y:S01]  /*19a20*/  IMAD.WIDE R22, R2.reuse, 0x2, R158 ;  /* 0x0000000202167825 */ /* 0x040fe200078e029e */
[----:B------:R-:W3:Y:S03]  /*19a30*/  LDG.E.U16 R79, desc[UR56][R154.64] ;  /* 0x000000389a4f7981 */ /* 0x000ee6000c1e1500 */
[----:B------:R-:W-:Y:S01]  /*19a40*/  IMAD.WIDE R12, R2, 0x2, R160 ;  /* 0x00000002020c7825 */ /* 0x000fe200078e02a0 */
[----:B------:R1:W3:Y:S03]  /*19a50*/  LDG.E.U16 R81, desc[UR56][R22.64] ;  /* 0x0000003816517981 */ /* 0x0002e6000c1e1500 */
[----:B0-----:R-:W-:Y:S01]  /*19a60*/  IMAD.WIDE R152, R162, 0x2, R6 ;  /* 0x00000002a2987825 */ /* 0x001fe200078e0206 */
[----:B------:R0:W3:Y:S03]  /*19a70*/  LDG.E.U16 R40, desc[UR56][R12.64] ;  /* 0x000000380c287981 */ /* 0x0000e6000c1e1500 */
[----:B------:R-:W-:-:S02]  /*19a80*/  IMAD R21, R3, 0x5a, RZ ;  /* 0x0000005a03157824 */ /* 0x000fc400078e02ff */
[----:B------:R-:W-:-:S04]  /*19a90*/  IMAD.WIDE R152, R2, 0x2, R152 ;  /* 0x0000000202987825 */ /* 0x000fc800078e0298 */
[C---:B-1----:R-:W-:Y:S01]  /*19aa0*/  IMAD.WIDE R22, R162.reuse, 0x2, R8 ;  /* 0x00000002a2167825 */ /* 0x042fe200078e0208 */
[----:B------:R1:W3:Y:S03]  /*19ab0*/  LDG.E.U16 R41, desc[UR56][R152.64] ;  /* 0x0000003898297981 */ /* 0x0002e6000c1e1500 */
[----:B0-----:R-:W-:-:S04]  /*19ac0*/  IMAD.WIDE R12, R162, 0x2, R10 ;  /* 0x00000002a20c7825 */ /* 0x001fc800078e020a */
[----:B------:R-:W-:-:S04]  /*19ad0*/  IMAD.WIDE R158, R21, 0x2, R4 ;  /* 0x00000002159e7825 */ /* 0x000fc800078e0204 */
[----:B------:R-:W-:-:S04]  /*19ae0*/  IMAD.WIDE R160, R21, 0x2, R6 ;  /* 0x0000000215a07825 */ /* 0x000fc800078e0206 */
[----:B------:R-:W-:-:S04]  /*19af0*/  IMAD.WIDE R162, R21, 0x2, R8 ;  /* 0x0000000215a27825 */ /* 0x000fc800078e0208 */
[----:B------:R-:W-:-:S04]  /*19b00*/  IMAD.WIDE R156, R2, 0x2, R22 ;  /* 0x00000002029c7825 */ /* 0x000fc800078e0216 */
[C---:B------:R-:W-:Y:S01]  /*19b10*/  IMAD.WIDE R154, R2.reuse, 0x2, R12 ;  /* 0x00000002029a7825 */ /* 0x040fe200078e020c */
[----:B------:R-:W3:Y:S03]  /*19b20*/  LDG.E.U16 R42, desc[UR56][R156.64] ;  /* 0x000000389c2a7981 */ /* 0x000ee6000c1e1500 */
        /* <DEDUP_REMOVED lines=10> */
[----:B----4-:R-:W-:-:S04]  /*19bd0*/  IMAD.WIDE R12, R158, 0x2, R6 ;  /* 0x000000029e0c7825 */ /* 0x010fc800078e0206 */
        /* <DEDUP_REMOVED lines=40> */
[----:B------:R-:W-:-:S04]  /*19e60*/  IMAD.WIDE R22, R158, 0x2, R6 ;  /* 0x000000029e167825 */ /* 0x000fc800078e0206 */
[----:B------:R-:W-:-:S04]  /*19e70*/  IMAD.WIDE R154, R2, 0x2, R154 ;  /* 0x00000002029a7825 */ /* 0x000fc800078e029a */
[----:B------:R-:W-:Y:S01]  /*19e80*/  IMAD.WIDE R158, R158, 0x2, R10 ;  /* 0x000000029e9e7825 */ /* 0x000fe200078e020a */
[----:B------:R0:W4:Y:S03]  /*19e90*/  LDG.E.U16 R139, desc[UR56][R154.64] ;  /* 0x000000389a8b7981 */ /* 0x000126000c1e1500 */
[----:B------:R-:W-:-:S04]  /*19ea0*/  IMAD.WIDE R156, R2, 0x2, R152 ;  /* 0x00000002029c7825 */ /* 0x000fc800078e0298 */
[----:B------:R-:W-:Y:S01]  /*19eb0*/  IMAD.WIDE R160, R162, 0x2, R4 ;  /* 0x00000002a2a07825 */ /* 0x000fe200078e0204 */
[----:B------:R-:W4:Y:S03]  /*19ec0*/  LDG.E.U16 R90, desc[UR56][R156.64] ;  /* 0x000000389c5a7981 */ /* 0x000f26000c1e1500 */
[----:B------:R-:W-:-:S04]  /*19ed0*/  IMAD.WIDE R152, R2, 0x2, R12 ;  /* 0x0000000202987825 */ /* 0x000fc800078e020c */
[C---:B0-----:R-:W-:Y:S01]  /*19ee0*/  IMAD.WIDE R154, R2.reuse, 0x2, R22 ;  /* 0x00000002029a7825 */ /* 0x041fe200078e0216 */
        /* <DEDUP_REMOVED lines=46> */
[----:B--2---:R-:W-:-:S04]  /*1a1d0*/  IMAD.WIDE R12, R164, 0x2, R8 ;  /* 0x00000002a40c7825 */ /* 0x004fc800078e0208 */
[----:B------:R-:W-:-:S04]  /*1a1e0*/  IMAD.WIDE R154, R164, 0x2, R10 ;  /* 0x00000002a49a7825 */ /* 0x000fc800078e020a */
[----:B------:R-:W-:Y:S02]  /*1a1f0*/  IMAD R21, R3, 0x63, RZ ;  /* 0x0000006303157824 */ /* 0x000fe400078e02ff */
[----:B0-----:R-:W-:-:S04]  /*1a200*/  IMAD.WIDE R152, R2, 0x2, R22 ;  /* 0x0000000202987825 */ /* 0x001fc800078e0216 */
[C---:B------:R-:W-:Y:S01]  /*1a210*/  IMAD.WIDE R22, R2.reuse, 0x2, R12 ;  /* 0x0000000202167825 */ /* 0x040fe200078e020c */
[----:B------:R0:W2:Y:S03]  /*1a220*/  LDG.E.U16 R69, desc[UR56][R152.64] ;  /* 0x0000003898457981 */ /* 0x0000a6000c1e1500 */
[----:B------:R-:W-:Y:S01]  /*1a230*/  IMAD.WIDE R158, R21, 0x2, R4 ;  /* 0x00000002159e7825 */ /* 0x000fe200078e0204 */
[----:B------:R-:W2:Y:S03]  /*1a240*/  LDG.E.U16 R68, desc[UR56][R22.64] ;  /* 0x0000003816447981 */ /* 0x000ea6000c1e1500 */
[----:B------:R-:W-:-:S04]  /*1a250*/  IMAD.WIDE R12, R2, 0x2, R154 ;  /* 0x00000002020c7825 */ /* 0x000fc800078e029a */
[C---:B------:R-:W-:Y:S01]  /*1a260*/  IMAD.WIDE R154, R21.reuse, 0x2, R8 ;  /* 0x00000002159a7825 */ /* 0x040fe200078e0208 */
[----:B------:R1:W2:Y:S03]  /*1a270*/  LDG.E.U16 R67, desc[UR56][R12.64] ;  /* 0x000000380c437981 */ /* 0x0002a6000c1e1500 */
[----:B------:R-:W-:-:S04]  /*1a280*/  IMAD.WIDE R156, R21, 0x2, R6 ;  /* 0x00000002159c7825 */ /* 0x000fc800078e0206 */
[----:B0-----:R-:W-:-:S04]  /*1a290*/  IMAD.WIDE R152, R2, 0x2, R158 ;  /* 0x0000000202987825 */ /* 0x001fc800078e029e */
[C---:B-1----:R-:W-:Y:S01]  /*1a2a0*/  IMAD.WIDE R12, R2.reuse, 0x2, R154 ;  /* 0x00000002020c7825 */ /* 0x042fe200078e029a */
[----:B------:R0:W2:Y:S03]  /*1a2b0*/  LDG.E.U16 R115, desc[UR56][R152.64] ;  /* 0x0000003898737981 */ /* 0x0000a6000c1e1500 */
[----:B------:R-:W-:Y:S01]  /*1a2c0*/  IMAD R158, R3, 0x64, RZ ;  /* 0x00000064039e7824 */ /* 0x000fe200078e02ff */
[----:B------:R1:W2:Y:S01]  /*1a2d0*/  LDG.E.U16 R117, desc[UR56][R12.64] ;  /* 0x000000380c757981 */ /* 0x0002a2000c1e1500 */
[----:B------:R-:W-:-:S04]  /*1a2e0*/  IMAD.WIDE R22, R2, 0x2, R156 ;  /* 0x0000000202167825 */ /* 0x000fc800078e029c */
[----:B------:R-:W-:Y:S01]  /*1a2f0*/  IMAD.WIDE R154, R21, 0x2, R10 ;  /* 0x00000002159a7825 */ /* 0x000fe200078e020a */
[----:B------:R3:W2:Y:S03]  /*1a300*/  LDG.E.U16 R116, desc[UR56][R22.64] ;  /* 0x0000003816747981 */ /* 0x0006a6000c1e1500 */
[----:B0-----:R-:W-:-:S04]  /*1a310*/  IMAD.WIDE R152, R158, 0x2, R4 ;  /* 0x000000029e987825 */ /* 0x001fc800078e0204 */
[----:B-1----:R-:W-:-:S04]  /*1a320*/  IMAD.WIDE R12, R158, 0x2, R8 ;  /* 0x000000029e0c7825 */ /* 0x002fc800078e0208 */
[----:B------:R-:W-:Y:S02]  /*1a330*/  IMAD R162, R3, 0x65, RZ ;  /* 0x0000006503a27824 */ /* 0x000fe400078e02ff */
[----:B---3--:R-:W-:-:S04]  /*1a340*/  IMAD.WIDE R22, R158, 0x2, R6 ;  /* 0x000000029e167825 */ /* 0x008fc800078e0206 */
[----:B------:R-:W-:-:S04]  /*1a350*/  IMAD.WIDE R154, R2, 0x2, R154 ;  /* 0x00000002029a7825 */ /* 0x000fc800078e029a */
[----:B------:R-:W-:Y:S01]  /*1a360*/  IMAD.WIDE R158, R158, 0x2, R10 ;  /* 0x000000029e9e7825 */ /* 0x000fe200078e020a */
[----:B------:R0:W3:Y:S03]  /*1a370*/  LDG.E.U16 R118, desc[UR56][R154.64] ;  /* 0x000000389a767981 */ /* 0x0000e6000c1e1500 */
[----:B------:R-:W-:-:S04]  /*1a380*/  IMAD.WIDE R156, R2, 0x2, R152 ;  /* 0x00000002029c7825 */ /* 0x000fc800078e0298 */
[----:B------:R-:W-:Y:S01]  /*1a390*/  IMAD.WIDE R160, R162, 0x2, R4 ;  /* 0x00000002a2a07825 */ /* 0x000fe200078e0204 */
[----:B------:R-:W3:Y:S03]  /*1a3a0*/  LDG.E.U16 R75, desc[UR56][R156.64] ;  /* 0x000000389c4b7981 */ /* 0x000ee6000c1e1500 */
        /* <DEDUP_REMOVED lines=19> */
[----:B------:R-:W-:Y:S03]  /*1a4e0*/  STL [R1+0x1dec], R100 ;  /* 0x001dec6401007387 */ /* 0x000fe60000100800 */
[C---:B-1----:R-:W-:Y:S01]  /*1a4f0*/  IMAD.WIDE R152, R2.reuse, 0x2, R158 ;  /* 0x0000000202987825 */ /* 0x042fe200078e029e */
[----:B------:R-:W3:Y:S03]  /*1a500*/  LDG.E.U16 R136, desc[UR56][R156.64] ;  /* 0x000000389c887981 */ /* 0x000ee6000c1e1500 */
[----:B------:R-:W-:-:S04]  /*1a510*/  IMAD.WIDE R22, R2, 0x2, R160 ;  /* 0x0000000202167825 */ /* 0x000fc800078e02a0 */
[----:B------:R-:W-:Y:S01]  /*1a520*/  IMAD.WIDE R12, R2, 0x2, R162 ;  /* 0x00000002020c7825 */ /* 0x000fe200078e02a2 */
[----:B------:R-:W-:Y:S03]  /*1a530*/  STL [R1+0x1df0], R99 ;  /* 0x001df06301007387 */ /* 0x000fe60000100800 */
[C---:B------:R-:W-:Y:S01]  /*1a540*/  IMAD R158, R3.reuse, 0x67, RZ ;  /* 0x00000067039e7824 */ /* 0x040fe200078e02ff */
[----:B------:R0:W3:Y:S04]  /*1a550*/  LDG.E.U16 R86, desc[UR56][R152.64] ;  /* 0x0000003898567981 */ /* 0x0000e8000c1e1500 */
[----:B------:R1:W3:Y:S01]  /*1a560*/  LDG.E.U16 R85, desc[UR56][R22.64] ;  /* 0x0000003816557981 */ /* 0x0002e2000c1e1500 */
[----:B------:R-:W-:-:S03]  /*1a570*/  IMAD R164, R3, 0x68, RZ ;  /* 0x0000006803a47824 */ /* 0x000fc600078e02ff */
[----:B------:R-:W-:Y:S01]  /*1a580*/  STL [R1+0x1df4], R17 ;  /* 0x001df41101007387 */ /* 0x000fe20000100800 */
[----:B0-----:R-:W-:-:S03]  /*1a590*/  IMAD.WIDE R152, R21, 0x2, R10 ;  /* 0x0000000215987825 */ /* 0x001fc600078e020a */
[----:B------:R0:W3:Y:S01]  /*1a5a0*/  LDG.E.U16 R135, desc[UR56][R154.64] ;  /* 0x000000389a877981 */ /* 0x0000e2000c1e1500 */
[----:B-1----:R-:W-:-:S03]  /*1a5b0*/  IMAD.WIDE R22, R158, 0x2, R4 ;  /* 0x000000029e167825 */ /* 0x002fc600078e0204 */
[----:B------:R1:W3:Y:S04]  /*1a5c0*/  LDG.E.U16 R84, desc[UR56][R12.64] ;  /* 0x000000380c547981 */ /* 0x0002e8000c1e1500 */
        /* <DEDUP_REMOVED lines=18> */
[----:B------:R-:W-:Y:S04]  /*1a6f0*/  STL [R1+0x1e1c], R53 ;  /* 0x001e1c3501007387 */ /* 0x000fe80000100800 */
[----:B------:R-:W-:Y:S01]  /*1a700*/  STL [R1+0x1e20], R54 ;  /* 0x001e203601007387 */ /* 0x000fe20000100800 */
[----:B------:R-:W-:-:S03]  /*1a710*/  IMAD R21, R3, 0x69, RZ ;  /* 0x0000006903157824 */ /* 0x000fc600078e02ff */
[----:B------:R-:W-:Y:S04]  /*1a720*/  STL [R1+0x1e24], R55 ;  /* 0x001e243701007387 */ /* 0x000fe80000100800 */
[----:B------:R0:W3:Y:S04]  /*1a730*/  LDG.E.U16 R38, desc[UR56][R152.64] ;  /* 0x0000003898267981 */ /* 0x0000e8000c1e1500 */
[----:B------:R1:W3:Y:S04]  /*1a740*/  LDG.E.U16 R39, desc[UR56][R22.64] ;  /* 0x0000003816277981 */ /* 0x0002e8000c1e1500 */
[----:B------:R-:W-:Y:S01]  /*1a750*/  STL [R1+0x1e28], R56 ;  /* 0x001e283801007387 */ /* 0x000fe20000100800 */
[----:B0-----:R-:W-:-:S03]  /*1a760*/  IMAD.WIDE R152, R2, 0x2, R162 ;  /* 0x0000000202987825 */ /* 0x001fc600078e02a2 */
[----:B------:R-:W-:Y:S01]  /*1a770*/  STL [R1+0x1e2c], R57 ;  /* 0x001e2c3901007387 */ /* 0x000fe20000100800 */
[----:B-1----:R-:W-:-:S03]  /*1a780*/  IMAD.WIDE R22, R164, 0x2, R6 ;  /* 0x00000002a4167825 */ /* 0x002fc600078e0206 */
[----:B------:R0:W3:Y:S01]  /*1a790*/  LDG.E.U16 R252, desc[UR56][R12.64] ;  /* 0x000000380cfc7981 */ /* 0x0000e2000c1e1500 */
[----:B------:R-:W-:-:S03]  /*1a7a0*/  IMAD.WIDE R154, R164, 0x2, R10 ;  /* 0x00000002a49a7825 */ /* 0x000fc600078e020a */
[----:B------:R-:W-:Y:S04]  /*1a7b0*/  STL [R1+0x1e30], R58 ;  /* 0x001e303a01007387 */ /* 0x000fe80000100800 */
[----:B------:R-:W-:Y:S01]  /*1a7c0*/  STL [R1+0x1e34], R48 ;  /* 0x001e343001007387 */ /* 0x000fe20000100800 */
[----:B0-----:R-:W-:-:S03]  /*1a7d0*/  IMAD.WIDE R12, R164, 0x2, R8 ;  /* 0x00000002a40c7825 */ /* 0x001fc600078e0208 */
[----:B------:R-:W-:Y:S01]  /*1a7e0*/  STL [R1+0x1e38], R49 ;  /* 0x001e383101007387 */ /* 0x000fe20000100800 */
[----:B------:R-:W-:-:S03]  /*1a7f0*/  IMAD.WIDE R158, R21, 0x2, R4 ;  /* 0x00000002159e7825 */ /* 0x000fc600078e0204 */
[----:B------:R0:W-:Y:S04]  /*1a800*/  STL [R1+0x1e3c], R50 ;  /* 0x001e3c3201007387 */ /* 0x0001e80000100800 */
[----:B------:R1:W2:Y:S04]  /*1a810*/  LDG.E.U16 R251, desc[UR56][R152.64] ;  /* 0x0000003898fb7981 */ /* 0x0002a8000c1e1500 */
[----:B------:R4:W-:Y:S04]  /*1a820*/  STL [R1+0x1e40], R51 ;  /* 0x001e403301007387 */ /* 0x0009e80000100800 */
[----:B------:R0:W3:Y:S01]  /*1a830*/  LDG.E.U16 R37, desc[UR56][R156.64] ;  /* 0x000000389c257981 */ /* 0x0000e2000c1e1500 */
[----:B-1----:R-:W-:-:S03]  /*1a840*/  IMAD.WIDE R152, R2, 0x2, R22 ;  /* 0x0000000202987825 */ /* 0x002fc600078e0216 */
[----:B0-----:R-:W2:Y:S01]  /*1a850*/  LDL.LU R50, [R1+0x7ec] ;  /* 0x0007ec0001327983 */ /* 0x001ea20000300800 */
[----:B------:R-:W-:-:S03]  /*1a860*/  IMAD.WIDE R22, R2, 0x2, R12 ;  /* 0x0000000202167825 */ /* 0x000fc600078e020c */
[----:B------:R-:W3:Y:S01]  /*1a870*/  LDL.LU R49, [R1+0x7e8] ;  /* 0x0007e80001317983 */ /* 0x000ee20000300800 */
[----:B------:R-:W-:-:S03]  /*1a880*/  IMAD.WIDE R156, R21, 0x2, R6 ;  /* 0x00000002159c7825 */ /* 0x000fc600078e0206 */
[----:B------:R-:W3:Y:S01]  /*1a890*/  LDL.LU R48, [R1+0x774] ;  /* 0x0007740001307983 */ /* 0x000ee20000300800 */
[----:B------:R-:W-:-:S03]  /*1a8a0*/  IMAD.WIDE R12, R2, 0x2, R154 ;  /* 0x00000002020c7825 */ /* 0x000fc600078e029a */
[----:B------:R-:W3:Y:S01]  /*1a8b0*/  LDL.LU R58, [R1+0x770] ;  /* 0x00077000013a7983 */ /* 0x000ee20000300800 */
[----:B------:R-:W-:-:S03]  /*1a8c0*/  IMAD.WIDE R154, R21, 0x2, R8 ;  /* 0x00000002159a7825 */ /* 0x000fc600078e0208 */
[----:B------:R0:W3:Y:S04]  /*1a8d0*/  LDG.E.U16 R250, desc[UR56][R152.64] ;  /* 0x0000003898fa7981 */ /* 0x0000e8000c1e1500 */
[----:B------:R-:W3:Y:S04]  /*1a8e0*/  LDL.LU R57, [R1+0x76c] ;  /* 0x00076c0001397983 */ /* 0x000ee80000300800 */
[----:B------:R-:W3:Y:S01]  /*1a8f0*/  LDL.LU R56, [R1+0x768] ;  /* 0x0007680001387983 */ /* 0x000ee20000300800 */
[----:B0-----:R-:W-:-:S03]  /*1a900*/  IMAD.WIDE R152, R2, 0x2, R158 ;  /* 0x0000000202987825 */ /* 0x001fc600078e029e */
[----:B------:R0:W3:Y:S04]  /*1a910*/  LDG.E.U16 R249, desc[UR56][R22.64] ;  /* 0x0000003816f97981 */ /* 0x0000e8000c1e1500 */
[----:B------:R-:W3:Y:S04]  /*1a920*/  LDL.LU R55, [R1+0x6f4] ;  /* 0x0006f40001377983 */ /* 0x000ee80000300800 */
[----:B------:R-:W3:Y:S01]  /*1a930*/  LDL.LU R54, [R1+0x6f0] ;  /* 0x0006f00001367983 */ /* 0x000ee20000300800 */
[----:B0-----:R-:W-:-:S03]  /*1a940*/  IMAD.WIDE R22, R2, 0x2, R156 ;  /* 0x0000000202167825 */ /* 0x001fc600078e029c */
[----:B------:R-:W3:Y:S01]  /*1a950*/  LDL.LU R53, [R1+0x6ec] ;  /* 0x0006ec0001357983 */ /* 0x000ee20000300800 */
[----:B------:R-:W-:-:S03]  /*1a960*/  IMAD R156, R3, 0x6a, RZ ;  /* 0x0000006a039c7824 */ /* 0x000fc600078e02ff */
[----:B------:R0:W3:Y:S04]  /*1a970*/  LDG.E.U16 R248, desc[UR56][R12.64] ;  /* 0x000000380cf87981 */ /* 0x0000e8000c1e1500 */
[----:B------:R-:W3:Y:S04]  /*1a980*/  LDL.LU R52, [R1+0x6e8] ;  /* 0x0006e80001347983 */ /* 0x000ee80000300800 */
[----:B------:R1:W3:Y:S01]  /*1a990*/  LDG.E.U16 R247, desc[UR56][R152.64] ;  /* 0x0000003898f77981 */ /* 0x0002e2000c1e1500 */
[----:B0-----:R-:W-:-:S03]  /*1a9a0*/  IMAD.WIDE R12, R2, 0x2, R154 ;  /* 0x00000002020c7825 */ /* 0x001fc600078e029a */
[----:B------:R-:W3:Y:S04]  /*1a9b0*/  LDL.LU R16, [R1+0x674] ;  /* 0x0006740001107983 */ /* 0x000ee80000300800 */
[----:B------:R-:W3:Y:S01]  /*1a9c0*/  LDL.LU R62, [R1+0x670] ;  /* 0x00067000013e7983 */ /* 0x000ee20000300800 */
[----:B-1----:R-:W-:-:S03]  /*1a9d0*/  IMAD.WIDE R152, R21, 0x2, R10 ;  /* 0x0000000215987825 */ /* 0x002fc600078e020a */
[----:B------:R0:W3:Y:S04]  /*1a9e0*/  LDG.E.U16 R246, desc[UR56][R22.64] ;  /* 0x0000003816f67981 */ /* 0x0000e8000c1e1500 */
[----:B------:R-:W3:Y:S04]  /*1a9f0*/  LDL.LU R61, [R1+0x66c] ;  /* 0x00066c00013d7983 */ /* 0x000ee80000300800 */
[----:B------:R-:W3:Y:S01]  /*1aa00*/  LDL.LU R60, [R1+0x668] ;  /* 0x00066800013c7983 */ /* 0x000ee20000300800 */
[----:B0-----:R-:W-:-:S03]  /*1aa10*/  IMAD.WIDE R22, R156, 0x2, R4 ;  /* 0x000000029c167825 */ /* 0x001fc600078e0204 */
[----:B------:R-:W3:Y:S01]  /*1aa20*/  LDL.LU R59, [R1+0x5f4] ;  /* 0x0005f400013b7983 */ /* 0x000ee20000300800 */
[----:B------:R-:W-:-:S03]  /*1aa30*/  IMAD.WIDE R158, R156, 0x2, R8 ;  /* 0x000000029c9e7825 */ /* 0x000fc600078e0208 */
[----:B------:R0:W3:Y:S01]  /*1aa40*/  LDG.E.U16 R245, desc[UR56][R12.64] ;  /* 0x000000380cf57981 */ /* 0x0000e2000c1e1500 */
[----:B------:R-:W-:-:S03]  /*1aa50*/  IMAD.WIDE R154, R2, 0x2, R152 ;  /* 0x00000002029a7825 */ /* 0x000fc600078e0298 */
[----:B------:R1:W3:Y:S01]  /*1aa60*/  LDG.E.U16 R83, desc[UR56][R160.64] ;  /* 0x00000038a0537981 */ /* 0x0002e2000c1e1500 */
[----:B------:R-:W-:-:S03]  /*1aa70*/  IMAD.WIDE R152, R2, 0x2, R22 ;  /* 0x0000000202987825 */ /* 0x000fc600078e0216 */
[----:B------:R4:W3:Y:S01]  /*1aa80*/  LDG.E.U16 R244, desc[UR56][R154.64] ;  /* 0x000000389af47981 */ /* 0x0008e2000c1e1500 */
[----:B0-----:R-:W-:-:S03]  /*1aa90*/  IMAD.WIDE R12, R156, 0x2, R6 ;  /* 0x000000029c0c7825 */ /* 0x001fc600078e0206 */
[----:B------:R0:W3:Y:S01]  /*1aaa0*/  LDG.E.U16 R243, desc[UR56][R152.64] ;  /* 0x0000003898f37981 */ /* 0x0000e2000c1e1500 */
[----:B-1----:R-:W-:Y:S02]  /*1aab0*/  IMAD R160, R3, 0x6b, RZ ;  /* 0x0000006b03a07824 */ /* 0x002fe400078e02ff */
[----:B------:R-:W-:-:S04]  /*1aac0*/  IMAD.WIDE R156, R156, 0x2, R10 ;  /* 0x000000029c9c7825 */ /* 0x000fc800078e020a */
[----:B------:R-:W-:-:S04]  /*1aad0*/  IMAD.WIDE R22, R2, 0x2, R12 ;  /* 0x0000000202167825 */ /* 0x000fc800078e020c */
[----:B------:R-:W-:Y:S01]  /*1aae0*/  IMAD.WIDE R12, R2, 0x2, R158 ;  /* 0x00000002020c7825 */ /* 0x000fe200078e029e */
[----:B------:R1:W3:Y:S03]  /*1aaf0*/  LDG.E.U16 R242, desc[UR56][R22.64] ;  /* 0x0000003816f27981 */ /* 0x0002e6000c1e1500 */
[----:B----4-:R-:W-:Y:S01]  /*1ab00*/  IMAD.WIDE R154, R160, 0x2, R4 ;  /* 0x00000002a09a7825 */ /* 0x010fe200078e0204 */
[----:B------:R4:W3:Y:S03]  /*1ab10*/  LDG.E.U16 R241, desc[UR56][R12.64] ;  /* 0x000000380cf17981 */ /* 0x0008e6000c1e1500 */
[----:B0-----:R-:W-:-:S04]  /*1ab20*/  IMAD.WIDE R152, R2, 0x2, R156 ;  /* 0x0000000202987825 */ /* 0x001fc800078e029c */
[----:B-1----:R-:W-:Y:S01]  /*1ab30*/  IMAD.WIDE R22, R2, 0x2, R154 ;  /* 0x0000000202167825 */ /* 0x002fe200078e029a */
[----:B------:R0:W3:Y:S03]  /*1ab40*/  LDG.E.U16 R240, desc[UR56][R152.64] ;  /* 0x0000003898f07981 */ /* 0x0000e6000c1e1500 */
[C---:B----4-:R-:W-:Y:S01]  /*1ab50*/  IMAD.WIDE R12, R160.reuse, 0x2, R6 ;  /* 0x00000002a00c7825 */ /* 0x050fe200078e0206 */
[----:B------:R1:W4:Y:S03]  /*1ab60*/  LDG.E.U16 R239, desc[UR56][R22.64] ;  /* 0x0000003816ef7981 */ /* 0x000326000c1e1500 */
[----:B------:R-:W-:-:S04]  /*1ab70*/  IMAD.WIDE R154, R160, 0x2, R8 ;  /* 0x00000002a09a7825 */ /* 0x000fc800078e0208 */
[----:B0-----:R-:W-:-:S04]  /*1ab80*/  IMAD.WIDE R152, R160, 0x2, R10 ;  /* 0x00000002a0987825 */ /* 0x001fc800078e020a */
[----:B------:R-:W-:Y:S02]  /*1ab90*/  IMAD R21, R3, 0x70, RZ ;  /* 0x0000007003157824 */ /* 0x000fe400078e02ff */
[----:B-1----:R-:W-:-:S04]  /*1aba0*/  IMAD.WIDE R22, R2, 0x2, R12 ;  /* 0x0000000202167825 */ /* 0x002fc800078e020c */
[C---:B------:R-:W-:Y:S01]  /*1abb0*/  IMAD.WIDE R12, R2.reuse, 0x2, R154 ;  /* 0x00000002020c7825 */ /* 0x040fe200078e029a */
[----:B------:R-:W4:Y:S03]  /*1abc0*/  LDG.E.U16 R238, desc[UR56][R22.64] ;  /* 0x0000003816ee7981 */ /* 0x000f26000c1e1500 */
[----:B------:R-:W-:Y:S01]  /*1abd0*/  IMAD.WIDE R156, R21, 0x2, R4 ;  /* 0x00000002159c7825 */ /* 0x000fe200078e0204 */
[----:B------:R0:W4:Y:S03]  /*1abe0*/  LDG.E.U16 R237, desc[UR56][R12.64] ;  /* 0x000000380ced7981 */ /* 0x000126000c1e1500 */
[----:B------:R-:W-:-:S04]  /*1abf0*/  IMAD.WIDE R154, R2, 0x2, R152 ;  /* 0x00000002029a7825 */ /* 0x000fc800078e0298 */
[C---:B------:R-:W-:Y:S01]  /*1ac00*/  IMAD.WIDE R158, R21.reuse, 0x2, R6 ;  /* 0x00000002159e7825 */ /* 0x040fe200078e0206 */
[----:B------:R1:W4:Y:S03]  /*1ac10*/  LDG.E.U16 R236, desc[UR56][R154.64] ;  /* 0x000000389aec7981 */ /* 0x000326000c1e1500 */
[----:B0-----:R-:W-:-:S04]  /*1ac20*/  IMAD.WIDE R12, R21, 0x2, R8 ;  /* 0x00000002150c7825 */ /* 0x001fc800078e0208 */
[----:B------:R-:W-:-:S04]  /*1ac30*/  IMAD.WIDE R152, R2, 0x2, R156 ;  /* 0x0000000202987825 */ /* 0x000fc800078e029c */
[----:B-1----:R-:W-:Y:S01]  /*1ac40*/  IMAD.WIDE R154, R21, 0x2, R10 ;  /* 0x00000002159a7825 */ /* 0x002fe200078e020a */
[----:B------:R0:W4:Y:S03]  /*1ac50*/  LDG.E.U16 R235, desc[UR56][R152.64] ;  /* 0x0000003898eb7981 */ /* 0x000126000c1e1500 */
[----:B------:R-:W-:-:S04]  /*1ac60*/  IMAD.WIDE R22, R2, 0x2, R158 ;  /* 0x0000000202167825 */ /* 0x000fc800078e029e */
[----:B------:R-:W-:Y:S01]  /*1ac70*/  IMAD R158, R3, 0x78, RZ ;  /* 0x00000078039e7824 */ /* 0x000fe200078e02ff */
[----:B------:R1:W4:Y:S01]  /*1ac80*/  LDG.E.U16 R234, desc[UR56][R22.64] ;  /* 0x0000003816ea7981 */ /* 0x000322000c1e1500 */
[----:B------:R-:W-:-:S04]  /*1ac90*/  IMAD.WIDE R156, R2, 0x2, R12 ;  /* 0x00000002029c7825 */ /* 0x000fc800078e020c */
[----:B0-----:R-:W-:Y:S01]  /*1aca0*/  IMAD.WIDE R152, R2, 0x2, R154 ;  /* 0x0000000202987825 */ /* 0x001fe200078e029a */
[----:B------:R-:W4:Y:S03]  /*1acb0*/  LDG.E.U16 R233, desc[UR56][R156.64] ;  /* 0x000000389ce97981 */ /* 0x000f26000c1e1500 */
[C---:B------:R-:W-:Y:S01]  /*1acc0*/  IMAD.WIDE R12, R158.reuse, 0x2, R6 ;  /* 0x000000029e0c7825 */ /* 0x040fe200078e0206 */
[----:B------:R0:W4:Y:S03]  /*1acd0*/  LDG.E.U16 R232, desc[UR56][R152.64] ;  /* 0x0000003898e87981 */ /* 0x000126000c1e1500 */
[----:B-1----:R-:W-:-:S04]  /*1ace0*/  IMAD.WIDE R22, R158, 0x2, R4 ;  /* 0x000000029e167825 */ /* 0x002fc800078e0204 */
[----:B------:R-:W-:-:S04]  /*1acf0*/  IMAD.WIDE R154, R158, 0x2, R8 ;  /* 0x000000029e9a7825 */ /* 0x000fc800078e0208 */
[----:B------:R-:W-:-:S04]  /*1ad00*/  IMAD.WIDE R158, R158, 0x2, R10 ;  /* 0x000000029e9e7825 */ /* 0x000fc800078e020a */
[----:B0-----:R-:W-:-:S04]  /*1ad10*/  IMAD.WIDE R152, R2, 0x2, R12 ;  /* 0x0000000202987825 */ /* 0x001fc800078e020c */
[C---:B------:R-:W-:Y:S01]  /*1ad20*/  IMAD.WIDE R12, R2.reuse, 0x2, R158 ;  /* 0x00000002020c7825 */ /* 0x040fe200078e029e */
[----:B------:R-:W4:Y:S03]  /*1ad30*/  LDG.E.U16 R230, desc[UR56][R152.64] ;  /* 0x0000003898e67981 */ /* 0x000f26000c1e1500 */
[----:B------:R-:W-:Y:S01]  /*1ad40*/  IMAD R21, R3, 0x6c, RZ ;  /* 0x0000006c03157824 */ /* 0x000fe200078e02ff */
[----:B------:R0:W4:Y:S01]  /*1ad50*/  LDG.E.U16 R228, desc[UR56][R12.64] ;  /* 0x000000380ce47981 */ /* 0x000122000c1e1500 */
[----:B------:R-:W-:-:S04]  /*1ad60*/  IMAD.WIDE R156, R2, 0x2, R22 ;  /* 0x00000002029c7825 */ /* 0x000fc800078e0216 */
[----:B------:R-:W-:Y:S01]  /*1ad70*/  IMAD.WIDE R22, R2, 0x2, R154 ;  /* 0x0000000202167825 */ /* 0x000fe200078e029a */
[----:B------:R-:W4:Y:S03]  /*1ad80*/  LDG.E.U16 R231, desc[UR56][R156.64] ;  /* 0x000000389ce77981 */ /* 0x000f26000c1e1500 */
[C---:B------:R-:W-:Y:S01]  /*1ad90*/  IMAD.WIDE R154, R21.reuse, 0x2, R4 ;  /* 0x00000002159a7825 */ /* 0x040fe200078e0204 */
[----:B------:R1:W4:Y:S03]  /*1ada0*/  LDG.E.U16 R229, desc[UR56][R22.64] ;  /* 0x0000003816e57981 */ /* 0x000326000c1e1500 */
[----:B0-----:R-:W-:-:S04]  /*1adb0*/  IMAD.WIDE R12, R21, 0x2, R10 ;  /* 0x00000002150c7825 */ /* 0x001fc800078e020a */
[----:B------:R-:W-:Y:S02]  /*1adc0*/  IMAD R160, R3, 0x6d, RZ ;  /* 0x0000006d03a07824 */ /* 0x000fe400078e02ff */
[----:B------:R-:W-:-:S04]  /*1add0*/  IMAD.WIDE R154, R2, 0x2, R154 ;  /* 0x00000002029a7825 */ /* 0x000fc800078e029a */
[----:B-1----:R-:W-:Y:S01]  /*1ade0*/  IMAD.WIDE R22, R21, 0x2, R8 ;  /* 0x0000000215167825 */ /* 0x002fe200078e0208 */
[----:B------:R0:W4:Y:S03]  /*1adf0*/  LDG.E.U16 R227, desc[UR56][R154.64] ;  /* 0x000000389ae37981 */ /* 0x000126000c1e1500 */
[----:B------:R-:W-:-:S04]  /*1ae00*/  IMAD.WIDE R12, R2, 0x2, R12 ;  /* 0x00000002020c7825 */ /* 0x000fc800078e020c */
[--C-:B------:R-:W-:Y:S01]  /*1ae10*/  IMAD.WIDE R152, R21, 0x2, R6.reuse ;  /* 0x0000000215987825 */ /* 0x100fe200078e0206 */
[----:B------:R1:W4:Y:S03]  /*1ae20*/  LDG.E.U16 R224, desc[UR56][R12.64] ;  /* 0x000000380ce07981 */ /* 0x000326000c1e1500 */
[----:B------:R-:W-:-:S04]  /*1ae30*/  IMAD.WIDE R156, R160, 0x2, R6 ;  /* 0x00000002a09c7825 */ /* 0x000fc800078e0206 */
[----:B0-----:R-:W-:-:S04]  /*1ae40*/  IMAD.WIDE R154, R2, 0x2, R22 ;  /* 0x00000002029a7825 */ /* 0x001fc800078e0216 */
[C---:B-1----:R-:W-:Y:S01]  /*1ae50*/  IMAD.WIDE R12, R160.reuse, 0x2, R8 ;  /* 0x00000002a00c7825 */ /* 0x042fe200078e0208 */
[----:B------:R-:W4:Y:S03]  /*1ae60*/  LDG.E.U16 R225, desc[UR56][R154.64] ;  /* 0x000000389ae17981 */ /* 0x000f26000c1e1500 */
[----:B------:R-:W-:-:S04]  /*1ae70*/  IMAD.WIDE R158, R160, 0x2, R4 ;  /* 0x00000002a09e7825 */ /* 0x000fc800078e0204 */
[----:B------:R-:W-:-:S04]  /*1ae80*/  IMAD.WIDE R152, R2, 0x2, R152 ;  /* 0x0000000202987825 */ /* 0x000fc800078e0298 */
[C---:B------:R-:W-:Y:S01]  /*1ae90*/  IMAD.WIDE R22, R2.reuse, 0x2, R156 ;  /* 0x0000000202167825 */ /* 0x040fe200078e029c */
[----:B------:R0:W4:Y:S03]  /*1aea0*/  LDG.E.U16 R226, desc[UR56][R152.64] ;  /* 0x0000003898e27981 */ /* 0x000126000c1e1500 */
[----:B------:R-:W-:Y:S01]  /*1aeb0*/  IMAD R21, R3, 0x6e, RZ ;  /* 0x0000006e03157824 */ /* 0x000fe200078e02ff */
[----:B------:R1:W4:Y:S01]  /*1aec0*/  LDG.E.U16 R222, desc[UR56][R22.64] ;  /* 0x0000003816de7981 */ /* 0x000322000c1e1500 */
[----:B------:R-:W-:-:S04]  /*1aed0*/  IMAD.WIDE R12, R2, 0x2, R12 ;  /* 0x00000002020c7825 */ /* 0x000fc800078e020c */
[----:B------:R-:W-:Y:S01]  /*1aee0*/  IMAD.WIDE R156, R21, 0x2, R6 ;  /* 0x00000002159c7825 */ /* 0x000fe200078e0206 */
[----:B------:R1:W4:Y:S03]  /*1aef0*/  LDG.E.U16 R221, desc[UR56][R12.64] ;  /* 0x000000380cdd7981 */ /* 0x000326000c1e1500 */
[----:B0-----:R-:W-:-:S04]  /*1af00*/  IMAD.WIDE R152, R2, 0x2, R158 ;  /* 0x0000000202987825 */ /* 0x001fc800078e029e */
[----:B-1----:R-:W-:Y:S01]  /*1af10*/  IMAD.WIDE R22, R160, 0x2, R10 ;  /* 0x00000002a0167825 */ /* 0x002fe200078e020a */
[----:B------:R0:W4:Y:S03]  /*1af20*/  LDG.E.U16 R223, desc[UR56][R152.64] ;  /* 0x0000003898df7981 */ /* 0x000126000c1e1500 */
[----:B------:R-:W-:Y:S02]  /*1af30*/  IMAD R162, R3, 0x71, RZ ;  /* 0x0000007103a27824 */ /* 0x000fe400078e02ff */
[----:B------:R-:W-:-:S04]  /*1af40*/  IMAD.WIDE R154, R21, 0x2, R4 ;  /* 0x00000002159a7825 */ /* 0x000fc800078e0204 */
[----:B------:R-:W-:-:S04]  /*1af50*/  IMAD.WIDE R158, R162, 0x2, R4 ;  /* 0x00000002a29e7825 */ /* 0x000fc800078e0204 */
[----:B------:R-:W-:-:S04]  /*1af60*/  IMAD.WIDE R12, R2, 0x2, R156 ;  /* 0x00000002020c7825 */ /* 0x000fc800078e029c */
[----:B------:R-:W-:Y:S01]  /*1af70*/  IMAD.WIDE R160, R21, 0x2, R8 ;  /* 0x0000000215a07825 */ /* 0x000fe200078e0208 */
[----:B------:R1:W4:Y:S03]  /*1af80*/  LDG.E.U16 R218, desc[UR56][R12.64] ;  /* 0x000000380cda7981 */ /* 0x000326000c1e1500 */
[----:B0-----:R-:W-:-:S04]  /*1af90*/  IMAD.WIDE R152, R2, 0x2, R22 ;  /* 0x0000000202987825 */ /* 0x001fc800078e0216 */
[C---:B------:R-:W-:Y:S01]  /*1afa0*/  IMAD.WIDE R22, R2.reuse, 0x2, R154 ;  /* 0x0000000202167825 */ /* 0x040fe200078e029a */
[----:B------:R0:W4:Y:S03]  /*1afb0*/  LDG.E.U16 R220, desc[UR56][R152.64] ;  /* 0x0000003898dc7981 */ /* 0x000126000c1e1500 */
[----:B-1----:R-:W-:Y:S01]  /*1afc0*/  IMAD.WIDE R12, R2, 0x2, R158 ;  /* 0x00000002020c7825 */ /* 0x002fe200078e029e */
[----:B------:R1:W4:Y:S03]  /*1afd0*/  LDG.E.U16 R219, desc[UR56][R22.64] ;  /* 0x0000003816db7981 */ /* 0x000326000c1e1500 */
[----:B------:R-:W-:Y:S01]  /*1afe0*/  IMAD.WIDE R154, R162, 0x2, R6 ;  /* 0x00000002a29a7825 */ /* 0x000fe200078e0206 */
[----:B------:R2:W4:Y:S03]  /*1aff0*/  LDG.E.U16 R216, desc[UR56][R12.64] ;  /* 0x000000380cd87981 */ /* 0x000526000c1e1500 */
[----:B0-----:R-:W-:-:S04]  /*1b000*/  IMAD.WIDE R152, R2, 0x2, R160 ;  /* 0x0000000202987825 */ /* 0x001fc800078e02a0 */
[----:B------:R-:W-:Y:S01]  /*1b010*/  IMAD R163, R3, 0x79, RZ ;  /* 0x0000007903a37824 */ /* 0x000fe200078e02ff */
[----:B------:R0:W4:Y:S01]  /*1b020*/  LDG.E.U16 R217, desc[UR56][R152.64] ;  /* 0x0000003898d97981 */ /* 0x000122000c1e1500 */
[----:B-1----:R-:W-:-:S04]  /*1b030*/  IMAD.WIDE R22, R162, 0x2, R8 ;  /* 0x00000002a2167825 */ /* 0x002fc800078e0208 */
[----:B--2---:R-:W-:-:S04]  /*1b040*/  IMAD.WIDE R12, R162, 0x2, R10 ;  /* 0x00000002a20c7825 */ /* 0x004fc800078e020a */
[----:B------:R-:W-:-:S04]  /*1b050*/  IMAD.WIDE R160, R163, 0x2, R4 ;  /* 0x00000002a3a07825 */ /* 0x000fc800078e0204 */
[----:B0-----:R-:W-:-:S04]  /*1b060*/  IMAD.WIDE R152, R2, 0x2, R154 ;  /* 0x0000000202987825 */ /* 0x001fc800078e029a */
[C---:B------:R-:W-:Y:S01]  /*1b070*/  IMAD.WIDE R156, R2.reuse, 0x2, R22 ;  /* 0x00000002029c7825 */ /* 0x040fe200078e0216 */
[----:B------:R0:W2:Y:S03]  /*1b080*/  LDG.E.U16 R215, desc[UR56][R152.64] ;  /* 0x0000003898d77981 */ /* 0x0000a6000c1e1500 */
[C---:B------:R-:W-:Y:S01]  /*1b090*/  IMAD.WIDE R22, R2.reuse, 0x2, R12 ;  /* 0x0000000202167825 */ /* 0x040fe200078e020c */
[----:B------:R1:W2:Y:S03]  /*1b0a0*/  LDG.E.U16 R214, desc[UR56][R156.64] ;  /* 0x000000389cd67981 */ /* 0x0002a6000c1e1500 */
[----:B------:R-:W-:Y:S01]  /*1b0b0*/  IMAD.WIDE R158, R163, 0x2, R6 ;  /* 0x00000002a39e7825 */ /* 0x000fe200078e0206 */
[----:B------:R-:W2:Y:S03]  /*1b0c0*/  LDG.E.U16 R213, desc[UR56][R22.64] ;  /* 0x0000003816d57981 */ /* 0x000ea6000c1e1500 */
[----:B------:R-:W-:-:S04]  /*1b0d0*/  IMAD.WIDE R12, R2, 0x2, R160 ;  /* 0x00000002020c7825 */ /* 0x000fc800078e02a0 */
[C---:B0-----:R-:W-:Y:S01]  /*1b0e0*/  IMAD.WIDE R152, R163.reuse, 0x2, R10 ;  /* 0x00000002a3987825 */ /* 0x041fe200078e020a */
[----:B------:R0:W2:Y:S03]  /*1b0f0*/  LDG.E.U16 R212, desc[UR56][R12.64] ;  /* 0x000000380cd47981 */ /* 0x0000a6000c1e1500 */
[----:B------:R-:W-:-:S04]  /*1b100*/  IMAD.WIDE R154, R163, 0x2, R8 ;  /* 0x00000002a39a7825 */ /* 0x000fc800078e0208 */
[----:B-1----:R-:W-:-:S04]  /*1b110*/  IMAD.WIDE R156, R2, 0x2, R158 ;  /* 0x00000002029c7825 */ /* 0x002fc800078e029e */
[C---:B0-----:R-:W-:Y:S01]  /*1b120*/  IMAD.WIDE R12, R2.reuse, 0x2, R152 ;  /* 0x00000002020c7825 */ /* 0x041fe200078e0298 */
[----:B------:R-:W2:Y:S03]  /*1b130*/  LDG.E.U16 R211, desc[UR56][R156.64] ;  /* 0x000000389cd37981 */ /* 0x000ea6000c1e1500 */
[----:B------:R-:W-:Y:S01]  /*1b140*/  IMAD R158, R3, 0x6f, RZ ;  /* 0x0000006f039e7824 */ /* 0x000fe200078e02ff */
[----:B------:R0:W2:Y:S01]  /*1b150*/  LDG.E.U16 R209, desc[UR56][R12.64] ;  /* 0x000000380cd17981 */ /* 0x0000a2000c1e1500 */
[----:B------:R-:W-:-:S04]  /*1b160*/  IMAD.WIDE R22, R2, 0x2, R154 ;  /* 0x0000000202167825 */ /* 0x000fc800078e029a */
[----:B------:R-:W-:Y:S01]  /*1b170*/  IMAD.WIDE R154, R21, 0x2, R10 ;  /* 0x00000002159a7825 */ /* 0x000fe200078e020a */
[----:B------:R1:W2:Y:S03]  /*1b180*/  LDG.E.U16 R210, desc[UR56][R22.64] ;  /* 0x0000003816d27981 */ /* 0x0002a6000c1e1500 */
[----:B------:R-:W-:-:S04]  /*1b190*/  IMAD.WIDE R152, R158, 0x2, R4 ;  /* 0x000000029e987825 */ /* 0x000fc800078e0204 */
[----:B0-----:R-:W-:-:S04]  /*1b1a0*/  IMAD.WIDE R12, R158, 0x2, R8 ;  /* 0x000000029e0c7825 */ /* 0x001fc800078e0208 */
[----:B------:R-:W-:Y:S02]  /*1b1b0*/  IMAD R162, R3, 0x72, RZ ;  /* 0x0000007203a27824 */ /* 0x000fe400078e02ff */
[----:B-1----:R-:W-:-:S04]  /*1b1c0*/  IMAD.WIDE R22, R158, 0x2, R6 ;  /* 0x000000029e167825 */ /* 0x002fc800078e0206 */
        /* <DEDUP_REMOVED lines=116> */
[----:B------:R-:W-:Y:S02]  /*1b910*/  IMAD R164, R3, 0x7d, RZ ;  /* 0x0000007d03a47824 */ /* 0x000fe400078e02ff */
[----:B------:R-:W-:-:S04]  /*1b920*/  IMAD.WIDE R158, R158, 0x2, R10 ;  /* 0x000000029e9e7825 */ /* 0x000fc800078e020a */
[----:B------:R-:W-:-:S04]  /*1b930*/  IMAD.WIDE R160, R2, 0x2, R152 ;  /* 0x0000000202a07825 */ /* 0x000fc800078e0298 */
[----:B------:R-:W-:Y:S01]  /*1b940*/  IMAD.WIDE R156, R2, 0x2, R22 ;  /* 0x00000002029c7825 */ /* 0x000fe200078e0216 */
[----:B------:R-:W-:Y:S02]  /*1b950*/  MOV R100, R169 ;  /* 0x000000a900647202 */ /* 0x000fe40000000f00 */
[----:B------:R-:W-:Y:S01]  /*1b960*/  MOV R99, R168 ;  /* 0x000000a800637202 */ /* 0x000fe20000000f00 */
[----:B------:R-:W-:Y:S01]  /*1b970*/  IMAD.WIDE R162, R164, 0x2, R4 ;  /* 0x00000002a4a27825 */ /* 0x000fe200078e0204 */
[----:B------:R-:W-:Y:S01]  /*1b980*/  MOV R17, R167 ;  /* 0x000000a700117202 */ /* 0x000fe20000000f00 */
[----:B------:R-:W4:Y:S02]  /*1b990*/  LDG.E.U16 R171, desc[UR56][R156.64] ;  /* 0x000000389cab7981 */ /* 0x000f24000c1e1500 */
[C---:B------:R-:W-:Y:S01]  /*1b9a0*/  IMAD.WIDE R152, R2.reuse, 0x2, R12 ;  /* 0x0000000202987825 */ /* 0x040fe200078e020c */
[----:B------:R-:W-:Y:S01]  /*1b9b0*/  MOV R18, R166 ;  /* 0x000000a600127202 */ /* 0x000fe20000000f00 */
[----:B------:R-:W0:Y:S02]  /*1b9c0*/  S2R R19, SR_TID.X ;  /* 0x0000000000137919 */ /* 0x000e240000002100 */
[C---:B------:R-:W-:Y:S01]  /*1b9d0*/  IMAD.WIDE R22, R2.reuse, 0x2, R154 ;  /* 0x0000000202167825 */ /* 0x040fe200078e029a */
[----:B------:R1:W4:Y:S03]  /*1b9e0*/  LDG.E.U16 R170, desc[UR56][R152.64] ;  /* 0x0000003898aa7981 */ /* 0x000326000c1e1500 */
[C---:B------:R-:W-:Y:S01]  /*1b9f0*/  IMAD.WIDE R12, R2.reuse, 0x2, R158 ;  /* 0x00000002020c7825 */ /* 0x040fe200078e029e */
[----:B------:R1:W4:Y:S03]  /*1ba00*/  LDG.E.U16 R169, desc[UR56][R22.64] ;  /* 0x0000003816a97981 */ /* 0x000326000c1e1500 */
[----:B------:R-:W-:Y:S01]  /*1ba10*/  IMAD R21, R3, 0x7e, RZ ;  /* 0x0000007e03157824 */ /* 0x000fe200078e02ff */
[----:B------:R1:W4:Y:S02]  /*1ba20*/  LDG.E.U16 R168, desc[UR56][R12.64] ;  /* 0x000000380ca87981 */ /* 0x000324000c1e1500 */
[----:B-1----:R-:W-:-:S02]  /*1ba30*/  IMAD.WIDE R152, R2, 0x2, R162 ;  /* 0x0000000202987825 */ /* 0x002fc400078e02a2 */
[----:B------:R-:W4:Y:S02]  /*1ba40*/  LDG.E.U16 R172, desc[UR56][R160.64] ;  /* 0x00000038a0ac7981 */ /* 0x000f24000c1e1500 */
[C---:B------:R-:W-:Y:S02]  /*1ba50*/  IMAD.WIDE R22, R164.reuse, 0x2, R6 ;  /* 0x00000002a4167825 */ /* 0x040fe400078e0206 */
[----:B------:R1:W4:Y:S02]  /*1ba60*/  LDG.E.U16 R167, desc[UR56][R152.64] ;  /* 0x0000003898a77981 */ /* 0x000324000c1e1500 */
[----:B------:R-:W-:-:S04]  /*1ba70*/  IMAD.WIDE R12, R164, 0x2, R8 ;  /* 0x00000002a40c7825 */ /* 0x000fc800078e0208 */
[----:B------:R-:W-:-:S04]  /*1ba80*/  IMAD.WIDE R154, R164, 0x2, R10 ;  /* 0x00000002a49a7825 */ /* 0x000fc800078e020a */
[----:B------:R-:W-:-:S04]  /*1ba90*/  IMAD.WIDE R158, R21, 0x2, R4 ;  /* 0x00000002159e7825 */ /* 0x000fc800078e0204 */
[----:B-1----:R-:W-:-:S04]  /*1baa0*/  IMAD.WIDE R152, R2, 0x2, R22 ;  /* 0x0000000202987825 */ /* 0x002fc800078e0216 */
[----:B------:R-:W-:Y:S01]  /*1bab0*/  IMAD.WIDE R156, R21, 0x2, R6 ;  /* 0x00000002159c7825 */ /* 0x000fe200078e0206 */
[----:B------:R1:W4:Y:S03]  /*1bac0*/  LDG.E.U16 R166, desc[UR56][R152.64] ;  /* 0x0000003898a67981 */ /* 0x000326000c1e1500 */
[----:B------:R-:W-:-:S04]  /*1bad0*/  IMAD.WIDE R22, R2, 0x2, R12 ;  /* 0x0000000202167825 */ /* 0x000fc800078e020c */
[C---:B------:R-:W-:Y:S01]  /*1bae0*/  IMAD.WIDE R12, R2.reuse, 0x2, R154 ;  /* 0x00000002020c7825 */ /* 0x040fe200078e029a */
[----:B------:R0:W4:Y:S03]  /*1baf0*/  LDG.E.U16 R165, desc[UR56][R22.64] ;  /* 0x0000003816a57981 */ /* 0x000126000c1e1500 */
[----:B------:R-:W-:Y:S01]  /*1bb00*/  IMAD.WIDE R154, R21, 0x2, R8 ;  /* 0x00000002159a7825 */ /* 0x000fe200078e0208 */
[----:B------:R2:W4:Y:S03]  /*1bb10*/  LDG.E.U16 R164, desc[UR56][R12.64] ;  /* 0x000000380ca47981 */ /* 0x000526000c1e1500 */
[----:B-1----:R-:W-:-:S04]  /*1bb20*/  IMAD.WIDE R152, R2, 0x2, R158 ;  /* 0x0000000202987825 */ /* 0x002fc800078e029e */
[C---:B0-----:R-:W-:Y:S01]  /*1bb30*/  IMAD.WIDE R22, R2.reuse, 0x2, R156 ;  /* 0x0000000202167825 */ /* 0x041fe200078e029c */
[----:B------:R0:W4:Y:S03]  /*1bb40*/  LDG.E.U16 R163, desc[UR56][R152.64] ;  /* 0x0000003898a37981 */ /* 0x000126000c1e1500 */
[----:B--2---:R-:W-:Y:S01]  /*1bb50*/  IMAD.WIDE R12, R2, 0x2, R154 ;  /* 0x00000002020c7825 */ /* 0x004fe200078e029a */
[----:B------:R1:W2:Y:S03]  /*1bb60*/  LDG.E.U16 R162, desc[UR56][R22.64] ;  /* 0x0000003816a27981 */ /* 0x0002a6000c1e1500 */
[----:B------:R-:W-:Y:S01]  /*1bb70*/  IMAD R158, R3, 0x7f, RZ ;  /* 0x0000007f039e7824 */ /* 0x000fe200078e02ff */
[----:B------:R1:W2:Y:S01]  /*1bb80*/  LDG.E.U16 R161, desc[UR56][R12.64] ;  /* 0x000000380ca17981 */ /* 0x0002a2000c1e1500 */
[----:B0-----:R-:W-:-:S04]  /*1bb90*/  IMAD.WIDE R152, R21, 0x2, R10 ;  /* 0x0000000215987825 */ /* 0x001fc800078e020a */
[----:B-1----:R-:W-:-:S04]  /*1bba0*/  IMAD.WIDE R22, R158, 0x2, R4 ;  /* 0x000000029e167825 */ /* 0x002fc800078e0204 */
[----:B------:R-:W-:-:S04]  /*1bbb0*/  IMAD.WIDE R154, R158, 0x2, R8 ;  /* 0x000000029e9a7825 */ /* 0x000fc800078e0208 */
[----:B------:R-:W-:-:S04]  /*1bbc0*/  IMAD.WIDE R152, R2, 0x2, R152 ;  /* 0x0000000202987825 */ /* 0x000fc800078e0298 */
[C---:B------:R-:W-:Y:S01]  /*1bbd0*/  IMAD.WIDE R12, R158.reuse, 0x2, R6 ;  /* 0x000000029e0c7825 */ /* 0x040fe200078e0206 */
[----:B------:R0:W2:Y:S03]  /*1bbe0*/  LDG.E.U16 R160, desc[UR56][R152.64] ;  /* 0x0000003898a07981 */ /* 0x0000a6000c1e1500 */
[----:B------:R-:W-:-:S04]  /*1bbf0*/  IMAD.WIDE R158, R158, 0x2, R10 ;  /* 0x000000029e9e7825 */ /* 0x000fc800078e020a */
[----:B------:R-:W-:-:S04]  /*1bc00*/  IMAD.WIDE R156, R2, 0x2, R22 ;  /* 0x00000002029c7825 */ /* 0x000fc800078e0216 */
[C---:B------:R-:W-:Y:S02]  /*1bc10*/  IMAD.WIDE R22, R2.reuse, 0x2, R154 ;  /* 0x0000000202167825 */ /* 0x040fe400078e029a */
[----:B------:R-:W2:Y:S02]  /*1bc20*/  LDG.E.U16 R156, desc[UR56][R156.64] ;  /* 0x000000389c9c7981 */ /* 0x000ea4000c1e1500 */
[C---:B0-----:R-:W-:Y:S02]  /*1bc30*/  IMAD.WIDE R152, R2.reuse, 0x2, R12 ;  /* 0x0000000202987825 */ /* 0x041fe400078e020c */
[----:B------:R-:W2:Y:S02]  /*1bc40*/  LDG.E.U16 R23, desc[UR56][R22.64] ;  /* 0x0000003816177981 */ /* 0x000ea4000c1e1500 */
[----:B------:R-:W-:Y:S02]  /*1bc50*/  IMAD.WIDE R12, R2, 0x2, R158 ;  /* 0x00000002020c7825 */ /* 0x000fe400078e029e */
[----:B------:R-:W2:Y:S04]  /*1bc60*/  LDG.E.U16 R152, desc[UR56][R152.64] ;  /* 0x0000003898987981 */ /* 0x000ea8000c1e1500 */
[----:B------:R0:W2:Y:S01]  /*1bc70*/  LDG.E.U16 R22, desc[UR56][R12.64] ;  /* 0x000000380c167981 */ /* 0x0000a2000c1e1500 */
[----:B------:R-:W-:-:S02]  /*1bc80*/  LOP3.LUT R21, R19, 0x3f, RZ, 0xc0, !PT ;  /* 0x0000003f13157812 */ /* 0x000fc400078ec0ff */
[----:B------:R-:W-:Y:S02]  /*1bc90*/  LOP3.LUT R19, R19, 0x40, RZ, 0xc0, !PT ;  /* 0x0000004013137812 */ /* 0x000fe400078ec0ff */
[----:B------:R-:W-:-:S04]  /*1bca0*/  SHF.L.U32 R24, R21, 0x1, RZ ;  /* 0x0000000115187819 */ /* 0x000fc800000006ff */
[----:B------:R-:W-:Y:S02]  /*1bcb0*/  LEA R21, R19, R24, 0x8 ;  /* 0x0000001813157211 */ /* 0x000fe400078e40ff */
[----:B------:R-:W3:Y:S02]  /*1bcc0*/  LDL.LU R24, [R1+0x5f0] ;  /* 0x0005f00001187983 */ /* 0x000ee40000300800 */
[----:B------:R-:W-:Y:S01]  /*1bcd0*/  IADD3 R154, R20, R21, RZ ;  /* 0x00000015149a7210 */ /* 0x000fe20007ffe0ff */
[----:B------:R-:W-:Y:S06]  /*1bce0*/  BAR.SYNC.DEFER_BLOCKING 0x0 ;  /* 0x0000000000007b1d */ /* 0x000fec0000010000 */
[----:B------:R-:W4:Y:S01]  /*1bcf0*/  LDL.LU R19, [R1+0x5ec] ;  /* 0x0005ec0001137983 */ /* 0x000f220000300800 */
[----:B------:R-:W-:-:S03]  /*1bd00*/  MOV R51, R111 ;  /* 0x0000006f00337202 */ /* 0x000fc60000000f00 */
[----:B------:R1:W-:Y:S04]  /*1bd10*/  STS.U16 [R154], R18 ;  /* 0x000000129a007388 */ /* 0x0003e80000000400 */
[----:B------:R0:W-:Y:S04]  /*1bd20*/  STS.U16 [R154+0x8000], R17 ;  /* 0x008000119a007388 */ /* 0x0001e80000000400 */
[----:B------:R0:W-:Y:S04]  /*1bd30*/  STS.U16 [R154+0x10000], R99 ;  /* 0x010000639a007388 */ /* 0x0001e80000000400 */
[----:B-1----:R-:W2:Y:S04]  /*1bd40*/  LDL.LU R18, [R1+0x5e8] ;  /* 0x0005e80001127983 */ /* 0x002ea80000300800 */
[----:B0-----:R-:W2:Y:S04]  /*1bd50*/  LDL.LU R17, [R1+0x574] ;  /* 0x0005740001117983 */ /* 0x001ea80000300800 */
[----:B------:R0:W-:Y:S04]  /*1bd60*/  STS.U16 [R154+0x18000], R100 ;  /* 0x018000649a007388 */ /* 0x0001e80000000400 */
[----:B------:R-:W2:Y:S04]  /*1bd70*/  LDL.LU R99, [R1+0x570] ;  /* 0x0005700001637983 */ /* 0x000ea80000300800 */
[----:B------:R1:W-:Y:S04]  /*1bd80*/  STS.U16 [R154+0x400], R101 ;  /* 0x000400659a007388 */ /* 0x0003e80000000400 */
[----:B0-----:R-:W2:Y:S04]  /*1bd90*/  LDL.LU R100, [R1+0x56c] ;  /* 0x00056c0001647983 */ /* 0x001ea80000300800 */
[----:B-1----:R-:W2:Y:S04]  /*1bda0*/  LDL.LU R101, [R1+0x568] ;  /* 0x0005680001657983 */ /* 0x002ea80000300800 */
[----:B------:R-:W2:Y:S04]  /*1bdb0*/  LDL.LU R12, [R1+0x4f4] ;  /* 0x0004f400010c7983 */ /* 0x000ea80000300800 */
[----:B------:R-:W2:Y:S04]  /*1bdc0*/  LDL.LU R13, [R1+0x4f0] ;  /* 0x0004f000010d7983 */ /* 0x000ea80000300800 */
[----:B------:R-:W2:Y:S04]  /*1bdd0*/  LDL.LU R153, [R1+0x4ec] ;  /* 0x0004ec0001997983 */ /* 0x000ea80000300800 */
[----:B------:R-:W2:Y:S04]  /*1bde0*/  LDL.LU R157, [R1+0x4e8] ;  /* 0x0004e800019d7983 */ /* 0x000ea80000300800 */
[----:B------:R-:W2:Y:S04]  /*1bdf0*/  LDL.LU R158, [R1+0x474] ;  /* 0x00047400019e7983 */ /* 0x000ea80000300800 */
[----:B------:R-:W2:Y:S04]  /*1be00*/  LDL.LU R159, [R1+0x470] ;  /* 0x00047000019f7983 */ /* 0x000ea80000300800 */
[----:B------:R-:W2:Y:S04]  /*1be10*/  LDL.LU R155, [R1+0x46c] ;  /* 0x00046c00019b7983 */ /* 0x000ea80000300800 */
[----:B------:R-:W2:Y:S04]  /*1be20*/  LDL.LU R111, [R1+0x468] ;  /* 0x00046800016f7983 */ /* 0x000ea80000300800 */
[----:B------:R0:W-:Y:S04]  /*1be30*/  STS.U16 [R154+0x8400], R51 ;  /* 0x008400339a007388 */ /* 0x0001e80000000400 */
[----:B------:R1:W-:Y:S04]  /*1be40*/  STS.U16 [R154+0x10400], R50 ;  /* 0x010400329a007388 */ /* 0x0003e80000000400 */
[----:B------:R1:W-:Y:S04]  /*1be50*/  STS.U16 [R154+0x18400], R49 ;  /* 0x018400319a007388 */ /* 0x0003e80000000400 */
[----:B0-----:R-:W2:Y:S04]  /*1be60*/  LDL.LU R51, [R1+0x1e40] ;  /* 0x001e400001337983 */ /* 0x001ea80000300800 */
[----:B-1----:R-:W2:Y:S04]  /*1be70*/  LDL.LU R50, [R1+0x1e3c] ;  /* 0x001e3c0001327983 */ /* 0x002ea80000300800 */
        /* <DEDUP_REMOVED lines=26> */
[----:B0-----:R-:W2:Y:S04]  /*1c020*/  LDL.LU R59, [R1+0x1e04] ;  /* 0x001e0400013b7983 */ /* 0x001ea80000300800 */
[----:B---3--:R0:W-:Y:S04]  /*1c030*/  STS.U16 [R154+0x9400], R24 ;  /* 0x009400189a007388 */ /* 0x0081e80000000400 */
[----:B0-----:R-:W3:Y:S04]  /*1c040*/  LDL.LU R24, [R1+0x1e00] ;  /* 0x001e000001187983 */ /* 0x001ee80000300800 */
[----:B----4-:R0:W-:Y:S04]  /*1c050*/  STS.U16 [R154+0x11400], R19 ;  /* 0x011400139a007388 */ /* 0x0101e80000000400 */
[----:B0-----:R-:W4:Y:S04]  /*1c060*/  LDL.LU R19, [R1+0x1dfc] ;  /* 0x001dfc0001137983 */ /* 0x001f280000300800 */
[----:B--2---:R0:W-:Y:S04]  /*1c070*/  STS.U16 [R154+0x19400], R18 ;  /* 0x019400129a007388 */ /* 0x0041e80000000400 */
[----:B------:R1:W-:Y:S04]  /*1c080*/  STS.U16 [R154+0x1800], R17 ;  /* 0x001800119a007388 */ /* 0x0003e80000000400 */
[----:B0-----:R-:W2:Y:S04]  /*1c090*/  LDL.LU R18, [R1+0x1df8] ;  /* 0x001df80001127983 */ /* 0x001ea80000300800 */
[----:B-1----:R-:W3:Y:S04]  /*1c0a0*/  LDL.LU R17, [R1+0x1df4] ;  /* 0x001df40001117983 */ /* 0x002ee80000300800 */
[----:B------:R0:W-:Y:S04]  /*1c0b0*/  STS.U16 [R154+0x9800], R99 ;  /* 0x009800639a007388 */ /* 0x0001e80000000400 */
[----:B------:R1:W-:Y:S04]  /*1c0c0*/  STS.U16 [R154+0x11800], R100 ;  /* 0x011800649a007388 */ /* 0x0003e80000000400 */
[----:B------:R1:W-:Y:S04]  /*1c0d0*/  STS.U16 [R154+0x19800], R101 ;  /* 0x019800659a007388 */ /* 0x0003e80000000400 */
[----:B0-----:R-:W4:Y:S04]  /*1c0e0*/  LDL.LU R99, [R1+0x1df0] ;  /* 0x001df00001637983 */ /* 0x001f280000300800 */
[----:B-1----:R-:W2:Y:S04]  /*1c0f0*/  LDL.LU R100, [R1+0x1dec] ;  /* 0x001dec0001647983 */ /* 0x002ea80000300800 */
[----:B------:R-:W3:Y:S04]  /*1c100*/  LDL.LU R101, [R1+0x1de8] ;  /* 0x001de80001657983 */ /* 0x000ee80000300800 */
[----:B------:R0:W-:Y:S04]  /*1c110*/  STS.U16 [R154+0x1a000], R111 ;  /* 0x01a0006f9a007388 */ /* 0x0001e80000000400 */
[----:B0-----:R-:W4:Y:S04]  /*1c120*/  LDL.LU R111, [R1+0x868] ;  /* 0x00086800016f7983 */ /* 0x001f280000300800 */
[----:B------:R-:W-:Y:S04]  /*1c130*/  STS.U16 [R154+0x1a400], R62 ;  /* 0x01a4003e9a007388 */ /* 0x000fe80000000400 */
[----:B------:R-:W-:Y:S04]  /*1c140*/  STS.U16 [R154+0x12400], R61 ;  /* 0x0124003d9a007388 */ /* 0x000fe80000000400 */
[----:B------:R-:W-:Y:S04]  /*1c150*/  STS.U16 [R154+0xa400], R60 ;  /* 0x00a4003c9a007388 */ /* 0x000fe80000000400 */
[----:B------:R0:W-:Y:S04]  /*1c160*/  STS.U16 [R154+0x2400], R59 ;  /* 0x0024003b9a007388 */ /* 0x0001e80000000400 */
[----:B0-----:R-:W2:Y:S04]  /*1c170*/  LDL.LU R59, [R1+0x864] ;  /* 0x00086400013b7983 */ /* 0x001ea80000300800 */
[----:B------:R-:W3:Y:S04]  /*1c180*/  LDL.LU R60, [R1+0x860] ;  /* 0x00086000013c7983 */ /* 0x000ee80000300800 */
[----:B------:R-:W3:Y:S04]  /*1c190*/  LDL.LU R61, [R1+0x85c] ;  /* 0x00085c00013d7983 */ /* 0x000ee80000300800 */
[----:B------:R-:W3:Y:S04]  /*1c1a0*/  LDL.LU R62, [R1+0x7e4] ;  /* 0x0007e400013e7983 */ /* 0x000ee80000300800 */
[----:B------:R0:W-:Y:S04]  /*1c1b0*/  STS.U16 [R154+0x2800], R102 ;  /* 0x002800669a007388 */ /* 0x0001e80000000400 */
[----:B------:R1:W-:Y:S04]  /*1c1c0*/  STS.U16 [R154+0xa800], R151 ;  /* 0x00a800979a007388 */ /* 0x0003e80000000400 */
[----:B------:R1:W-:Y:S04]  /*1c1d0*/  STS.U16 [R154+0x1c00], R12 ;  /* 0x001c000c9a007388 */ /* 0x0003e80000000400 */
[----:B0-----:R-:W3:Y:S04]  /*1c1e0*/  LDL.LU R102, [R1+0x1de4] ;  /* 0x001de40001667983 */ /* 0x001ee80000300800 */
[----:B-1----:R-:W3:Y:S01]  /*1c1f0*/  LDL.LU R151, [R1+0x1de0] ;  /* 0x001de00001977983 */ /* 0x002ee20000300800 */
[----:B------:R-:W-:-:S03]  /*1c200*/  LOP3.LUT R12, R21, 0x10, RZ, 0x3c, !PT ;  /* 0x00000010150c7812 */ /* 0x000fc600078e3cff */
[----:B------:R0:W-:Y:S04]  /*1c210*/  STS.U16 [R154+0x12800], R15 ;  /* 0x0128000f9a007388 */ /* 0x0001e80000000400 */
[----:B------:R1:W-:Y:S01]  /*1c220*/  STS.U16 [R154+0x1a800], R14 ;  /* 0x01a8000e9a007388 */ /* 0x0003e20000000400 */
[----:B------:R-:W-:-:S03]  /*1c230*/  IADD3 R12, R20, R12, RZ ;  /* 0x0000000c140c7210 */ /* 0x000fc60007ffe0ff */
[----:B------:R1:W-:Y:S04]  /*1c240*/  STS.U16 [R154+0x2c00], R0 ;  /* 0x002c00009a007388 */ /* 0x0003e80000000400 */
[----:B0-----:R-:W3:Y:S04]  /*1c250*/  LDL.LU R15, [R1+0x1ddc] ;  /* 0x001ddc00010f7983 */ /* 0x001ee80000300800 */
[----:B-1----:R-:W3:Y:S04]  /*1c260*/  LDL.LU R14, [R1+0x1dd8] ;  /* 0x001dd800010e7983 */ /* 0x002ee80000300800 */
[----:B------:R-:W3:Y:S04]  /*1c270*/  LDL.LU R0, [R1+0x1dd4] ;  /* 0x001dd40001007983 */ /* 0x000ee80000300800 */
[----:B------:R0:W-:Y:S04]  /*1c280*/  STS.U16 [R154+0xac00], R79 ;  /* 0x00ac004f9a007388 */ /* 0x0001e80000000400 */
[----:B------:R1:W-:Y:S04]  /*1c290*/  STS.U16 [R154+0x12c00], R80 ;  /* 0x012c00509a007388 */ /* 0x0003e80000000400 */
[----:B------:R1:W-:Y:S04]  /*1c2a0*/  STS.U16 [R154+0x1ac00], R81 ;  /* 0x01ac00519a007388 */ /* 0x0003e80000000400 */
[----:B0-----:R-:W3:Y:S04]  /*1c2b0*/  LDL.LU R79, [R1+0x7e0] ;  /* 0x0007e000014f7983 */ /* 0x001ee80000300800 */
[----:B-1----:R-:W3:Y:S04]  /*1c2c0*/  LDL.LU R80, [R1+0x7dc] ;  /* 0x0007dc0001507983 */ /* 0x002ee80000300800 */
[----:B------:R0:W-:Y:S04]  /*1c2d0*/  STS.U16 [R154+0x3000], R82 ;  /* 0x003000529a007388 */ /* 0x0001e80000000400 */
[----:B------:R-:W3:Y:S04]  /*1c2e0*/  LDL.LU R81, [R1+0x7d8] ;  /* 0x0007d80001517983 */ /* 0x000ee80000300800 */
[----:B------:R1:W-:Y:S04]  /*1c2f0*/  STS.U16 [R154+0xb000], R114 ;  /* 0x00b000729a007388 */ /* 0x0003e80000000400 */
[----:B0-----:R-:W3:Y:S04]  /*1c300*/  LDL.LU R82, [R1+0x764] ;  /* 0x0007640001527983 */ /* 0x001ee80000300800 */
[----:B------:R0:W-:Y:S04]  /*1c310*/  STS.U16 [R154+0x13000], R113 ;  /* 0x013000719a007388 */ /* 0x0001e80000000400 */
[----:B-1----:R-:W3:Y:S04]  /*1c320*/  LDL.LU R114, [R1+0x760] ;  /* 0x0007600001727983 */ /* 0x002ee80000300800 */
        /* <DEDUP_REMOVED lines=19> */
[----:B0-----:R-:W3:Y:S04]  /*1c460*/  LDL.LU R113, [R1+0x75c] ;  /* 0x00075c0001717983 */ /* 0x001ee80000300800 */
[----:B----4-:R0:W-:Y:S04]  /*1c470*/  STS.U16 [R12+0x80], R111 ;  /* 0x0000806f0c007388 */ /* 0x0101e80000000400 */
[----:B-1----:R-:W4:Y:S04]  /*1c480*/  LDL.LU R112, [R1+0x758] ;  /* 0x0007580001707983 */ /* 0x002f280000300800 */
[----:B0-----:R-:W4:Y:S04]  /*1c490*/  LDL.LU R111, [R1+0x6e4] ;  /* 0x0006e400016f7983 */ /* 0x001f280000300800 */
[----:B--2---:R0:W-:Y:S04]  /*1c4a0*/  STS.U16 [R12+0x8080], R59 ;  /* 0x0080803b0c007388 */ /* 0x0041e80000000400 */
[----:B---3--:R1:W-:Y:S04]  /*1c4b0*/  STS.U16 [R12+0x10080], R60 ;  /* 0x0100803c0c007388 */ /* 0x0083e80000000400 */
[----:B------:R2:W-:Y:S04]  /*1c4c0*/  STS.U16 [R12+0x18080], R61 ;  /* 0x0180803d0c007388 */ /* 0x0005e80000000400 */
[----:B0-----:R-:W3:Y:S04]  /*1c4d0*/  LDL.LU R59, [R1+0x6e0] ;  /* 0x0006e000013b7983 */ /* 0x001ee80000300800 */
[----:B-1----:R-:W3:Y:S04]  /*1c4e0*/  LDL.LU R60, [R1+0x6dc] ;  /* 0x0006dc00013c7983 */ /* 0x002ee80000300800 */
[----:B------:R0:W-:Y:S04]  /*1c4f0*/  STS.U16 [R12+0x480], R62 ;  /* 0x0004803e0c007388 */ /* 0x0001e80000000400 */
[----:B--2---:R-:W2:Y:S04]  /*1c500*/  LDL.LU R61, [R1+0x6d8] ;  /* 0x0006d800013d7983 */ /* 0x004ea80000300800 */
[----:B0-----:R-:W2:Y:S04]  /*1c510*/  LDL.LU R62, [R1+0x664] ;  /* 0x00066400013e7983 */ /* 0x001ea80000300800 */
        /* <DEDUP_REMOVED lines=27> */
[----:B0-----:R-:W2:Y:S04]  /*1c6d0*/  LDL.LU R82, [R1+0x1dc4] ;  /* 0x001dc40001527983 */ /* 0x001ea80000300800 */
[----:B-1----:R-:W2:Y:S04]  /*1c6e0*/  LDL.LU R114, [R1+0x1dc0] ;  /* 0x001dc00001727983 */ /* 0x002ea80000300800 */
[----:B------:R0:W-:Y:S04]  /*1c6f0*/  STS.U16 [R12+0x10880], R113 ;  /* 0x010880710c007388 */ /* 0x0001e80000000400 */
[----:B----4-:R1:W-:Y:S04]  /*1c700*/  STS.U16 [R12+0x18880], R112 ;  /* 0x018880700c007388 */ /* 0x0103e80000000400 */
[----:B0-----:R-:W4:Y:S04]  /*1c710*/  LDL.LU R113, [R1+0x1dbc] ;  /* 0x001dbc0001717983 */ /* 0x001f280000300800 */
[----:B------:R0:W-:Y:S04]  /*1c720*/  STS.U16 [R12+0xc80], R111 ;  /* 0x000c806f0c007388 */ /* 0x0001e80000000400 */
[----:B-1----:R-:W4:Y:S04]  /*1c730*/  LDL.LU R112, [R1+0x1db8] ;  /* 0x001db80001707983 */ /* 0x002f280000300800 */
[----:B0-----:R-:W4:Y:S04]  /*1c740*/  LDL.LU R111, [R1+0x1db4] ;  /* 0x001db400016f7983 */ /* 0x001f280000300800 */
[----:B---3--:R0:W-:Y:S04]  /*1c750*/  STS.U16 [R12+0x8c80], R59 ;  /* 0x008c803b0c007388 */ /* 0x0081e80000000400 */
[----:B------:R1:W-:Y:S04]  /*1c760*/  STS.U16 [R12+0x10c80], R60 ;  /* 0x010c803c0c007388 */ /* 0x0003e80000000400 */
[----:B0-----:R-:W3:Y:S04]  /*1c770*/  LDL.LU R59, [R1+0x1db0] ;  /* 0x001db000013b7983 */ /* 0x001ee80000300800 */
[----:B-1----:R-:W4:Y:S04]  /*1c780*/  LDL.LU R60, [R1+0x1dac] ;  /* 0x001dac00013c7983 */ /* 0x002f280000300800 */
[----:B--2---:R0:W-:Y:S04]  /*1c790*/  STS.U16 [R12+0x18c80], R61 ;  /* 0x018c803d0c007388 */ /* 0x0041e80000000400 */
[----:B------:R1:W-:Y:S04]  /*1c7a0*/  STS.U16 [R12+0x1080], R62 ;  /* 0x0010803e0c007388 */ /* 0x0003e80000000400 */
[----:B0-----:R-:W2:Y:S04]  /*1c7b0*/  LDL.LU R61, [R1+0x1da8] ;  /* 0x001da800013d7983 */ /* 0x001ea80000300800 */
[----:B-1----:R-:W3:Y:S04]  /*1c7c0*/  LDL.LU R62, [R1+0x1da4] ;  /* 0x001da400013e7983 */ /* 0x002ee80000300800 */
[----:B------:R0:W-:Y:S04]  /*1c7d0*/  STS.U16 [R12+0x1a080], R155 ;  /* 0x01a0809b0c007388 */ /* 0x0001e80000000400 */
[----:B0-----:R-:W4:Y:S04]  /*1c7e0*/  LDL.LU R155, [R1+0x858] ;  /* 0x00085800019b7983 */ /* 0x001f280000300800 */
        /* <DEDUP_REMOVED lines=32> */
[----:B------:R-:W-:Y:S04]  /*1c9f0*/  STS.U16 [R12+0x9080], R228 ;  /* 0x009080e40c007388 */ /* 0x000fe80000000400 */
[----:B0-----:R-:W2:Y:S04]  /*1ca00*/  LDL.LU R119, [R1+0x1d64] ;  /* 0x001d640001777983 */ /* 0x001ea80000300800 */
        /* <DEDUP_REMOVED lines=28> */
[----:B-1----:R-:W2:Y:S04]  /*1cbd0*/  LDL.LU R209, [R1+0x850] ;  /* 0x0008500001d17983 */ /* 0x002ea80000300800 */
        /* <DEDUP_REMOVED lines=15> */
[----:B------:R-:W2:Y:S01]  /*1ccd0*/  LDL.LU R230, [R1+0x650] ;  /* 0x0006500001e67983 */ /* 0x000ea20000300800 */
[----:B------:R-:W-:-:S03]  /*1cce0*/  LOP3.LUT R13, R21, 0x20, RZ, 0x3c, !PT ;  /* 0x00000020150d7812 */ /* 0x000fc600078e3cff */
[----:B------:R-:W2:Y:S04]  /*1ccf0*/  LDL.LU R231, [R1+0x64c] ;  /* 0x00064c0001e77983 */ /* 0x000ea80000300800 */
[----:B------:R-:W2:Y:S04]  /*1cd00*/  LDL.LU R232, [R1+0x648] ;  /* 0x0006480001e87983 */ /* 0x000ea80000300800 */
[----:B------:R-:W2:Y:S04]  /*1cd10*/  LDL.LU R233, [R1+0x5d4] ;  /* 0x0005d40001e97983 */ /* 0x000ea80000300800 */
[----:B------:R-:W2:Y:S01]  /*1cd20*/  LDL.LU R234, [R1+0x5d0] ;  /* 0x0005d00001ea7983 */ /* 0x000ea20000300800 */
[----:B------:R-:W-:-:S03]  /*1cd30*/  IADD3 R13, R20, R13, RZ ;  /* 0x0000000d140d7210 */ /* 0x000fc60007ffe0ff */
        /* <DEDUP_REMOVED lines=8> */
[----:B----4-:R0:W-:Y:S04]  /*1cdc0*/  STS.U16 [R13+0x100], R155 ;  /* 0x0001009b0d007388 */ /* 0x0101e80000000400 */
[----:B------:R-:W4:Y:S04]  /*1cdd0*/  LDL.LU R159, [R1+0x4cc] ;  /* 0x0004cc00019f7983 */ /* 0x000f280000300800 */
[----:B0-----:R-:W4:Y:S04]  /*1cde0*/  LDL.LU R155, [R1+0x4c8] ;  /* 0x0004c800019b7983 */ /* 0x001f280000300800 */
[----:B---3--:R0:W-:Y:S04]  /*1cdf0*/  STS.U16 [R13+0x2100], R62 ;  /* 0x0021003e0d007388 */ /* 0x0081e80000000400 */
[----:B--2---:R1:W-:Y:S04]  /*1ce00*/  STS.U16 [R13+0xa100], R61 ;  /* 0x00a1003d0d007388 */ /* 0x0043e80000000400 */
[----:B------:R2:W-:Y:S04]  /*1ce10*/  STS.U16 [R13+0x12100], R60 ;  /* 0x0121003c0d007388 */ /* 0x0005e80000000400 */
[----:B0-----:R-:W3:Y:S04]  /*1ce20*/  LDL.LU R62, [R1+0x1d60] ;  /* 0x001d6000013e7983 */ /* 0x001ee80000300800 */
[----:B-1----:R-:W3:Y:S04]  /*1ce30*/  LDL.LU R61, [R1+0x1d5c] ;  /* 0x001d5c00013d7983 */ /* 0x002ee80000300800 */
[----:B--2---:R-:W2:Y:S04]  /*1ce40*/  LDL.LU R60, [R1+0x1d58] ;  /* 0x001d5800013c7983 */ /* 0x004ea80000300800 */
[----:B------:R0:W-:Y:S04]  /*1ce50*/  STS.U16 [R13+0x1a100], R59 ;  /* 0x01a1003b0d007388 */ /* 0x0001e80000000400 */
[----:B------:R1:W-:Y:S04]  /*1ce60*/  STS.U16 [R13+0x2500], R55 ;  /* 0x002500370d007388 */ /* 0x0003e80000000400 */
[----:B------:R1:W-:Y:S04]  /*1ce70*/  STS.U16 [R13+0xa500], R56 ;  /* 0x00a500380d007388 */ /* 0x0003e80000000400 */
[----:B0-----:R-:W3:Y:S04]  /*1ce80*/  LDL.LU R59, [R1+0x1d54] ;  /* 0x001d5400013b7983 */ /* 0x001ee80000300800 */
        /* <DEDUP_REMOVED lines=31> */
[----:B------:R1:W-:Y:S04]  /*1d080*/  STS.U16 [R13+0x8500], R212 ;  /* 0x008500d40d007388 */ /* 0x0003e80000000400 */
[----:B------:R1:W-:Y:S04]  /*1d090*/  STS.U16 [R13+0x10500], R213 ;  /* 0x010500d50d007388 */ /* 0x0003e80000000400 */
[----:B0-----:R-:W3:Y:S04]  /*1d0a0*/  LDL.LU R211, [R1+0x844] ;  /* 0x0008440001d37983 */ /* 0x001ee80000300800 */
[----:B-1----:R-:W2:Y:S04]  /*1d0b0*/  LDL.LU R212, [R1+0x840] ;  /* 0x0008400001d47983 */ /* 0x002ea80000300800 */
[----:B------:R0:W-:Y:S04]  /*1d0c0*/  STS.U16 [R13+0x18500], R214 ;  /* 0x018500d60d007388 */ /* 0x0001e80000000400 */
[----:B------:R-:W2:Y:S04]  /*1d0d0*/  LDL.LU R213, [R1+0x83c] ;  /* 0x00083c0001d57983 */ /* 0x000ea80000300800 */
[----:B------:R1:W-:Y:S04]  /*1d0e0*/  STS.U16 [R13+0x900], R215 ;  /* 0x000900d70d007388 */ /* 0x0003e80000000400 */
[----:B0-----:R-:W2:Y:S04]  /*1d0f0*/  LDL.LU R214, [R1+0x838] ;  /* 0x0008380001d67983 */ /* 0x001ea80000300800 */
[----:B------:R0:W-:Y:S04]  /*1d100*/  STS.U16 [R13+0x8900], R216 ;  /* 0x008900d80d007388 */ /* 0x0001e80000000400 */
[----:B-1----:R-:W2:Y:S04]  /*1d110*/  LDL.LU R215, [R1+0x7c4] ;  /* 0x0007c40001d77983 */ /* 0x002ea80000300800 */
[----:B------:R1:W-:Y:S04]  /*1d120*/  STS.U16 [R13+0x10900], R244 ;  /* 0x010900f40d007388 */ /* 0x0003e80000000400 */
[----:B0-----:R-:W2:Y:S04]  /*1d130*/  LDL.LU R216, [R1+0x7c0] ;  /* 0x0007c00001d87983 */ /* 0x001ea80000300800 */
[----:B------:R0:W-:Y:S04]  /*1d140*/  STS.U16 [R13+0x18900], R245 ;  /* 0x018900f50d007388 */ /* 0x0001e80000000400 */
[----:B-1----:R-:W2:Y:S04]  /*1d150*/  LDL.LU R244, [R1+0x7bc] ;  /* 0x0007bc0001f47983 */ /* 0x002ea80000300800 */
[----:B0-----:R-:W2:Y:S04]  /*1d160*/  LDL.LU R245, [R1+0x7b8] ;  /* 0x0007b80001f57983 */ /* 0x001ea80000300800 */
[----:B------:R0:W-:Y:S04]  /*1d170*/  STS.U16 [R13+0xd00], R246 ;  /* 0x000d00f60d007388 */ /* 0x0001e80000000400 */
[----:B------:R1:W-:Y:S04]  /*1d180*/  STS.U16 [R13+0x8d00], R247 ;  /* 0x008d00f70d007388 */ /* 0x0003e80000000400 */
[----:B------:R1:W-:Y:S04]  /*1d190*/  STS.U16 [R13+0x10d00], R228 ;  /* 0x010d00e40d007388 */ /* 0x0003e80000000400 */
[----:B0-----:R-:W2:Y:S04]  /*1d1a0*/  LDL.LU R246, [R1+0x744] ;  /* 0x0007440001f67983 */ /* 0x001ea80000300800 */
        /* <DEDUP_REMOVED lines=31> */
[----:B----4-:R1:W-:Y:S04]  /*1d3a0*/  STS.U16 [R13+0x11d00], R159 ;  /* 0x011d009f0d007388 */ /* 0x0103e80000000400 */
[----:B0-----:R-:W4:Y:S04]  /*1d3b0*/  LDL.LU R158, [R1+0x540] ;  /* 0x00054000019e7983 */ /* 0x001f280000300800 */
[----:B------:R0:W-:Y:S04]  /*1d3c0*/  STS.U16 [R13+0x19d00], R155 ;  /* 0x019d009b0d007388 */ /* 0x0001e80000000400 */
[----:B-1----:R-:W4:Y:S04]  /*1d3d0*/  LDL.LU R159, [R1+0x53c] ;  /* 0x00053c00019f7983 */ /* 0x002f280000300800 */
[----:B0-----:R-:W4:Y:S04]  /*1d3e0*/  LDL.LU R155, [R1+0x538] ;  /* 0x00053800019b7983 */ /* 0x001f280000300800 */
[----:B------:R0:W-:Y:S02]  /*1d3f0*/  STS.U16 [R13+0x10100], R12 ;  /* 0x0101000c0d007388 */ /* 0x0001e40000000400 */
[----:B0-----:R-:W-:-:S04]  /*1d400*/  LOP3.LUT R12, R21, 0x30, RZ, 0x3c, !PT ;  /* 0x00000030150c7812 */ /* 0x001fc800078e3cff */
[----:B------:R-:W-:Y:S01]  /*1d410*/  IADD3 R12, R20, R12, RZ ;  /* 0x0000000c140c7210 */ /* 0x000fe20007ffe0ff */
        /* <DEDUP_REMOVED lines=14> */
[----:B---3--:R-:W-:Y:S04]  /*1d500*/  STS.U16 [R12+0x180], R211 ;  /* 0x000180d30c007388 */ /* 0x008fe80000000400 */
[----:B--2---:R-:W-:Y:S04]  /*1d510*/  STS.U16 [R12+0x8180], R212 ;  /* 0x008180d40c007388 */ /* 0x004fe80000000400 */
[----:B------:R-:W-:Y:S04]  /*1d520*/  STS.U16 [R12+0x10180], R213 ;  /* 0x010180d50c007388 */ /* 0x000fe80000000400 */
[----:B------:R-:W-:Y:S04]  /*1d530*/  STS.U16 [R12+0x18180], R214 ;  /* 0x018180d60c007388 */ /* 0x000fe80000000400 */
[----:B------:R-:W-:Y:S04]  /*1d540*/  STS.U16 [R12+0x580], R215 ;  /* 0x000580d70c007388 */ /* 0x000fe80000000400 */
[----:B------:R-:W-:Y:S04]  /*1d550*/  STS.U16 [R12+0x8580], R216 ;  /* 0x008580d80c007388 */ /* 0x000fe80000000400 */
[----:B------:R-:W-:Y:S04]  /*1d560*/  STS.U16 [R12+0x10580], R244 ;  /* 0x010580f40c007388 */ /* 0x000fe80000000400 */
[----:B------:R-:W-:Y:S04]  /*1d570*/  STS.U16 [R12+0x18580], R245 ;  /* 0x018580f50c007388 */ /* 0x000fe80000000400 */
[----:B------:R0:W-:Y:S04]  /*1d580*/  STS.U16 [R12+0x1d80], R59 ;  /* 0x001d803b0c007388 */ /* 0x0001e80000000400 */
[----:B------:R1:W-:Y:S04]  /*1d590*/  STS.U16 [R12+0x9d80], R60 ;  /* 0x009d803c0c007388 */ /* 0x0003e80000000400 */
        /* <DEDUP_REMOVED lines=9> */
[----:B------:R-:W3:Y:S04]  /*1d630*/  LDL.LU R112, [R1+0x1cfc] ;  /* 0x001cfc0001707983 */ /* 0x000ee80000300800 */
[----:B------:R0:W-:Y:S04]  /*1d640*/  STS.U16 [R12+0x12180], R113 ;  /* 0x012180710c007388 */ /* 0x0001e80000000400 */
[----:B------:R1:W-:Y:S04]  /*1d650*/  STS.U16 [R12+0x1a180], R114 ;  /* 0x01a180720c007388 */ /* 0x0003e80000000400 */
[----:B------:R1:W-:Y:S04]  /*1d660*/  STS.U16 [R12+0x2580], R48 ;  /* 0x002580300c007388 */ /* 0x0003e80000000400 */
[----:B0-----:R-:W2:Y:S04]  /*1d670*/  LDL.LU R113, [R1+0x1cf8] ;  /* 0x001cf80001717983 */ /* 0x001ea80000300800 */
[----:B-1----:R-:W3:Y:S04]  /*1d680*/  LDL.LU R114, [R1+0x1cf4] ;  /* 0x001cf40001727983 */ /* 0x002ee80000300800 */
[----:B------:R-:W2:Y:S04]  /*1d690*/  LDL.LU R48, [R1+0x1cf0] ;  /* 0x001cf00001307983 */ /* 0x000ea80000300800 */
        /* <DEDUP_REMOVED lines=11> */
[----:B------:R-:W3:Y:S04]  /*1d750*/  LDL.LU R133, [R1+0x1cd8] ;  /* 0x001cd80001857983 */ /* 0x000ee80000300800 */
[----:B------:R0:W-:Y:S04]  /*1d760*/  STS.U16 [R12+0x1a980], R134 ;  /* 0x01a980860c007388 */ /* 0x0001e80000000400 */
[----:B------:R1:W-:Y:S04]  /*1d770*/  STS.U16 [R12+0x2d80], R63 ;  /* 0x002d803f0c007388 */ /* 0x0003e80000000400 */
[----:B0-----:R-:W3:Y:S04]  /*1d780*/  LDL.LU R134, [R1+0x1cd4] ;  /* 0x001cd40001867983 */ /* 0x001ee80000300800 */
[----:B-1----:R-:W3:Y:S04]  /*1d790*/  LDL.LU R63, [R1+0x1cd0] ;  /* 0x001cd000013f7983 */ /* 0x002ee80000300800 */
[----:B------:R0:W-:Y:S04]  /*1d7a0*/  STS.U16 [R12+0xad80], R64 ;  /* 0x00ad80400c007388 */ /* 0x0001e80000000400 */
[----:B------:R1:W-:Y:S04]  /*1d7b0*/  STS.U16 [R12+0x12d80], R65 ;  /* 0x012d80410c007388 */ /* 0x0003e80000000400 */
[----:B------:R4:W-:Y:S04]  /*1d7c0*/  STS.U16 [R12+0x1ad80], R66 ;  /* 0x01ad80420c007388 */ /* 0x0009e80000000400 */
[----:B0-----:R-:W3:Y:S04]  /*1d7d0*/  LDL.LU R64, [R1+0x1ccc] ;  /* 0x001ccc0001407983 */ /* 0x001ee80000300800 */
[----:B-1----:R-:W3:Y:S04]  /*1d7e0*/  LDL.LU R65, [R1+0x1cc8] ;  /* 0x001cc80001417983 */ /* 0x002ee80000300800 */
[----:B----4-:R-:W4:Y:S04]  /*1d7f0*/  LDL.LU R66, [R1+0x1cc4] ;  /* 0x001cc40001427983 */ /* 0x010f280000300800 */
[----:B------:R0:W-:Y:S04]  /*1d800*/  STS.U16 [R12+0x3180], R115 ;  /* 0x003180730c007388 */ /* 0x0001e80000000400 */
[----:B------:R1:W-:Y:S04]  /*1d810*/  STS.U16 [R12+0xb180], R116 ;  /* 0x00b180740c007388 */ /* 0x0003e80000000400 */
[----:B------:R1:W-:Y:S04]  /*1d820*/  STS.U16 [R12+0x13180], R117 ;  /* 0x013180750c007388 */ /* 0x0003e80000000400 */
[----:B0-----:R-:W4:Y:S04]  /*1d830*/  LDL.LU R115, [R1+0x1cc0] ;  /* 0x001cc00001737983 */ /* 0x001f280000300800 */
[----:B-1----:R-:W4:Y:S04]  /*1d840*/  LDL.LU R116, [R1+0x1cbc] ;  /* 0x001cbc0001747983 */ /* 0x002f280000300800 */
[----:B------:R-:W4:Y:S04]  /*1d850*/  LDL.LU R117, [R1+0x1cb8] ;  /* 0x001cb80001757983 */ /* 0x000f280000300800 */
[----:B------:R0:W-:Y:S04]  /*1d860*/  STS.U16 [R12+0x1b180], R118 ;  /* 0x01b180760c007388 */ /* 0x0001e80000000400 */
[----:B------:R1:W-:Y:S04]  /*1d870*/  STS.U16 [R12+0x980], R246 ;  /* 0x000980f60c007388 */ /* 0x0003e80000000400 */
[----:B------:R1:W-:Y:S04]  /*1d880*/  STS.U16 [R12+0x8980], R247 ;  /* 0x008980f70c007388 */ /* 0x0003e80000000400 */
[----:B0-----:R-:W4:Y:S04]  /*1d890*/  LDL.LU R118, [R1+0x1cb4] ;  /* 0x001cb40001767983 */ /* 0x001f280000300800 */
[----:B-1----:R-:W4:Y:S04]  /*1d8a0*/  LDL.LU R246, [R1+0x834] ;  /* 0x0008340001f67983 */ /* 0x002f280000300800 */
[----:B------:R0:W-:Y:S04]  /*1d8b0*/  STS.U16 [R12+0x10980], R228 ;  /* 0x010980e40c007388 */ /* 0x0001e80000000400 */
[----:B------:R-:W4:Y:S04]  /*1d8c0*/  LDL.LU R247, [R1+0x830] ;  /* 0x0008300001f77983 */ /* 0x000f280000300800 */
[----:B------:R1:W-:Y:S04]  /*1d8d0*/  STS.U16 [R12+0x18980], R154 ;  /* 0x0189809a0c007388 */ /* 0x0003e80000000400 */
[----:B0-----:R-:W4:Y:S04]  /*1d8e0*/  LDL.LU R228, [R1+0x82c] ;  /* 0x00082c0001e47983 */ /* 0x001f280000300800 */
[----:B------:R0:W-:Y:S04]  /*1d8f0*/  STS.U16 [R12+0xd80], R229 ;  /* 0x000d80e50c007388 */ /* 0x0001e80000000400 */
[----:B-1----:R-:W4:Y:S04]  /*1d900*/  LDL.LU R154, [R1+0x828] ;  /* 0x00082800019a7983 */ /* 0x002f280000300800 */
        /* <DEDUP_REMOVED lines=30> */
[----:B-1----:R-:W4:Y:S01]  /*1daf0*/  LDL.LU R155, [R1+0x628] ;  /* 0x00062800019b7983 */ /* 0x002f220000300800 */
[----:B------:R-:W-:-:S05]  /*1db00*/  LOP3.LUT R13, R21, 0x40, RZ, 0x3c, !PT ;  /* 0x00000040150d7812 */ /* 0x000fca00078e3cff */
[----:B------:R-:W-:Y:S01]  /*1db10*/  IMAD.IADD R13, R20, 0x1, R13 ;  /* 0x00000001140d7824 */ /* 0x000fe200078e020d */
        /* <DEDUP_REMOVED lines=13> */
[----:B--2---:R-:W-:Y:S04]  /*1dbf0*/  STS.U16 [R13+0x19600], R131 ;  /* 0x019600830d007388 */ /* 0x004fe80000000400 */
[----:B---3--:R-:W-:Y:S04]  /*1dc00*/  STS.U16 [R13+0x11600], R132 ;  /* 0x011600840d007388 */ /* 0x008fe80000000400 */
[----:B------:R-:W-:Y:S04]  /*1dc10*/  STS.U16 [R13+0x9600], R133 ;  /* 0x009600850d007388 */ /* 0x000fe80000000400 */
[----:B------:R-:W-:Y:S04]  /*1dc20*/  STS.U16 [R13+0x9a00], R68 ;  /* 0x009a00440d007388 */ /* 0x000fe80000000400 */
[----:B------:R0:W-:Y:S04]  /*1dc30*/  STS.U16 [R13+0x1600], R134 ;  /* 0x001600860d007388 */ /* 0x0001e80000000400 */
[----:B------:R1:W-:Y:S04]  /*1dc40*/  STS.U16 [R13+0x11a00], R69 ;  /* 0x011a00450d007388 */ /* 0x0003e80000000400 */
[----:B0-----:R-:W2:Y:S04]  /*1dc50*/  LDL.LU R134, [R1+0x1cb0] ;  /* 0x001cb00001867983 */ /* 0x001ea80000300800 */
[----:B------:R-:W3:Y:S04]  /*1dc60*/  LDL.LU R133, [R1+0x1cac] ;  /* 0x001cac0001857983 */ /* 0x000ee80000300800 */
[----:B------:R-:W2:Y:S04]  /*1dc70*/  LDL.LU R132, [R1+0x1ca8] ;  /* 0x001ca80001847983 */ /* 0x000ea80000300800 */
[----:B------:R-:W3:Y:S04]  /*1dc80*/  LDL.LU R131, [R1+0x1ca4] ;  /* 0x001ca40001837983 */ /* 0x000ee80000300800 */
[----:B------:R-:W2:Y:S04]  /*1dc90*/  LDL.LU R67, [R1+0x1ca0] ;  /* 0x001ca00001437983 */ /* 0x000ea80000300800 */
[----:B------:R-:W2:Y:S04]  /*1dca0*/  LDL.LU R68, [R1+0x1c9c] ;  /* 0x001c9c0001447983 */ /* 0x000ea80000300800 */
[----:B-1----:R-:W2:Y:S04]  /*1dcb0*/  LDL.LU R69, [R1+0x1c98] ;  /* 0x001c980001457983 */ /* 0x002ea80000300800 */
        /* <DEDUP_REMOVED lines=29> */
[----:B------:R-:W3:Y:S04]  /*1de90*/  LDL.LU R124, [R1+0x1c5c] ;  /* 0x001c5c00017c7983 */ /* 0x000ee80000300800 */
[----:B------:R0:W-:Y:S04]  /*1dea0*/  STS.U16 [R13+0x12a00], R125 ;  /* 0x012a007d0d007388 */ /* 0x0001e80000000400 */
[----:B----4-:R1:W-:Y:S04]  /*1deb0*/  STS.U16 [R13+0xe00], R249 ;  /* 0x000e00f90d007388 */ /* 0x0103e80000000400 */
        /* <DEDUP_REMOVED lines=26> */
[----:B------:R-:W-:-:S03]  /*1e060*/  LOP3.LUT R12, R21, 0x50, RZ, 0x3c, !PT ;  /* 0x00000050150c7812 */ /* 0x000fc600078e3cff */
[----:B------:R0:W-:Y:S01]  /*1e070*/  STS.U16 [R13+0x3200], R75 ;  /* 0x0032004b0d007388 */ /* 0x0001e20000000400 */
[----:B------:R-:W-:-:S03]  /*1e080*/  IADD3 R12, R20, R12, RZ ;  /* 0x0000000c140c7210 */ /* 0x000fc60007ffe0ff */
[----:B------:R1:W-:Y:S04]  /*1e090*/  STS.U16 [R13+0xb200], R76 ;  /* 0x00b2004c0d007388 */ /* 0x0003e80000000400 */
[----:B------:R1:W-:Y:S04]  /*1e0a0*/  STS.U16 [R13+0x13200], R77 ;  /* 0x0132004d0d007388 */ /* 0x0003e80000000400 */
[----:B0-----:R-:W4:Y:S04]  /*1e0b0*/  LDL.LU R75, [R1+0x1c40] ;  /* 0x001c4000014b7983 */ /* 0x001f280000300800 */
[----:B-1----:R-:W4:Y:S04]  /*1e0c0*/  LDL.LU R76, [R1+0x1c3c] ;  /* 0x001c3c00014c7983 */ /* 0x002f280000300800 */
        /* <DEDUP_REMOVED lines=12> */
[----:B------:R-:W4:Y:S04]  /*1e190*/  LDL.LU R77, [R1+0x1c38] ;  /* 0x001c3800014d7983 */ /* 0x000f280000300800 */
        /* <DEDUP_REMOVED lines=13> */
[----:B0-----:R-:W4:Y:S04]  /*1e270*/  LDL.LU R78, [R1+0x1c34] ;  /* 0x001c3400014e7983 */ /* 0x001f280000300800 */
[----:B--2---:R-:W-:Y:S04]  /*1e280*/  STS.U16 [R12+0xe80], R79 ;  /* 0x000e804f0c007388 */ /* 0x004fe80000000400 */
[----:B---3--:R-:W-:Y:S04]  /*1e290*/  STS.U16 [R12+0x8e80], R80 ;  /* 0x008e80500c007388 */ /* 0x008fe80000000400 */
[----:B------:R-:W-:Y:S04]  /*1e2a0*/  STS.U16 [R12+0x10e80], R81 ;  /* 0x010e80510c007388 */ /* 0x000fe80000000400 */
[----:B------:R-:W-:Y:S04]  /*1e2b0*/  STS.U16 [R12+0x18e80], R82 ;  /* 0x018e80520c007388 */ /* 0x000fe80000000400 */
[----:B------:R-:W-:Y:S04]  /*1e2c0*/  STS.U16 [R12+0x1280], R131 ;  /* 0x001280830c007388 */ /* 0x000fe80000000400 */
[----:B------:R-:W-:Y:S04]  /*1e2d0*/  STS.U16 [R12+0x9280], R132 ;  /* 0x009280840c007388 */ /* 0x000fe80000000400 */
[----:B------:R-:W-:Y:S04]  /*1e2e0*/  STS.U16 [R12+0x11280], R133 ;  /* 0x011280850c007388 */ /* 0x000fe80000000400 */
[----:B------:R-:W-:Y:S04]  /*1e2f0*/  STS.U16 [R12+0x19280], R134 ;  /* 0x019280860c007388 */ /* 0x000fe80000000400 */
[----:B----4-:R-:W-:Y:S04]  /*1e300*/  STS.U16 [R12+0x18a80], R130 ;  /* 0x018a80820c007388 */ /* 0x010fe80000000400 */
[----:B------:R-:W-:Y:S04]  /*1e310*/  STS.U16 [R12+0x10a80], R129 ;  /* 0x010a80810c007388 */ /* 0x000fe80000000400 */
[----:B------:R-:W-:Y:S04]  /*1e320*/  STS.U16 [R12+0x8a80], R128 ;  /* 0x008a80800c007388 */ /* 0x000fe80000000400 */
[----:B------:R0:W-:Y:S04]  /*1e330*/  STS.U16 [R12+0xa80], R127 ;  /* 0x000a807f0c007388 */ /* 0x0001e80000000400 */
[----:B0-----:R-:W2:Y:S04]  /*1e340*/  LDL.LU R127, [R1+0x1c30] ;  /* 0x001c3000017f7983 */ /* 0x001ea80000300800 */
[----:B------:R-:W3:Y:S04]  /*1e350*/  LDL.LU R128, [R1+0x1c2c] ;  /* 0x001c2c0001807983 */ /* 0x000ee80000300800 */
[----:B------:R-:W4:Y:S04]  /*1e360*/  LDL.LU R129, [R1+0x1c28] ;  /* 0x001c280001817983 */ /* 0x000f280000300800 */
        /* <DEDUP_REMOVED lines=8> */
[----:B------:R-:W4:Y:S01]  /*1e3f0*/  LDL.LU R134, [R1+0x1c04] ;  /* 0x001c040001867983 */ /* 0x000f220000300800 */
[----:B------:R-:W-:-:S03]  /*1e400*/  LOP3.LUT R13, R21, 0x60, RZ, 0x3c, !PT ;  /* 0x00000060150d7812 */ /* 0x000fc600078e3cff */
[----:B------:R-:W-:Y:S01]  /*1e410*/  STS.U16 [R12+0x280], R249 ;  /* 0x000280f90c007388 */ /* 0x000fe20000000400 */
[----:B------:R-:W-:-:S03]  /*1e420*/  IADD3 R13, R20, R13, RZ ;  /* 0x0000000d140d7210 */ /* 0x000fc60007ffe0ff */
        /* <DEDUP_REMOVED lines=51> */
[----:B------:R-:W-:Y:S01]  /*1e760*/  STS.U16 [R13+0xb00], R126 ;  /* 0x000b007e0d007388 */ /* 0x000fe20000000400 */
[----:B------:R-:W-:Y:S01]  /*1e770*/  UMOV UR5, 0x40000040 ;  /* 0x4000004000057882 */ /* 0x000fe20000000000 */
[----:B------:R-:W-:-:S02]  /*1e780*/  UIADD3.64 UR52, UR8, 0x80, URZ ;  /* 0x0000008008347897 */ /* 0x000fc4000fffe03f */
[----:B------:R-:W-:Y:S01]  /*1e790*/  UIADD3.64 UR54, UR10, 0x2, URZ ;  /* 0x000000020a367897 */ /* 0x000fe2000fffe03f */
[----:B0-----:R-:W4:Y:S01]  /*1e7a0*/  LDL.LU R51, [R1+0x1c00] ;  /* 0x001c000001337983 */ /* 0x001f220000300800 */
[----:B-1----:R-:W-:-:S03]  /*1e7b0*/  LOP3.LUT R12, R21, 0x70, RZ, 0x3c, !PT ;  /* 0x00000070150c7812 */ /* 0x002fc600078e3cff */
        /* <DEDUP_REMOVED lines=10> */
[----:B----4-:R-:W-:Y:S04]  /*1e860*/  STS.U16 [R13+0x8700], R129 ;  /* 0x008700810d007388 */ /* 0x010fe80000000400 */
        /* <DEDUP_REMOVED lines=116> */
[----:B------:R2:W-:Y:S01]  /*1efb0*/  STS.U16 [R12+0x1bf80], R22 ;  /* 0x01bf80160c007388 */ /* 0x0005e20000000400 */
[----:B------:R3:W-:Y:S06]  /*1efc0*/  MEMBAR.ALL.CTA ;  /* 0x0000000000007992 */ /* 0x0007ec0000008000 */
[----:B---3--:R-:W3:Y:S01]  /*1efd0*/  FENCE.VIEW.ASYNC.S ;  /* 0x00000000000073c6 */ /* 0x008ee20000000000 */
[----:B0-----:R-:W-:Y:S01]  /*1efe0*/  IADD3 R13, R20, 0x20000, RZ ;  /* 0x00020000140d7810 */ /* 0x001fe20007ffe0ff */
[----:B------:R-:W-:-:S02]  /*1eff0*/  UIADD3.64 UR48, UR8, 0x100, URZ ;  /* 0x0000010008307897 */ /* 0x000fc4000fffe03f */
[----:B------:R-:W-:Y:S01]  /*1f000*/  UIADD3.64 UR50, UR10, 0x4, URZ ;  /* 0x000000040a327897 */ /* 0x000fe2000fffe03f */
[----:B------:R-:W-:Y:S01]  /*1f010*/  SHF.R.U32.HI R13, RZ, 0x4, R13 ;  /* 0x00000004ff0d7819 */ /* 0x000fe2000001160d */
[----:B------:R-:W-:Y:S02]  /*1f020*/  UIADD3.64 UR44, UR8, 0x180, URZ ;  /* 0x00000180082c7897 */ /* 0x000fe4000fffe03f */
[----:B------:R-:W-:Y:S01]  /*1f030*/  UIADD3.64 UR46, UR10, 0x3fe, URZ ;  /* 0x000003fe0a2e7897 */ /* 0x000fe2000fffe03f */
[----:B------:R-:W-:Y:S01]  /*1f040*/  SGXT.U32 R13, R13, 0xe ;  /* 0x0000000e0d0d781a */ /* 0x000fe20000000000 */
[----:B------:R-:W4:Y:S01]  /*1f050*/  LDL.LU R50, [R1+0x1bfc] ;  /* 0x001bfc0001327983 */ /* 0x000f220000300800 */
[----:B---3--:R-:W-:Y:S02]  /*1f060*/  BAR.SYNC.DEFER_BLOCKING 0x0 ;  /* 0x0000000000007b1d */ /* 0x008fe40000010000 */
[----:B------:R-:W-:Y:S02]  /*1f070*/  R2UR UR4, R13 ;  /* 0x000000000d0472ca */ /* 0x000fe400000e0000 */
[----:B------:R-:W-:-:S02]  /*1f080*/  MOV R222, UR7 ;  /* 0x0000000700de7c02 */ /* 0x000fc40008000f00 */
[----:B------:R-:W-:Y:S01]  /*1f090*/  MOV R21, UR6 ;  /* 0x0000000600157c02 */ /* 0x000fe20008000f00 */
[----:B------:R-:W3:Y:S04]  /*1f0a0*/  LDL.LU R49, [R1+0x1bf8] ;  /* 0x001bf80001317983 */ /* 0x000ee80000300800 */
[----:B------:R-:W3:Y:S04]  /*1f0b0*/  LDL.LU R48, [R1+0x1bf4] ;  /* 0x001bf40001307983 */ /* 0x000ee80000300800 */
[----:B------:R-:W3:Y:S04]  /*1f0c0*/  LDL.LU R47, [R1+0x1bf0] ;  /* 0x001bf000012f7983 */ /* 0x000ee80000300800 */
[----:B------:R-:W3:Y:S01]  /*1f0d0*/  LDL.LU R46, [R1+0x1bec] ;  /* 0x001bec00012e7983 */ /* 0x000ee20000300800 */
[----:B-1----:R-:W-:-:S03]  /*1f0e0*/  WARPGROUP.ARRIVE ;  /* 0x00000000000079c5 */ /* 0x002fc60000000000 */
[----:B------:R-:W4:Y:S04]  /*1f0f0*/  LDL.LU R45, [R1+0x1be8] ;  /* 0x001be800012d7983 */ /* 0x000f280000300800 */
[----:B------:R-:W3:Y:S01]  /*1f100*/  LDL.LU R44, [R1+0x1be4] ;  /* 0x001be400012c7983 */ /* 0x000ee20000300800 */
[----:B------:R-:W-:Y:S03]  /*1f110*/  HGMMA.64x128x16.F32.BF16 R152, gdesc[UR4].tnspA, RZ, !UPT, gsb0 ;  /* 0x21e00000049879f0 */ /* 0x000fe6000c0018ff */
[----:B------:R-:W4:Y:S01]  /*1f120*/  LDL.LU R43, [R1+0x1be0] ;  /* 0x001be000012b7983 */ /* 0x000f220000300800 */
[----:B------:R-:W-:Y:S02]  /*1f130*/  UIADD3.64 UR4, UR8, 0x200, URZ ;  /* 0x0000020008047897 */ /* 0x000fe4000fffe03f */
[----:B------:R-:W-:Y:S01]  /*1f140*/  UIADD3.64 UR6, UR10, 0x400, URZ ;  /* 0x000004000a067897 */ /* 0x000fe2000fffe03f */
[----:B------:R-:W4:Y:S04]  /*1f150*/  LDL.LU R42, [R1+0x1bdc] ;  /* 0x001bdc00012a7983 */ /* 0x000f280000300800 */
[----:B------:R-:W4:Y:S04]  /*1f160*/  LDL.LU R41, [R1+0x1bd8] ;  /* 0x001bd80001297983 */ /* 0x000f280000300800 */
[----:B------:R-:W4:Y:S04]  /*1f170*/  LDL.LU R40, [R1+0x1bd4] ;  /* 0x001bd40001287983 */ /* 0x000f280000300800 */
[----:B------:R-:W3:Y:S04]  /*1f180*/  LDL.LU R0, [R1+0x1bd0] ;  /* 0x001bd00001007983 */ /* 0x000ee80000300800 */
[----:B------:R-:W3:Y:S04]  /*1f190*/  LDL.LU R14, [R1+0x1bcc] ;  /* 0x001bcc00010e7983 */ /* 0x000ee80000300800 */
        /* <DEDUP_REMOVED lines=27> */
[----:B------:R-:W-:-:S02]  /*1f350*/  WARPGROUP.DEPBAR.LE gsb0, 0x0 ;  /* 0x00008000000079c5 */ /* 0x000fc40000010000 */
[----:B------:R-:W-:Y:S01]  /*1f360*/  WARPGROUP.ARRIVE ;  /* 0x00000000000079c5 */ /* 0x000fe20000000000 */
[----:B------:R-:W4:Y:S04]  /*1f370*/  LDL.LU R125, [R1+0x1b5c] ;  /* 0x001b5c00017d7983 */ /* 0x000f280000300800 */
[----:B------:R-:W4:Y:S01]  /*1f380*/  LDL.LU R124, [R1+0x1b58] ;  /* 0x001b5800017c7983 */ /* 0x000f220000300800 */
[----:B------:R-:W-:Y:S03]  /*1f390*/  HGMMA.64x128x16.F32.BF16 R152, gdesc[UR8].tnspA, R152, gsb0 ;  /* 0x21e00000089879f0 */ /* 0x000fe60008001898 */
        /* <DEDUP_REMOVED lines=38> */
[----:B------:R-:W4:Y:S01]  /*1f600*/  LDL.LU R88, [R1+0x1ac8] ;  /* 0x001ac80001587983 */ /* 0x000f220000300800 */
[----:B------:R-:W-:-:S02]  /*1f610*/  UIADD3.64 UR52, UR8, 0x280, URZ ;  /* 0x0000028008347897 */ /* 0x000fc4000fffe03f */
[----:B------:R-:W-:Y:S01]  /*1f620*/  UIADD3.64 UR54, UR10, 0x402, URZ ;  /* 0x000004020a367897 */ /* 0x000fe2000fffe03f */
        /* <DEDUP_REMOVED lines=41> */
[----:B------:R-:W4:Y:S04]  /*1f8c0*/  LDL.64 R32, [R1+0x1998] ;  /* 0x0019980001207983 */ /* 0x000f280000100a00 */
[----:B------:R-:W4:Y:S04]  /*1f8d0*/  LDL.64 R26, [R1+0x1990] ;  /* 0x00199000011a7983 */ /* 0x000f280000100a00 */
[----:B--2---:R-:W2:Y:S04]  /*1f8e0*/  LDL.64 R22, [R1+0x1988] ;  /* 0x0019880001167983 */ /* 0x004ea80000100a00 */
[----:B------:R-:W2:Y:S04]  /*1f8f0*/  LDL.64 R12, [R1+0x1980] ;  /* 0x00198000010c7983 */ /* 0x000ea80000100a00 */
[----:B------:R-:W2:Y:S04]  /*1f900*/  LDL.64 R30, [R1+0x1978] ;  /* 0x00197800011e7983 */ /* 0x000ea80000100a00 */
[----:B------:R-:W2:Y:S04]  /*1f910*/  LDL.64 R24, [R1+0x1970] ;  /* 0x0019700001187983 */ /* 0x000ea80000100a00 */
[----:B------:R-:W2:Y:S04]  /*1f920*/  LDL.64 R16, [R1+0x1968] ;  /* 0x0019680001107983 */ /* 0x000ea80000100a00 */
[----:B------:R-:W2:Y:S04]  /*1f930*/  LDL.64 R28, [R1+0x1960] ;  /* 0x00196000011c7983 */ /* 0x000ea80000100a00 */
[----:B------:R-:W2:Y:S01]  /*1f940*/  LDL.64 R18, [R1+0x1958] ;  /* 0x0019580001127983 */ /* 0x000ea20000100a00 */
[----:B---3--:R-:W-:-:S03]  /*1f950*/  IMAD.WIDE R220, R0, 0x2, R14 ;  /* 0x0000000200dc7825 */ /* 0x008fc600078e020e */
[----:B------:R-:W3:Y:S04]  /*1f960*/  LDL.64 R34, [R1+0x1950] ;  /* 0x0019500001227983 */ /* 0x000ee80000100a00 */
[----:B------:R0:W3:Y:S04]  /*1f970*/  LDG.E.U16 R226, desc[UR56][R220.64] ;  /* 0x00000038dce27981 */ /* 0x0000e8000c1e1500 */
[----:B------:R-:W3:Y:S04]  /*1f980*/  LDL.64 R38, [R1+0x1908] ;  /* 0x0019080001267983 */ /* 0x000ee80000100a00 */
[----:B------:R-:W3:Y:S01]  /*1f990*/  LDL.64 R36, [R1+0x18f0] ;  /* 0x0018f00001247983 */ /* 0x000ee20000100a00 */
[----:B------:R-:W-:-:S02]  /*1f9a0*/  WARPGROUP.DEPBAR.LE gsb0, 0x0 ;  /* 0x00008000000079c5 */ /* 0x000fc40000010000 */
[----:B------:R-:W-:-:S06]  /*1f9b0*/  WARPGROUP.ARRIVE ;  /* 0x00000000000079c5 */ /* 0x000fcc0000000000 */
[----:B------:R-:W-:Y:S03]  /*1f9c0*/  HGMMA.64x128x16.F32.BF16 R152, gdesc[UR44].tnspA, R152, gsb0 ;  /* 0x21e000002c9879f0 */ /* 0x000fe60008001898 */
[----:B------:R-:W-:Y:S02]  /*1f9d0*/  WARPGROUP.DEPBAR.LE gsb0, 0x0 ;  /* 0x00008000000079c5 */ /* 0x000fe40000010000 */
[----:B------:R-:W-:-:S07]  /*1f9e0*/  WARPGROUP.ARRIVE ;  /* 0x00000000000079c5 */ /* 0x000fce0000000000 */
[----:B------:R-:W-:Y:S03]  /*1f9f0*/  HGMMA.64x128x16.F32.BF16 R152, gdesc[UR4].tnspA, R152, gsb0 ;  /* 0x21e00000049879f0 */ /* 0x000fe60008001898 */
[----:B------:R-:W-:Y:S02]  /*1fa00*/  WARPGROUP.DEPBAR.LE gsb0, 0x0 ;  /* 0x00008000000079c5 */ /* 0x000fe40000010000 */
[----:B------:R-:W-:-:S07]  /*1fa10*/  WARPGROUP.ARRIVE ;  /* 0x00000000000079c5 */ /* 0x000fce0000000000 */
[----:B------:R-:W-:Y:S01]  /*1fa20*/  HGMMA.64x128x16.F32.BF16 R152, gdesc[UR52].tnspA, R152, gsb0 ;  /* 0x21e00000349879f0 */ /* 0x000fe20008001898 */
[----:B------:R-:W-:Y:S02]  /*1fa30*/  UIADD3.64 UR44, UR8, 0x380, URZ ;  /* 0x00000380082c7897 */ /* 0x000fe4000fffe03f */
[----:B------:R-:W-:Y:S01]  /*1fa40*/  UIADD3.64 UR46, UR10, 0x7fe, URZ ;  /* 0x000007fe0a2e7897 */ /* 0x000fe2000fffe03f */
[----:B------:R-:W-:Y:S02]  /*1fa50*/  WARPGROUP.DEPBAR.LE gsb0, 0x0 ;  /* 0x00008000000079c5 */ /* 0x000fe40000010000 */
[----:B------:R-:W-:-:S06]  /*1fa60*/  WARPGROUP.ARRIVE ;  /* 0x00000000000079c5 */ /* 0x000fcc0000000000 */
[----:B------:R-:W-:Y:S03]  /*1fa70*/  HGMMA.64x128x16.F32.BF16 R152, gdesc[UR48].tnspA, R152, gsb0 ;  /* 0x21e00000309879f0 */ /* 0x000fe60008001898 */
[----:B------:R-:W-:Y:S02]  /*1fa80*/  WARPGROUP.DEPBAR.LE gsb0, 0x0 ;  /* 0x00008000000079c5 */ /* 0x000fe40000010000 */
[----:B------:R-:W-:-:S07]  /*1fa90*/  WARPGROUP.ARRIVE ;  /* 0x00000000000079c5 */ /* 0x000fce0000000000 */
        /* <DEDUP_REMOVED lines=41> */
[----:B------:R-:W-:Y:S01]  /*1fd30*/  R2UR UR51, R44 ;  /* 0x000000002c3372ca */ /* 0x000fe200000e0000 */
[----:B----4-:R-:W-:Y:S01]  /*1fd40*/  IMAD.WIDE R218, R0, 0x2, R32 ;  /* 0x0000000200da7825 */ /* 0x010fe200078e0220 */
[----:B------:R-:W-:Y:S01]  /*1fd50*/  R2UR UR50, R45 ;  /* 0x000000002d3272ca */ /* 0x000fe200000e0000 */
[----:B------:R-:W4:Y:S01]  /*1fd60*/  LDL.64 R32, [R1+0x1928] ;  /* 0x0019280001207983 */ /* 0x000f220000100a00 */
[----:B------:R-:W-:Y:S01]  /*1fd70*/  R2UR UR45, R42 ;  /* 0x000000002a2d72ca */ /* 0x000fe200000e0000 */
[----:B------:R-:W-:Y:S01]  /*1fd80*/  IMAD.WIDE R216, R0, 0x2, R26 ;  /* 0x0000000200d87825 */ /* 0x000fe200078e021a */
[----:B------:R-:W-:Y:S01]  /*1fd90*/  R2UR UR44, R43 ;  /* 0x000000002b2c72ca */ /* 0x000fe200000e0000 */
[----:B------:R-:W4:Y:S01]  /*1fda0*/  LDL.64 R44, [R1+0x1948] ;  /* 0x00194800012c7983 */ /* 0x000f220000100a00 */
[----:B------:R-:W-:-:S03]  /*1fdb0*/  R2UR UR47, R40 ;  /* 0x00000000282f72ca */ /* 0x000fc600000e0000 */
[----:B------:R-:W4:Y:S01]  /*1fdc0*/  LDL.64 R42, [R1+0x1940] ;  /* 0x00194000012a7983 */ /* 0x000f220000100a00 */
[----:B------:R-:W-:-:S03]  /*1fdd0*/  R2UR UR46, R41 ;  /* 0x00000000292e72ca */ /* 0x000fc600000e0000 */
[----:B------:R-:W4:Y:S04]  /*1fde0*/  LDL.64 R26, [R1+0x1938] ;  /* 0x00193800011a7983 */ /* 0x000f280000100a00 */
[----:B------:R-:W4:Y:S01]  /*1fdf0*/  LDL.64 R40, [R1+0x1930] ;  /* 0x0019300001287983 */ /* 0x000f220000100a00 */
[----:B------:R-:W-:Y:S02]  /*1fe00*/  WARPGROUP.DEPBAR.LE gsb0, 0x0 ;  /* 0x00008000000079c5 */ /* 0x000fe40000010000 */
[----:B------:R-:W-:-:S06]  /*1fe10*/  WARPGROUP.ARRIVE ;  /* 0x00000000000079c5 */ /* 0x000fcc0000000000 */
[----:B------:R-:W-:Y:S03]  /*1fe20*/  HGMMA.64x128x16.F32.BF16 R152, gdesc[UR36].tnspA, R152, gsb0 ;  /* 0x21e00000249879f0 */ /* 0x000fe60008001898 */
[----:B------:R-:W-:Y:S02]  /*1fe30*/  WARPGROUP.DEPBAR.LE gsb0, 0x0 ;  /* 0x00008000000079c5 */ /* 0x000fe40000010000 */
[----:B------:R-:W-:-:S07]  /*1fe40*/  WARPGROUP.ARRIVE ;  /* 0x00000000000079c5 */ /* 0x000fce0000000000 */
[----:B------:R-:W-:Y:S01]  /*1fe50*/  HGMMA.64x128x16.F32.BF16 R152, gdesc[UR52].tnspA, R152, gsb0 ;  /* 0x21e00000349879f0 */ /* 0x000fe20008001898 */
[----:B------:R-:W-:Y:S02]  /*1fe60*/  R2UR UR53, R50 ;  /* 0x00000000323572ca */ /* 0x000fe400000e0000 */
[----:B------:R1:W4:Y:S01]  /*1fe70*/  LDG.E.U16 R50, desc[UR56][R218.64] ;  /* 0x00000038da327981 */ /* 0x000322000c1e1500 */
[----:B------:R-:W-:-:S03]  /*1fe80*/  R2UR UR54, R49 ;  /* 0x00000000313672ca */ /* 0x000fc600000e0000 */
[----:B------:R3:W4:Y:S01]  /*1fe90*/  LDG.E.U16 R49, desc[UR56][R216.64] ;  /* 0x00000038d8317981 */ /* 0x000722000c1e1500 */
[----:B--2---:R-:W-:Y:S01]  /*1fea0*/  IMAD.WIDE R22, R0, 0x2, R22 ;  /* 0x0000000200167825 */ /* 0x004fe200078e0216 */
[----:B------:R-:W-:-:S03]  /*1feb0*/  R2UR UR48, R47 ;  /* 0x000000002f3072ca */ /* 0x000fc600000e0000 */
[----:B------:R-:W-:Y:S01]  /*1fec0*/  IMAD.WIDE R12, R0, 0x2, R12 ;  /* 0x00000002000c7825 */ /* 0x000fe200078e020c */
[----:B------:R-:W-:Y:S01]  /*1fed0*/  R2UR UR49, R46 ;  /* 0x000000002e3172ca */ /* 0x000fe200000e0000 */
[----:B------:R2:W4:Y:S02]  /*1fee0*/  LDG.E.U16 R47, desc[UR56][R22.64] ;  /* 0x00000038162f7981 */ /* 0x000524000c1e1500 */
[C---:B0-----:R-:W-:Y:S02]  /*1fef0*/  IMAD.WIDE R220, R0.reuse, 0x2, R30 ;  /* 0x0000000200dc7825 */ /* 0x041fe400078e021e */
[----:B------:R0:W4:Y:S02]  /*1ff00*/  LDG.E.U16 R46, desc[UR56][R12.64] ;  /* 0x000000380c2e7981 */ /* 0x000124000c1e1500 */
[C---:B-1----:R-:W-:Y:S02]  /*1ff10*/  IMAD.WIDE R218, R0.reuse, 0x2, R24 ;  /* 0x0000000200da7825 */ /* 0x042fe400078e0218 */
[----:B------:R-:W4:Y:S02]  /*1ff20*/  LDL.64 R24, [R1+0x1918] ;  /* 0x0019180001187983 */ /* 0x000f240000100a00 */
[----:B---3--:R-:W-:-:S02]  /*1ff30*/  IMAD.WIDE R216, R0, 0x2, R16 ;  /* 0x0000000200d87825 */ /* 0x008fc400078e0210 */
[----:B------:R-:W3:Y:S01]  /*1ff40*/  LDL.64 R30, [R1+0x1920] ;  /* 0x00192000011e7983 */ /* 0x000ee20000100a00 */
[----:B------:R-:W-:Y:S01]  /*1ff50*/  R2UR UR55, R48 ;  /* 0x00000000303772ca */ /* 0x000fe200000e0000 */
[C---:B--2---:R-:W-:Y:S02]  /*1ff60*/  IMAD.WIDE R22, R0.reuse, 0x2, R28 ;  /* 0x0000000200167825 */ /* 0x044fe400078e021c */
[----:B------:R1:W2:Y:S02]  /*1ff70*/  LDG.E.U16 R225, desc[UR56][R220.64] ;  /* 0x00000038dce17981 */ /* 0x0002a4000c1e1500 */
[----:B0-----:R-:W-:Y:S02]  /*1ff80*/  IMAD.WIDE R12, R0, 0x2, R18 ;  /* 0x00000002000c7825 */ /* 0x001fe400078e0212 */
[----:B------:R-:W2:Y:S04]  /*1ff90*/  LDL.64 R16, [R1+0x1910] ;  /* 0x0019100001107983 */ /* 0x000ea80000100a00 */
[----:B------:R4:W2:Y:S01]  /*1ffa0*/  LDG.E.U16 R48, desc[UR56][R218.64] ;  /* 0x00000038da307981 */ /* 0x0008a2000c1e1500 */
[----:B------:R-:W-:-:S03]  /*1ffb0*/  R2UR UR52, R51 ;  /* 0x00000000333472ca */ /* 0x000fc600000e0000 */
[----:B------:R0:W2:Y:S04]  /*1ffc0*/  LDG.E.U16 R224, desc[UR56][R216.64] ;  /* 0x00000038d8e07981 */ /* 0x0000a8000c1e1500 */
[----:B------:R0:W2:Y:S04]  /*1ffd0*/  LDG.E.U16 R223, desc[UR56][R22.64] ;  /* 0x0000003816df7981 */ /* 0x0000a8000c1e1500 */
[----:B------:R0:W2:Y:S01]  /*1ffe0*/  LDG.E.U16 R51, desc[UR56][R12.64] ;  /* 0x000000380c337981 */ /* 0x0000a2000c1e1500 */
[----:B-1----:R-:W-:-:S03]  /*1fff0*/  IMAD.WIDE R220, R0, 0x2, R34 ;  /* 0x0000000200dc7825 */ /* 0x002fc600078e0222 */
[----:B------:R-:W2:Y:S01]  /*20000*/  LDL.64 R28, [R1+0x1900] ;  /* 0x00190000011c7983 */ /* 0x000ea20000100a00 */
[----:B----4-:R-:W-:-:S03]  /*20010*/  IMAD.WIDE R218, R0, 0x2, R44 ;  /* 0x0000000200da7825 */ /* 0x010fc600078e022c */
[----:B------:R-:W4:Y:S01]  /*20020*/  LDL.64 R18, [R1+0x18f8] ;  /* 0x0018f80001127983 */ /* 0x000f220000100a00 */
[----:B0-----:R-:W-:-:S03]  /*20030*/  IMAD.WIDE R216, R0, 0x2, R42 ;  /* 0x0000000200d87825 */ /* 0x001fc600078e022a */
[----:B------:R0:W-:Y:S01]  /*20040*/  STL [R1+0x98c], R226 ;  /* 0x00098ce201007387 */ /* 0x0001e20000100800 */
[----:B------:R-:W-:-:S03]  /*20050*/  IMAD.WIDE R22, R0, 0x2, R26 ;  /* 0x0000000200167825 */ /* 0x000fc600078e021a */
[----:B------:R-:W4:Y:S01]  /*20060*/  LDL.64 R34, [R1+0x18e8] ;  /* 0x0018e80001227983 */ /* 0x000f220000100a00 */
[----:B------:R-:W-:-:S03]  /*20070*/  IMAD.WIDE R12, R0, 0x2, R40 ;  /* 0x00000002000c7825 */ /* 0x000fc600078e0228 */
[----:B------:R1:W4:Y:S04]  /*20080*/  LDG.E.U16 R228, desc[UR56][R220.64] ;  /* 0x00000038dce47981 */ /* 0x000328000c1e1500 */
[----:B------:R-:W4:Y:S04]  /*20090*/  LDG.E.U16 R227, desc[UR56][R218.64] ;  /* 0x00000038dae37981 */ /* 0x000f28000c1e1500 */
[----:B0-----:R-:W4:Y:S04]  /*200a0*/  LDG.E.U16 R226, desc[UR56][R22.64] ;  /* 0x0000003816e27981 */ /* 0x001f28000c1e1500 */
[----:B------:R0:W-:Y:S04]  /*200b0*/  STL [R1+0x988], R50 ;  /* 0x0009883201007387 */ /* 0x0001e80000100800 */
[----:B------:R-:W4:Y:S04]  /*200c0*/  LDL.64 R26, [R1+0x18e0] ;  /* 0x0018e000011a7983 */ /* 0x000f280000100a00 */
[----:B------:R1:W-:Y:S04]  /*200d0*/  STL [R1+0x984], R49 ;  /* 0x0009843101007387 */ /* 0x0003e80000100800 */
[----:B0-----:R0:W4:Y:S04]  /*200e0*/  LDG.E.U16 R50, desc[UR56][R216.64] ;  /* 0x00000038d8327981 */ /* 0x001128000c1e1500 */
[----:B-1----:R1:W4:Y:S01]  /*200f0*/  LDG.E.U16 R49, desc[UR56][R12.64] ;  /* 0x000000380c317981 */ /* 0x002322000c1e1500 */
[----:B------:R-:W-:-:S03]  /*20100*/  IMAD.WIDE R220, R0, 0x2, R32 ;  /* 0x0000000200dc7825 */ /* 0x000fc600078e0220 */
[----:B------:R-:W-:Y:S01]  /*20110*/  STL [R1+0x980], R47 ;  /* 0x0009802f01007387 */ /* 0x000fe20000100800 */
[----:B0-----:R-:W-:-:S03]  /*20120*/  IMAD.WIDE R216, R0, 0x2, R24 ;  /* 0x0000000200d87825 */ /* 0x001fc600078e0218 */
[----:B------:R0:W-:Y:S01]  /*20130*/  STL [R1+0x97c], R46 ;  /* 0x00097c2e01007387 */ /* 0x0001e20000100800 */
[----:B---3--:R-:W-:-:S03]  /*20140*/  IMAD.WIDE R218, R0, 0x2, R30 ;  /* 0x0000000200da7825 */ /* 0x008fc600078e021e */
[----:B------:R-:W3:Y:S01]  /*20150*/  LDL.64 R24, [R1+0x18d8] ;  /* 0x0018d80001187983 */ /* 0x000ee20000100a00 */
[----:B--2---:R-:W-:-:S03]  /*20160*/  IMAD.WIDE R22, R0, 0x2, R16 ;  /* 0x0000000200167825 */ /* 0x004fc600078e0210 */
[----:B------:R-:W2:Y:S04]  /*20170*/  LDL.64 R32, [R1+0x18c8] ;  /* 0x0018c80001207983 */ /* 0x000ea80000100a00 */
[----:B0-----:R-:W2:Y:S01]  /*20180*/  LDL.64 R46, [R1+0x18d0] ;  /* 0x0018d000012e7983 */ /* 0x001ea20000100a00 */
[----:B-1----:R-:W-:-:S03]  /*20190*/  IMAD.WIDE R12, R0, 0x2, R38 ;  /* 0x00000002000c7825 */ /* 0x002fc600078e0226 */
[----:B------:R0:W-:Y:S04]  /*201a0*/  STL [R1+0x978], R225 ;  /* 0x000978e101007387 */ /* 0x0001e80000100800 */
[----:B------:R-:W2:Y:S04]  /*201b0*/  LDL.64 R30, [R1+0x18c0] ;  /* 0x0018c000011e7983 */ /* 0x000ea80000100a00 */
[----:B------:R1:W-:Y:S04]  /*201c0*/  STL [R1+0x974], R48 ;  /* 0x0009743001007387 */ /* 0x0003e80000100800 */
[----:B------:R-:W2:Y:S04]  /*201d0*/  LDL.64 R16, [R1+0x18b8] ;  /* 0x0018b80001107983 */ /* 0x000ea80000100a00 */
[----:B0-----:R-:W2:Y:S04]  /*201e0*/  LDG.E.U16 R225, desc[UR56][R218.64] ;  /* 0x00000038dae17981 */ /* 0x001ea8000c1e1500 */
[----:B-1----:R0:W2:Y:S04]  /*201f0*/  LDG.E.U16 R48, desc[UR56][R220.64] ;  /* 0x00000038dc307981 */ /* 0x0020a8000c1e1500 */
[----:B------:R1:W-:Y:S04]  /*20200*/  STL [R1+0x970], R224 ;  /* 0x000970e001007387 */ /* 0x0003e80000100800 */
[----:B------:R0:W-:Y:S04]  /*20210*/  STL [R1+0x96c], R223 ;  /* 0x00096cdf01007387 */ /* 0x0001e80000100800 */
[----:B------:R0:W-:Y:S04]  /*20220*/  STL [R1+0x968], R51 ;  /* 0x0009683301007387 */ /* 0x0001e80000100800 */
[----:B-1----:R1:W2:Y:S04]  /*20230*/  LDG.E.U16 R224, desc[UR56][R216.64] ;  /* 0x00000038d8e07981 */ /* 0x0022a8000c1e1500 */
[----:B0-----:R0:W2:Y:S04]  /*20240*/  LDG.E.U16 R223, desc[UR56][R22.64] ;  /* 0x0000003816df7981 */ /* 0x0010a8000c1e1500 */
[----:B------:R0:W2:Y:S01]  /*20250*/  LDG.E.U16 R51, desc[UR56][R12.64] ;  /* 0x000000380c337981 */ /* 0x0000a2000c1e1500 */
[----:B------:R-:W-:-:S03]  /*20260*/  IMAD.WIDE R220, R0, 0x2, R28 ;  /* 0x0000000200dc7825 */ /* 0x000fc600078e021c */
[----:B------:R-:W2:Y:S01]  /*20270*/  LDL.64 R28, [R1+0x18b0] ;  /* 0x0018b000011c7983 */ /* 0x000ea20000100a00 */
[----:B----4-:R-:W-:-:S03]  /*20280*/  IMAD.WIDE R218, R0, 0x2, R18 ;  /* 0x0000000200da7825 */ /* 0x010fc600078e0212 */
[----:B------:R-:W4:Y:S01]  /*20290*/  LDL.64 R18, [R1+0x18a8] ;  /* 0x0018a80001127983 */ /* 0x000f220000100a00 */
[----:B-1----:R-:W-:-:S03]  /*202a0*/  IMAD.WIDE R216, R0, 0x2, R36 ;  /* 0x0000000200d87825 */ /* 0x002fc600078e0224 */
[----:B------:R-:W4:Y:S01]  /*202b0*/  LDL.64 R44, [R1+0x18a0] ;  /* 0x0018a000012c7983 */ /* 0x000f220000100a00 */
[----:B0-----:R-:W-:-:S03]  /*202c0*/  IMAD.WIDE R22, R0, 0x2, R34 ;  /* 0x0000000200167825 */ /* 0x001fc600078e0222 */
[----:B------:R-:W4:Y:S04]  /*202d0*/  LDL.64 R42, [R1+0x1898] ;  /* 0x00189800012a7983 */ /* 0x000f280000100a00 */
[----:B------:R-:W4:Y:S04]  /*202e0*/  LDL.64 R40, [R1+0x1890] ;  /* 0x0018900001287983 */ /* 0x000f280000100a00 */
[----:B------:R0:W-:Y:S04]  /*202f0*/  STL [R1+0x964], R228 ;  /* 0x000964e401007387 */ /* 0x0001e80000100800 */
[----:B------:R1:W-:Y:S04]  /*20300*/  STL [R1+0x960], R227 ;  /* 0x000960e301007387 */ /* 0x0003e80000100800 */
[----:B------:R3:W4:Y:S04]  /*20310*/  LDG.E.U16 R229, desc[UR56][R220.64] ;  /* 0x00000038dce57981 */ /* 0x000728000c1e1500 */
[----:B0-----:R2:W4:Y:S04]  /*20320*/  LDG.E.U16 R228, desc[UR56][R218.64] ;  /* 0x00000038dae47981 */ /* 0x001528000c1e1500 */
[----:B-1----:R0:W4:Y:S01]  /*20330*/  LDG.E.U16 R227, desc[UR56][R216.64] ;  /* 0x00000038d8e37981 */ /* 0x002122000c1e1500 */
[----:B------:R-:W-:-:S03]  /*20340*/  IMAD.WIDE R12, R0, 0x2, R26 ;  /* 0x00000002000c7825 */ /* 0x000fc600078e021a */
[----:B------:R1:W-:Y:S04]  /*20350*/  STL [R1+0x95c], R50 ;  /* 0x00095c3201007387 */ /* 0x0003e80000100800 */
[----:B------:R-:W-:Y:S04]  /*20360*/  STL [R1+0x958], R226 ;  /* 0x000958e201007387 */ /* 0x000fe80000100800 */
[----:B------:R-:W4:Y:S04]  /*20370*/  LDL.64 R38, [R1+0x1888] ;  /* 0x0018880001267983 */ /* 0x000f280000100a00 */
[----:B-1----:R1:W4:Y:S04]  /*20380*/  LDG.E.U16 R50, desc[UR56][R22.64] ;  /* 0x0000003816327981 */ /* 0x002328000c1e1500 */
[----:B------:R0:W-:Y:S04]  /*20390*/  STL [R1+0x954], R49 ;  /* 0x0009543101007387 */ /* 0x0001e80000100800 */
[----:B------:R-:W4:Y:S04]  /*203a0*/  LDL.64 R26, [R1+0x1880] ;  /* 0x00188000011a7983 */ /* 0x000f280000100a00 */
[----:B------:R-:W4:Y:S04]  /*203b0*/  LDL.64 R36, [R1+0x1878] ;  /* 0x0018780001247983 */ /* 0x000f280000100a00 */
[----:B0-----:R0:W4:Y:S01]  /*203c0*/  LDG.E.U16 R49, desc[UR56][R12.64] ;  /* 0x000000380c317981 */ /* 0x001122000c1e1500 */
[----:B---3--:R-:W-:-:S03]  /*203d0*/  IMAD.WIDE R220, R0, 0x2, R24 ;  /* 0x0000000200dc7825 */ /* 0x008fc600078e0218 */
[----:B------:R-:W3:Y:S01]  /*203e0*/  LDL.64 R34, [R1+0x1870] ;  /* 0x0018700001227983 */ /* 0x000ee20000100a00 */
[----:B--2---:R-:W-:-:S03]  /*203f0*/  IMAD.WIDE R218, R0, 0x2, R46 ;  /* 0x0000000200da7825 */ /* 0x004fc600078e022e */
[----:B------:R-:W2:Y:S01]  /*20400*/  LDL.64 R24, [R1+0x1868] ;  /* 0x0018680001187983 */ /* 0x000ea20000100a00 */
[----:B------:R-:W-:-:S03]  /*20410*/  IMAD.WIDE R216, R0, 0x2, R32 ;  /* 0x0000000200d87825 */ /* 0x000fc600078e0220 */
[----:B------:R0:W3:Y:S01]  /*20420*/  LDG.E.U16 R226, desc[UR56][R220.64] ;  /* 0x00000038dce27981 */ /* 0x0000e2000c1e1500 */
[----:B-1----:R-:W-:-:S04]  /*20430*/  IMAD.WIDE R22, R0, 0x2, R30 ;  /* 0x0000000200167825 */ /* 0x002fc800078e021e */
[C---:B0-----:R-:W-:Y:S01]  /*20440*/  IMAD.WIDE R12, R0.reuse, 0x2, R16 ;  /* 0x00000002000c7825 */ /* 0x041fe200078e0210 */
[----:B------:R0:W-:Y:S04]  /*20450*/  STL [R1+0x950], R48 ;  /* 0x0009503001007387 */ /* 0x0001e80000100800 */
[----:B------:R1:W-:Y:S04]  /*20460*/  STL [R1+0x94c], R225 ;  /* 0x00094ce101007387 */ /* 0x0003e80000100800 */
[----:B0-----:R4:W3:Y:S04]  /*20470*/  LDG.E.U16 R48, desc[UR56][R218.64] ;  /* 0x00000038da307981 */ /* 0x0018e8000c1e1500 */
[----:B-1----:R0:W3:Y:S04]  /*20480*/  LDG.E.U16 R225, desc[UR56][R216.64] ;  /* 0x00000038d8e17981 */ /* 0x0020e8000c1e1500 */
[----:B------:R1:W-:Y:S04]  /*20490*/  STL [R1+0x948], R224 ;  /* 0x000948e001007387 */ /* 0x0003e80000100800 */
[----:B------:R0:W-:Y:S04]  /*204a0*/  STL [R1+0x944], R223 ;  /* 0x000944df01007387 */ /* 0x0001e80000100800 */
[----:B------:R-:W3:Y:S04]  /*204b0*/  LDL.64 R32, [R1+0x1860] ;  /* 0x0018600001207983 */ /* 0x000ee80000100a00 */
[----:B-1----:R1:W3:Y:S04]  /*204c0*/  LDG.E.U16 R224, desc[UR56][R22.64] ;  /* 0x0000003816e07981 */ /* 0x0022e8000c1e1500 */
[----:B------:R1:W-:Y:S04]  /*204d0*/  STL [R1+0x940], R51 ;  /* 0x0009403301007387 */ /* 0x0003e80000100800 */
[----:B------:R-:W3:Y:S04]  /*204e0*/  LDL.64 R16, [R1+0x1858] ;  /* 0x0018580001107983 */ /* 0x000ee80000100a00 */
[----:B0-----:R0:W3:Y:S01]  /*204f0*/  LDG.E.U16 R223, desc[UR56][R12.64] ;  /* 0x000000380cdf7981 */ /* 0x0010e2000c1e1500 */
[----:B------:R-:W-:-:S03]  /*20500*/  IMAD.WIDE R220, R0, 0x2, R28 ;  /* 0x0000000200dc7825 */ /* 0x000fc600078e021c */
[----:B------:R-:W3:Y:S01]  /*20510*/  LDL.64 R30, [R1+0x1850] ;  /* 0x00185000011e7983 */ /* 0x000ee20000100a00 */
[----:B----4-:R-:W-:-:S03]  /*20520*/  IMAD.WIDE R218, R0, 0x2, R18 ;  /* 0x0000000200da7825 */ /* 0x010fc600078e0212 */
[----:B------:R-:W4:Y:S01]  /*20530*/  LDL.64 R28, [R1+0x1848] ;  /* 0x00184800011c7983 */ /* 0x000f220000100a00 */
[----:B------:R-:W-:-:S03]  /*20540*/  IMAD.WIDE R216, R0, 0x2, R44 ;  /* 0x0000000200d87825 */ /* 0x000fc600078e022c */
[----:B------:R-:W4:Y:S01]  /*20550*/  LDL.64 R18, [R1+0x1840] ;  /* 0x0018400001127983 */ /* 0x000f220000100a00 */
[----:B-1----:R-:W-:-:S03]  /*20560*/  IMAD.WIDE R22, R0, 0x2, R42 ;  /* 0x0000000200167825 */ /* 0x002fc600078e022a */
[----:B------:R-:W4:Y:S01]  /*20570*/  LDG.E.U16 R51, desc[UR56][R220.64] ;  /* 0x00000038dc337981 */ /* 0x000f22000c1e1500 */
[----:B0-----:R-:W-:-:S03]  /*20580*/  IMAD.WIDE R12, R0, 0x2, R40 ;  /* 0x00000002000c7825 */ /* 0x001fc600078e0228 */
[----:B------:R-:W-:Y:S04]  /*20590*/  STL [R1+0x93c], R229 ;  /* 0x00093ce501007387 */ /* 0x000fe80000100800 */
[----:B------:R0:W4:Y:S04]  /*205a0*/  LDG.E.U16 R47, desc[UR56][R218.64] ;  /* 0x00000038da2f7981 */ /* 0x000128000c1e1500 */
[----:B------:R-:W-:Y:S04]  /*205b0*/  STL [R1+0x938], R228 ;  /* 0x000938e401007387 */ /* 0x000fe80000100800 */
[----:B------:R1:W4:Y:S04]  /*205c0*/  LDG.E.U16 R46, desc[UR56][R216.64] ;  /* 0x00000038d82e7981 */ /* 0x000328000c1e1500 */
[----:B------:R-:W-:Y:S04]  /*205d0*/  STL [R1+0x934], R227 ;  /* 0x000934e301007387 */ /* 0x000fe80000100800 */
[----:B------:R-:W4:Y:S04]  /*205e0*/  LDG.E.U16 R41, desc[UR56][R22.64] ;  /* 0x0000003816297981 */ /* 0x000f28000c1e1500 */
[----:B------:R2:W4:Y:S04]  /*205f0*/  LDG.E.U16 R40, desc[UR56][R12.64] ;  /* 0x000000380c287981 */ /* 0x000528000c1e1500 */
[----:B------:R1:W-:Y:S01]  /*20600*/  STL [R1+0x930], R50 ;  /* 0x0009303201007387 */ /* 0x0003e20000100800 */
[----:B0-----:R-:W-:-:S03]  /*20610*/  IMAD.WIDE R218, R0, 0x2, R26 ;  /* 0x0000000200da7825 */ /* 0x001fc600078e021a */
[----:B------:R0:W-:Y:S04]  /*20620*/  STL [R1+0x92c], R49 ;  /* 0x00092c3101007387 */ /* 0x0001e80000100800 */
[----:B------:R-:W4:Y:S01]  /*20630*/  LDL.64 R26, [R1+0x1838] ;  /* 0x00183800011a7983 */ /* 0x000f220000100a00 */
[----:B------:R-:W-:-:S03]  /*20640*/  IMAD.WIDE R220, R0, 0x2, R38 ;  /* 0x0000000200dc7825 */ /* 0x000fc600078e0226 */
[----:B------:R-:W4:Y:S01]  /*20650*/  LDL.64 R42, [R1+0x1828] ;  /* 0x00182800012a7983 */ /* 0x000f220000100a00 */
[----:B-1----:R-:W-:-:S03]  /*20660*/  IMAD.WIDE R216, R0, 0x2, R36 ;  /* 0x0000000200d87825 */ /* 0x002fc600078e0224 */
[----:B------:R-:W4:Y:S04]  /*20670*/  LDL.64 R36, [R1+0x1830] ;  /* 0x0018300001247983 */ /* 0x000f280000100a00 */
[----:B------:R1:W4:Y:S01]  /*20680*/  LDG.E.U16 R50, desc[UR56][R220.64] ;  /* 0x00000038dc327981 */ /* 0x000322000c1e1500 */
[----:B--2---:R-:W-:-:S03]  /*20690*/  IMAD.WIDE R12, R0, 0x2, R24 ;  /* 0x00000002000c7825 */ /* 0x004fc600078e0218 */
[----:B------:R-:W2:Y:S01]  /*206a0*/  LDL.64 R24, [R1+0x1820] ;  /* 0x0018200001187983 */ /* 0x000ea20000100a00 */
[----:B---3--:R-:W-:-:S03]  /*206b0*/  IMAD.WIDE R22, R0, 0x2, R34 ;  /* 0x0000000200167825 */ /* 0x008fc600078e0222 */
[----:B0-----:R0:W3:Y:S04]  /*206c0*/  LDG.E.U16 R49, desc[UR56][R218.64] ;  /* 0x00000038da317981 */ /* 0x0010e8000c1e1500 */
[----:B------:R-:W-:Y:S04]  /*206d0*/  STL [R1+0x928], R226 ;  /* 0x000928e201007387 */ /* 0x000fe80000100800 */
[----:B------:R-:W3:Y:S04]  /*206e0*/  LDL.64 R34, [R1+0x1818] ;  /* 0x0018180001227983 */ /* 0x000ee80000100a00 */
[----:B------:R1:W-:Y:S04]  /*206f0*/  STL [R1+0x924], R48 ;  /* 0x0009243001007387 */ /* 0x0003e80000100800 */
[----:B------:R-:W-:Y:S04]  /*20700*/  STL [R1+0x920], R225 ;  /* 0x000920e101007387 */ /* 0x000fe80000100800 */
[----:B------:R-:W3:Y:S04]  /*20710*/  LDG.E.U16 R45, desc[UR56][R22.64] ;  /* 0x00000038162d7981 */ /* 0x000ee8000c1e1500 */
[----:B-1----:R1:W3:Y:S01]  /*20720*/  LDG.E.U16 R48, desc[UR56][R216.64] ;  /* 0x00000038d8307981 */ /* 0x0022e2000c1e1500 */
[----:B------:R-:W-:-:S03]  /*20730*/  IMAD.WIDE R220, R0, 0x2, R32 ;  /* 0x0000000200dc7825 */ /* 0x000fc600078e0220 */
[----:B------:R-:W-:Y:S04]  /*20740*/  STL [R1+0x91c], R224 ;  /* 0x00091ce001007387 */ /* 0x000fe80000100800 */
[----:B------:R4:W3:Y:S01]  /*20750*/  LDG.E.U16 R44, desc[UR56][R12.64] ;  /* 0x000000380c2c7981 */ /* 0x0008e2000c1e1500 */
[----:B0-----:R-:W-:-:S03]  /*20760*/  IMAD.WIDE R218, R0, 0x2, R16 ;  /* 0x0000000200da7825 */ /* 0x001fc600078e0210 */
[----:B------:R0:W3:Y:S04]  /*20770*/  LDG.E.U16 R226, desc[UR56][R220.64] ;  /* 0x00000038dce27981 */ /* 0x0000e8000c1e1500 */
[----:B------:R0:W-:Y:S04]  /*20780*/  STL [R1+0x918], R223 ;  /* 0x000918df01007387 */ /* 0x0001e80000100800 */
[----:B------:R-:W3:Y:S01]  /*20790*/  LDL.64 R16, [R1+0x1810] ;  /* 0x0018100001107983 */ /* 0x000ee20000100a00 */
[----:B-1----:R-:W-:-:S03]  /*207a0*/  IMAD.WIDE R216, R0, 0x2, R30 ;  /* 0x0000000200d87825 */ /* 0x002fc600078e021e */
[----:B------:R-:W3:Y:S01]  /*207b0*/  LDL.64 R32, [R1+0x1808] ;  /* 0x0018080001207983 */ /* 0x000ee20000100a00 */
[----:B----4-:R-:W-:-:S03]  /*207c0*/  IMAD.WIDE R22, R0, 0x2, R28 ;  /* 0x0000000200167825 */ /* 0x010fc600078e021c */
[----:B------:R-:W4:Y:S01]  /*207d0*/  LDL.64 R30, [R1+0x1800] ;  /* 0x00180000011e7983 */ /* 0x000f220000100a00 */
[----:B------:R-:W-:-:S03]  /*207e0*/  IMAD.WIDE R12, R0, 0x2, R18 ;  /* 0x00000002000c7825 */ /* 0x000fc600078e0212 */
[----:B------:R-:W4:Y:S04]  /*207f0*/  LDL.64 R28, [R1+0x17f8] ;  /* 0x0017f800011c7983 */ /* 0x000f280000100a00 */
[----:B0-----:R-:W4:Y:S04]  /*20800*/  LDG.E.U16 R223, desc[UR56][R218.64] ;  /* 0x00000038dadf7981 */ /* 0x001f28000c1e1500 */
[----:B------:R0:W-:Y:S04]  /*20810*/  STL [R1+0x914], R51 ;  /* 0x0009143301007387 */ /* 0x0001e80000100800 */
[----:B------:R-:W4:Y:S04]  /*20820*/  LDL.64 R18, [R1+0x17f0] ;  /* 0x0017f00001127983 */ /* 0x000f280000100a00 */
[----:B------:R1:W-:Y:S04]  /*20830*/  STL [R1+0x910], R47 ;  /* 0x0009102f01007387 */ /* 0x0003e80000100800 */
[----:B0-----:R0:W4:Y:S04]  /*20840*/  LDG.E.U16 R51, desc[UR56][R216.64] ;  /* 0x00000038d8337981 */ /* 0x001128000c1e1500 */
[----:B------:R0:W-:Y:S04]  /*20850*/  STL [R1+0x90c], R46 ;  /* 0x00090c2e01007387 */ /* 0x0001e80000100800 */
[----:B-1----:R2:W4:Y:S04]  /*20860*/  LDG.E.U16 R47, desc[UR56][R22.64] ;  /* 0x00000038162f7981 */ /* 0x002528000c1e1500 */
[----:B------:R-:W-:Y:S04]  /*20870*/  STL [R1+0x908], R41 ;  /* 0x0009082901007387 */ /* 0x000fe80000100800 */
[----:B0-----:R0:W4:Y:S04]  /*20880*/  LDG.E.U16 R46, desc[UR56][R12.64] ;  /* 0x000000380c2e7981 */ /* 0x001128000c1e1500 */
[----:B------:R1:W-:Y:S04]  /*20890*/  STL [R1+0x904], R40 ;  /* 0x0009042801007387 */ /* 0x0003e80000100800 */
[----:B------:R-:W4:Y:S04]  /*208a0*/  LDL.64 R38, [R1+0x17d8] ;  /* 0x0017d80001267983 */ /* 0x000f280000100a00 */
[----:B-1----:R-:W4:Y:S01]  /*208b0*/  LDL.64 R40, [R1+0x17e8] ;  /* 0x0017e80001287983 */ /* 0x002f220000100a00 */
[----:B------:R-:W-:-:S03]  /*208c0*/  IMAD.WIDE R220, R0, 0x2, R26 ;  /* 0x0000000200dc7825 */ /* 0x000fc600078e021a */
[----:B------:R-:W4:Y:S01]  /*208d0*/  LDL.64 R26, [R1+0x17e0] ;  /* 0x0017e000011a7983 */ /* 0x000f220000100a00 */
[----:B------:R-:W-:-:S03]  /*208e0*/  IMAD.WIDE R216, R0, 0x2, R42 ;  /* 0x0000000200d87825 */ /* 0x000fc600078e022a */
[----:B------:R1:W4:Y:S01]  /*208f0*/  LDG.E.U16 R225, desc[UR56][R220.64] ;  /* 0x00000038dce17981 */ /* 0x000322000c1e1500 */
[----:B------:R-:W-:-:S03]  /*20900*/  IMAD.WIDE R218, R0, 0x2, R36 ;  /* 0x0000000200da7825 */ /* 0x000fc600078e0224 */
[----:B------:R-:W4:Y:S04]  /*20910*/  LDG.E.U16 R224, desc[UR56][R216.64] ;  /* 0x00000038d8e07981 */ /* 0x000f28000c1e1500 */
[----:B------:R0:W-:Y:S04]  /*20920*/  STL [R1+0x900], R50 ;  /* 0x0009003201007387 */ /* 0x0001e80000100800 */
[----:B------:R-:W4:Y:S01]  /*20930*/  LDL.64 R36, [R1+0x17d0] ;  /* 0x0017d00001247983 */ /* 0x000f220000100a00 */
[----:B--2---:R-:W-:-:S03]  /*20940*/  IMAD.WIDE R22, R0, 0x2, R24 ;  /* 0x0000000200167825 */ /* 0x004fc600078e0218 */
[----:B0-----:R0:W2:Y:S04]  /*20950*/  LDG.E.U16 R50, desc[UR56][R218.64] ;  /* 0x00000038da327981 */ /* 0x0010a8000c1e1500 */
[----:B---3--:R3:W-:Y:S01]  /*20960*/  STL [R1+0x8fc], R49 ;  /* 0x0008fc3101007387 */ /* 0x0087e20000100800 */
[----:B------:R-:W-:-:S03]  /*20970*/  IMAD.WIDE R12, R0, 0x2, R34 ;  /* 0x00000002000c7825 */ /* 0x000fc600078e0222 */
[----:B------:R-:W2:Y:S04]  /*20980*/  LDL.64 R24, [R1+0x17c8] ;  /* 0x0017c80001187983 */ /* 0x000ea80000100a00 */
[----:B---3--:R3:W2:Y:S04]  /*20990*/  LDG.E.U16 R49, desc[UR56][R22.64] ;  /* 0x0000003816317981 */ /* 0x0086a8000c1e1500 */
[----:B------:R1:W-:Y:S04]  /*209a0*/  STL [R1+0x8f8], R48 ;  /* 0x0008f83001007387 */ /* 0x0003e80000100800 */
[----:B------:R-:W-:Y:S04]  /*209b0*/  STL [R1+0x8f4], R45 ;  /* 0x0008f42d01007387 */ /* 0x000fe80000100800 */
[----:B------:R0:W-:Y:S04]  /*209c0*/  STL [R1+0x8f0], R44 ;  /* 0x0008f02c01007387 */ /* 0x0001e80000100800 */
[----:B-1----:R1:W2:Y:S04]  /*209d0*/  LDG.E.U16 R48, desc[UR56][R12.64] ;  /* 0x000000380c307981 */ /* 0x0022a8000c1e1500 */
[----:B------:R-:W2:Y:S04]  /*209e0*/  LDL.64 R34, [R1+0x17b0] ;  /* 0x0017b00001227983 */ /* 0x000ea80000100a00 */
[----:B0-----:R-:W2:Y:S01]  /*209f0*/  LDL.64 R44, [R1+0x17b8] ;  /* 0x0017b800012c7983 */ /* 0x001ea20000100a00 */
[----:B------:R-:W-:-:S03]  /*20a00*/  IMAD.WIDE R220, R0, 0x2, R16 ;  /* 0x0000000200dc7825 */ /* 0x000fc600078e0210 */
[----:B------:R-:W2:Y:S01]  /*20a10*/  LDL.64 R16, [R1+0x17c0] ;  /* 0x0017c00001107983 */ /* 0x000ea20000100a00 */
[----:B------:R-:W-:-:S03]  /*20a20*/  IMAD.WIDE R218, R0, 0x2, R32 ;  /* 0x0000000200da7825 */ /* 0x000fc600078e0220 */
[----:B------:R0:W-:Y:S01]  /*20a30*/  STL [R1+0x8ec], R226 ;  /* 0x0008ece201007387 */ /* 0x0001e20000100800 */
[----:B----4-:R-:W-:-:S03]  /*20a40*/  IMAD.WIDE R216, R0, 0x2, R30 ;  /* 0x0000000200d87825 */ /* 0x010fc600078e021e */
[----:B------:R-:W4:Y:S01]  /*20a50*/  LDL.64 R32, [R1+0x17a8] ;  /* 0x0017a80001207983 */ /* 0x000f220000100a00 */
[----:B---3--:R-:W-:-:S03]  /*20a60*/  IMAD.WIDE R22, R0, 0x2, R28 ;  /* 0x0000000200167825 */ /* 0x008fc600078e021c */
[----:B------:R-:W3:Y:S04]  /*20a70*/  LDG.E.U16 R227, desc[UR56][R218.64] ;  /* 0x00000038dae37981 */ /* 0x000ee8000c1e1500 */
[----:B------:R0:W-:Y:S04]  /*20a80*/  STL [R1+0x8e8], R223 ;  /* 0x0008e8df01007387 */ /* 0x0001e80000100800 */
[----:B------:R-:W3:Y:S01]  /*20a90*/  LDL.64 R30, [R1+0x17a0] ;  /* 0x0017a000011e7983 */ /* 0x000ee20000100a00 */
[----:B-1----:R-:W-:-:S03]  /*20aa0*/  IMAD.WIDE R12, R0, 0x2, R18 ;  /* 0x00000002000c7825 */ /* 0x002fc600078e0212 */
[----:B0-----:R-:W3:Y:S04]  /*20ab0*/  LDG.E.U16 R226, desc[UR56][R216.64] ;  /* 0x00000038d8e27981 */ /* 0x001ee8000c1e1500 */
[----:B------:R0:W3:Y:S04]  /*20ac0*/  LDG.E.U16 R223, desc[UR56][R220.64] ;  /* 0x00000038dcdf7981 */ /* 0x0000e8000c1e1500 */
[----:B------:R1:W-:Y:S04]  /*20ad0*/  STL [R1+0x8e4], R51 ;  /* 0x0008e43301007387 */ /* 0x0003e80000100800 */
[----:B------:R0:W-:Y:S04]  /*20ae0*/  STL [R1+0x8e0], R47 ;  /* 0x0008e02f01007387 */ /* 0x0001e80000100800 */
[----:B-1----:R1:W3:Y:S04]  /*20af0*/  LDG.E.U16 R51, desc[UR56][R22.64] ;  /* 0x0000003816337981 */ /* 0x0022e8000c1e1500 */
[----:B------:R1:W-:Y:S04]  /*20b00*/  STL [R1+0x8dc], R46 ;  /* 0x0008dc2e01007387 */ /* 0x0003e80000100800 */
[----:B0-----:R0:W3:Y:S04]  /*20b10*/  LDG.E.U16 R47, desc[UR56][R12.64] ;  /* 0x000000380c2f7981 */ /* 0x0010e8000c1e1500 */
[----:B------:R-:W3:Y:S04]  /*20b20*/  LDL.64 R28, [R1+0x1798] ;  /* 0x00179800011c7983 */ /* 0x000ee80000100a00 */
[----:B------:R-:W3:Y:S01]  /*20b30*/  LDL.64 R18, [R1+0x1790] ;  /* 0x0017900001127983 */ /* 0x000ee20000100a00 */
[----:B------:R-:W-:-:S03]  /*20b40*/  IMAD.WIDE R220, R0, 0x2, R40 ;  /* 0x0000000200dc7825 */ /* 0x000fc600078e0228 */
[----:B------:R-:W3:Y:S04]  /*20b50*/  LDL.64 R42, [R1+0x1780] ;  /* 0x00178000012a7983 */ /* 0x000ee80000100a00 */
[----:B-1----:R-:W3:Y:S01]  /*20b60*/  LDG.E.U16 R46, desc[UR56][R220.64] ;  /* 0x00000038dc2e7981 */ /* 0x002ee2000c1e1500 */
[----:B------:R-:W-:-:S03]  /*20b70*/  IMAD.WIDE R218, R0, 0x2, R26 ;  /* 0x0000000200da7825 */ /* 0x000fc600078e021a */
[----:B------:R-:W3:Y:S04]  /*20b80*/  LDL.64 R40, [R1+0x1778] ;  /* 0x0017780001287983 */ /* 0x000ee80000100a00 */
[----:B------:R-:W3:Y:S01]  /*20b90*/  LDL.64 R26, [R1+0x1788] ;  /* 0x00178800011a7983 */ /* 0x000ee20000100a00 */
[----:B------:R-:W-:-:S03]  /*20ba0*/  IMAD.WIDE R216, R0, 0x2, R38 ;  /* 0x0000000200d87825 */ /* 0x000fc600078e0226 */
[----:B------:R1:W-:Y:S01]  /*20bb0*/  STL [R1+0x8d8], R225 ;  /* 0x0008d8e101007387 */ /* 0x0003e20000100800 */
[----:B------:R-:W-:-:S03]  /*20bc0*/  IMAD.WIDE R22, R0, 0x2, R36 ;  /* 0x0000000200167825 */ /* 0x000fc600078e0224 */
[----:B-1----:R-:W3:Y:S04]  /*20bd0*/  LDG.E.U16 R225, desc[UR56][R218.64] ;  /* 0x00000038dae17981 */ /* 0x002ee8000c1e1500 */
[----:B--2---:R1:W-:Y:S04]  /*20be0*/  STL [R1+0x8d4], R50 ;  /* 0x0008d43201007387 */ /* 0x0043e80000100800 */
[----:B------:R2:W-:Y:S04]  /*20bf0*/  STL [R1+0x8d0], R224 ;  /* 0x0008d0e001007387 */ /* 0x0005e80000100800 */
[----:B-1----:R1:W3:Y:S01]  /*20c00*/  LDG.E.U16 R50, desc[UR56][R216.64] ;  /* 0x00000038d8327981 */ /* 0x0022e2000c1e1500 */
[----:B0-----:R-:W-:-:S03]  /*20c10*/  IMAD.WIDE R12, R0, 0x2, R24 ;  /* 0x00000002000c7825 */ /* 0x001fc600078e0218 */
[----:B--2---:R4:W2:Y:S04]  /*20c20*/  LDG.E.U16 R224, desc[UR56][R22.64] ;  /* 0x0000003816e07981 */ /* 0x0048a8000c1e1500 */
[----:B------:R0:W-:Y:S04]  /*20c30*/  STL [R1+0x8cc], R49 ;  /* 0x0008cc3101007387 */ /* 0x0001e80000100800 */
[----:B------:R-:W2:Y:S04]  /*20c40*/  LDL.64 R36, [R1+0x1770] ;  /* 0x0017700001247983 */ /* 0x000ea80000100a00 */
[----:B0-----:R3:W2:Y:S04]  /*20c50*/  LDG.E.U16 R49, desc[UR56][R12.64] ;  /* 0x000000380c317981 */ /* 0x0016a8000c1e1500 */
[----:B------:R0:W-:Y:S04]  /*20c60*/  STL [R1+0x8c8], R48 ;  /* 0x0008c83001007387 */ /* 0x0001e80000100800 */
[----:B------:R-:W2:Y:S01]  /*20c70*/  LDL.64 R24, [R1+0x1768] ;  /* 0x0017680001187983 */ /* 0x000ea20000100a00 */
[----:B-1----:R-:W-:-:S03]  /*20c80*/  IMAD.WIDE R216, R0, 0x2, R34 ;  /* 0x0000000200d87825 */ /* 0x002fc600078e0222 */
[----:B------:R-:W2:Y:S01]  /*20c90*/  LDL.64 R38, [R1+0x1760] ;  /* 0x0017600001267983 */ /* 0x000ea20000100a00 */
[----:B------:R-:W-:-:S03]  /*20ca0*/  IMAD.WIDE R220, R0, 0x2, R16 ;  /* 0x0000000200dc7825 */ /* 0x000fc600078e0210 */
[----:B------:R-:W2:Y:S04]  /*20cb0*/  LDL.64 R34, [R1+0x1750] ;  /* 0x0017500001227983 */ /* 0x000ea80000100a00 */
[----:B------:R-:W2:Y:S01]  /*20cc0*/  LDL.64 R16, [R1+0x1758] ;  /* 0x0017580001107983 */ /* 0x000ea20000100a00 */
[----:B------:R-:W-:-:S03]  /*20cd0*/  IMAD.WIDE R218, R0, 0x2, R44 ;  /* 0x0000000200da7825 */ /* 0x000fc600078e022c */
[----:B0-----:R0:W2:Y:S01]  /*20ce0*/  LDG.E.U16 R48, desc[UR56][R220.64] ;  /* 0x00000038dc307981 */ /* 0x0010a2000c1e1500 */
[----:B----4-:R-:W-:-:S03]  /*20cf0*/  IMAD.WIDE R22, R0, 0x2, R32 ;  /* 0x0000000200167825 */ /* 0x010fc600078e0220 */
[----:B------:R-:W4:Y:S04]  /*20d00*/  LDG.E.U16 R45, desc[UR56][R216.64] ;  /* 0x00000038d82d7981 */ /* 0x000f28000c1e1500 */
[----:B------:R-:W4:Y:S01]  /*20d10*/  LDG.E.U16 R44, desc[UR56][R22.64] ;  /* 0x00000038162c7981 */ /* 0x000f22000c1e1500 */
[----:B---3--:R-:W-:-:S03]  /*20d20*/  IMAD.WIDE R12, R0, 0x2, R30 ;  /* 0x00000002000c7825 */ /* 0x008fc600078e021e */
[----:B------:R1:W-:Y:S04]  /*20d30*/  STL [R1+0x8c4], R223 ;  /* 0x0008c4df01007387 */ /* 0x0003e80000100800 */
[----:B------:R-:W-:Y:S04]  /*20d40*/  STL [R1+0x8c0], R227 ;  /* 0x0008c0e301007387 */ /* 0x000fe80000100800 */
[----:B------:R-:W-:Y:S04]  /*20d50*/  STL [R1+0x8bc], R226 ;  /* 0x0008bce201007387 */ /* 0x000fe80000100800 */
[----:B-1----:R1:W3:Y:S04]  /*20d60*/  LDG.E.U16 R223, desc[UR56][R218.64] ;  /* 0x00000038dadf7981 */ /* 0x0022e8000c1e1500 */
[----:B------:R1:W-:Y:S04]  /*20d70*/  STL [R1+0x8b8], R51 ;  /* 0x0008b83301007387 */ /* 0x0003e80000100800 */
[----:B------:R-:W4:Y:S04]  /*20d80*/  LDL.64 R32, [R1+0x1748] ;  /* 0x0017480001207983 */ /* 0x000f280000100a00 */
[----:B------:R1:W-:Y:S01]  /*20d90*/  STL [R1+0x8b4], R47 ;  /* 0x0008b42f01007387 */ /* 0x0003e20000100800 */
[----:B0-----:R-:W-:-:S03]  /*20da0*/  IMAD.WIDE R220, R0, 0x2, R28 ;  /* 0x0000000200dc7825 */ /* 0x001fc600078e021c */
[----:B-1----:R0:W4:Y:S01]  /*20db0*/  LDG.E.U16 R51, desc[UR56][R12.64] ;  /* 0x000000380c337981 */ /* 0x002122000c1e1500 */
[----:B------:R-:W-:-:S03]  /*20dc0*/  IMAD.WIDE R218, R0, 0x2, R18 ;  /* 0x0000000200da7825 */ /* 0x000fc600078e0212 */
[----:B------:R-:W4:Y:S04]  /*20dd0*/  LDL.64 R30, [R1+0x1740] ;  /* 0x00174000011e7983 */ /* 0x000f280000100a00 */
[----:B------:R-:W4:Y:S04]  /*20de0*/  LDL.64 R18, [R1+0x1738] ;  /* 0x0017380001127983 */ /* 0x000f280000100a00 */
[----:B------:R-:W4:Y:S04]  /*20df0*/  LDL.64 R28, [R1+0x1730] ;  /* 0x00173000011c7983 */ /* 0x000f280000100a00 */
[----:B------:R1:W4:Y:S01]  /*20e00*/  LDG.E.U16 R47, desc[UR56][R220.64] ;  /* 0x00000038dc2f7981 */ /* 0x000322000c1e1500 */
[----:B------:R-:W-:-:S03]  /*20e10*/  IMAD.WIDE R216, R0, 0x2, R26 ;  /* 0x0000000200d87825 */ /* 0x000fc600078e021a */
[----:B------:R-:W4:Y:S04]  /*20e20*/  LDL.64 R26, [R1+0x1728] ;  /* 0x00172800011a7983 */ /* 0x000f280000100a00 */
[----:B------:R0:W-:Y:S04]  /*20e30*/  STL [R1+0x8b0], R46 ;  /* 0x0008b02e01007387 */ /* 0x0001e80000100800 */
[----:B0-----:R0:W4:Y:S01]  /*20e40*/  LDG.E.U16 R46, desc[UR56][R218.64] ;  /* 0x00000038da2e7981 */ /* 0x001122000c1e1500 */
[----:B------:R-:W-:-:S04]  /*20e50*/  IMAD.WIDE R22, R0, 0x2, R42 ;  /* 0x0000000200167825 */ /* 0x000fc800078e022a */
[C---:B------:R-:W-:Y:S01]  /*20e60*/  IMAD.WIDE R12, R0.reuse, 0x2, R40 ;  /* 0x00000002000c7825 */ /* 0x040fe200078e0228 */
[----:B------:R1:W-:Y:S04]  /*20e70*/  STL [R1+0x8ac], R225 ;  /* 0x0008ace101007387 */ /* 0x0003e80000100800 */
[----:B------:R0:W-:Y:S04]  /*20e80*/  STL [R1+0x8a8], R50 ;  /* 0x0008a83201007387 */ /* 0x0001e80000100800 */
[----:B-1----:R1:W4:Y:S04]  /*20e90*/  LDG.E.U16 R225, desc[UR56][R216.64] ;  /* 0x00000038d8e17981 */ /* 0x002328000c1e1500 */
[----:B--2---:R2:W-:Y:S04]  /*20ea0*/  STL [R1+0x8a4], R224 ;  /* 0x0008a4e001007387 */ /* 0x0045e80000100800 */
[----:B0-----:R0:W4:Y:S04]  /*20eb0*/  LDG.E.U16 R50, desc[UR56][R22.64] ;  /* 0x0000003816327981 */ /* 0x001128000c1e1500 */
[----:B--2---:R2:W4:Y:S01]  /*20ec0*/  LDG.E.U16 R224, desc[UR56][R12.64] ;  /* 0x000000380ce07981 */ /* 0x004522000c1e1500 */
[----:B------:R-:W-:-:S03]  /*20ed0*/  IMAD.WIDE R220, R0, 0x2, R36 ;  /* 0x0000000200dc7825 */ /* 0x000fc600078e0224 */
[----:B------:R0:W-:Y:S04]  /*20ee0*/  STL [R1+0x8a0], R49 ;  /* 0x0008a03101007387 */ /* 0x0001e80000100800 */
[----:B------:R-:W4:Y:S01]  /*20ef0*/  LDL.64 R36, [R1+0x1720] ;  /* 0x0017200001247983 */ /* 0x000f220000100a00 */
[----:B------:R-:W-:-:S03]  /*20f00*/  IMAD.WIDE R218, R0, 0x2, R24 ;  /* 0x0000000200da7825 */ /* 0x000fc600078e0218 */
[----:B------:R-:W4:Y:S01]  /*20f10*/  LDL.64 R24, [R1+0x1718] ;  /* 0x0017180001187983 */ /* 0x000f220000100a00 */
[----:B-1----:R-:W-:-:S03]  /*20f20*/  IMAD.WIDE R216, R0, 0x2, R38 ;  /* 0x0000000200d87825 */ /* 0x002fc600078e0226 */
[----:B0-----:R0:W4:Y:S01]  /*20f30*/  LDG.E.U16 R49, desc[UR56][R220.64] ;  /* 0x00000038dc317981 */ /* 0x001122000c1e1500 */
[----:B------:R-:W-:-:S03]  /*20f40*/  IMAD.WIDE R22, R0, 0x2, R16 ;  /* 0x0000000200167825 */ /* 0x000fc600078e0210 */
[----:B------:R-:W4:Y:S04]  /*20f50*/  LDL.64 R42, [R1+0x1710] ;  /* 0x00171000012a7983 */ /* 0x000f280000100a00 */
[----:B------:R-:W4:Y:S01]  /*20f60*/  LDL.64 R16, [R1+0x1708] ;  /* 0x0017080001107983 */ /* 0x000f220000100a00 */
[----:B--2---:R-:W-:-:S03]  /*20f70*/  IMAD.WIDE R12, R0, 0x2, R34 ;  /* 0x00000002000c7825 */ /* 0x004fc600078e0222 */
[----:B------:R-:W2:Y:S04]  /*20f80*/  LDL.64 R34, [R1+0x1700] ;  /* 0x0017000001227983 */ /* 0x000ea80000100a00 */
[----:B------:R1:W-:Y:S04]  /*20f90*/  STL [R1+0x89c], R48 ;  /* 0x00089c3001007387 */ /* 0x0003e80000100800 */
[----:B-1----:R1:W2:Y:S04]  /*20fa0*/  LDG.E.U16 R48, desc[UR56][R218.64] ;  /* 0x00000038da307981 */ /* 0x0022a8000c1e1500 */
[----:B---3--:R3:W-:Y:S04]  /*20fb0*/  STL [R1+0x898], R223 ;  /* 0x000898df01007387 */ /* 0x0087e80000100800 */
[----:B----4-:R4:W-:Y:S04]  /*20fc0*/  STL [R1+0x894], R45 ;  /* 0x0008942d01007387 */ /* 0x0109e80000100800 */
[----:B------:R1:W-:Y:S01]  /*20fd0*/  STL [R1+0x890], R44 ;  /* 0x0008902c01007387 */ /* 0x0003e20000100800 */
[----:B0-----:R-:W-:-:S03]  /*20fe0*/  IMAD.WIDE R220, R0, 0x2, R32 ;  /* 0x0000000200dc7825 */ /* 0x001fc600078e0220 */
[----:B---3--:R0:W3:Y:S04]  /*20ff0*/  LDG.E.U16 R223, desc[UR56][R216.64] ;  /* 0x00000038d8df7981 */ /* 0x0080e8000c1e1500 */
[----:B----4-:R4:W3:Y:S04]  /*21000*/  LDG.E.U16 R45, desc[UR56][R22.64] ;  /* 0x00000038162d7981 */ /* 0x0108e8000c1e1500 */
[----:B-1----:R1:W3:Y:S01]  /*21010*/  LDG.E.U16 R44, desc[UR56][R12.64] ;  /* 0x000000380c2c7981 */ /* 0x0022e2000c1e1500 */
[----:B------:R-:W-:-:S03]  /*21020*/  IMAD.WIDE R218, R0, 0x2, R30 ;  /* 0x0000000200da7825 */ /* 0x000fc600078e021e */
[----:B------:R1:W-:Y:S01]  /*21030*/  STL [R1+0x88c], R51 ;  /* 0x00088c3301007387 */ /* 0x0003e20000100800 */
[----:B0-----:R-:W-:-:S03]  /*21040*/  IMAD.WIDE R216, R0, 0x2, R18 ;  /* 0x0000000200d87825 */ /* 0x001fc600078e0212 */
[----:B------:R-:W3:Y:S04]  /*21050*/  LDL.64 R40, [R1+0x16f8] ;  /* 0x0016f80001287983 */ /* 0x000ee80000100a00 */
[----:B------:R-:W3:Y:S04]  /*21060*/  LDL.64 R38, [R1+0x16f0] ;  /* 0x0016f00001267983 */ /* 0x000ee80000100a00 */
[----:B------:R-:W3:Y:S04]  /*21070*/  LDL.64 R32, [R1+0x16e8] ;  /* 0x0016e80001207983 */ /* 0x000ee80000100a00 */
[----:B------:R-:W3:Y:S04]  /*21080*/  LDL.64 R18, [R1+0x16e0] ;  /* 0x0016e00001127983 */ /* 0x000ee80000100a00 */
[----:B------:R-:W3:Y:S04]  /*21090*/  LDL.64 R30, [R1+0x16d8] ;  /* 0x0016d800011e7983 */ /* 0x000ee80000100a00 */
[----:B-1----:R0:W3:Y:S04]  /*210a0*/  LDG.E.U16 R51, desc[UR56][R220.64] ;  /* 0x00000038dc337981 */ /* 0x0020e8000c1e1500 */
[----:B------:R1:W-:Y:S04]  /*210b0*/  STL [R1+0x888], R47 ;  /* 0x0008882f01007387 */ /* 0x0003e80000100800 */
[----:B-1----:R1:W3:Y:S04]  /*210c0*/  LDG.E.U16 R47, desc[UR56][R218.64] ;  /* 0x00000038da2f7981 */ /* 0x0022e8000c1e1500 */
[----:B------:R0:W-:Y:S04]  /*210d0*/  STL [R1+0x884], R46 ;  /* 0x0008842e01007387 */ /* 0x0001e80000100800 */
[----:B0-----:R0:W3:Y:S01]  /*210e0*/  LDG.E.U16 R46, desc[UR56][R216.64] ;  /* 0x00000038d82e7981 */ /* 0x0010e2000c1e1500 */
[----:B----4-:R-:W-:-:S04]  /*210f0*/  IMAD.WIDE R22, R0, 0x2, R28 ;  /* 0x0000000200167825 */ /* 0x010fc800078e021c */
[C---:B------:R-:W-:Y:S01]  /*21100*/  IMAD.WIDE R12, R0.reuse, 0x2, R26 ;  /* 0x00000002000c7825 */ /* 0x040fe200078e021a */
[----:B------:R-:W-:Y:S04]  /*21110*/  STL [R1+0x880], R225 ;  /* 0x000880e101007387 */ /* 0x000fe80000100800 */
[----:B------:R4:W3:Y:S04]  /*21120*/  LDG.E.U16 R226, desc[UR56][R22.64] ;  /* 0x0000003816e27981 */ /* 0x0008e8000c1e1500 */
[----:B------:R1:W-:Y:S04]  /*21130*/  STL [R1+0x87c], R50 ;  /* 0x00087c3201007387 */ /* 0x0003e80000100800 */
[----:B------:R2:W-:Y:S04]  /*21140*/  STL [R1+0x878], R224 ;  /* 0x000878e001007387 */ /* 0x0005e80000100800 */
[----:B-1----:R2:W3:Y:S04]  /*21150*/  LDG.E.U16 R50, desc[UR56][R12.64] ;  /* 0x000000380c327981 */ /* 0x0024e8000c1e1500 */
[----:B------:R-:W3:Y:S01]  /*21160*/  LDL.64 R26, [R1+0x16d0] ;  /* 0x0016d000011a7983 */ /* 0x000ee20000100a00 */
[----:B------:R-:W-:-:S03]  /*21170*/  IMAD.WIDE R220, R0, 0x2, R36 ;  /* 0x0000000200dc7825 */ /* 0x000fc600078e0224 */
[----:B------:R-:W3:Y:S01]  /*21180*/  LDL.64 R28, [R1+0x16c8] ;  /* 0x0016c800011c7983 */ /* 0x000ee20000100a00 */
[----:B------:R-:W-:-:S03]  /*21190*/  IMAD.WIDE R218, R0, 0x2, R24 ;  /* 0x0000000200da7825 */ /* 0x000fc600078e0218 */
[----:B------:R-:W3:Y:S04]  /*211a0*/  LDL.64 R36, [R1+0x16c0] ;  /* 0x0016c00001247983 */ /* 0x000ee80000100a00 */
[----:B------:R-:W3:Y:S01]  /*211b0*/  LDL.64 R24, [R1+0x16b8] ;  /* 0x0016b80001187983 */ /* 0x000ee20000100a00 */
[----:B0-----:R-:W-:-:S04]  /*211c0*/  IMAD.WIDE R216, R0, 0x2, R42 ;  /* 0x0000000200d87825 */ /* 0x001fc800078e022a */
[C---:B----4-:R-:W-:Y:S01]  /*211d0*/  IMAD.WIDE R22, R0.reuse, 0x2, R16 ;  /* 0x0000000200167825 */ /* 0x050fe200078e0210 */
[----:B------:R-:W4:Y:S04]  /*211e0*/  LDG.E.U16 R225, desc[UR56][R216.64] ;  /* 0x00000038d8e17981 */ /* 0x000f28000c1e1500 */
[----:B------:R-:W4:Y:S04]  /*211f0*/  LDL.64 R16, [R1+0x16b0] ;  /* 0x0016b00001107983 */ /* 0x000f280000100a00 */
[----:B------:R0:W-:Y:S01]  /*21200*/  STL [R1+0x874], R49 ;  /* 0x0008743101007387 */ /* 0x0001e20000100800 */
[----:B--2---:R-:W-:-:S03]  /*21210*/  IMAD.WIDE R12, R0, 0x2, R34 ;  /* 0x00000002000c7825 */ /* 0x004fc600078e0222 */
[----:B------:R-:W2:Y:S04]  /*21220*/  LDG.E.U16 R224, desc[UR56][R22.64] ;  /* 0x0000003816e07981 */ /* 0x000ea8000c1e1500 */
[----:B0-----:R0:W2:Y:S04]  /*21230*/  LDG.E.U16 R49, desc[UR56][R220.64] ;  /* 0x00000038dc317981 */ /* 0x0010a8000c1e1500 */
[----:B------:R1:W-:Y:S04]  /*21240*/  STL [R1+0x870], R48 ;  /* 0x0008703001007387 */ /* 0x0003e80000100800 */
[----:B-1----:R1:W2:Y:S04]  /*21250*/  LDG.E.U16 R48, desc[UR56][R218.64] ;  /* 0x00000038da307981 */ /* 0x0022a8000c1e1500 */
[----:B---3--:R3:W-:Y:S04]  /*21260*/  STL [R1+0x86c], R223 ;  /* 0x00086cdf01007387 */ /* 0x0087e80000100800 */
[----:B------:R-:W-:Y:S04]  /*21270*/  STL [R1+0x868], R45 ;  /* 0x0008682d01007387 */ /* 0x000fe80000100800 */
[----:B------:R1:W-:Y:S04]  /*21280*/  STL [R1+0x864], R44 ;  /* 0x0008642c01007387 */ /* 0x0003e80000100800 */
[----:B---3--:R3:W2:Y:S04]  /*21290*/  LDG.E.U16 R223, desc[UR56][R12.64] ;  /* 0x000000380cdf7981 */ /* 0x0086a8000c1e1500 */
[----:B------:R-:W2:Y:S01]  /*212a0*/  LDL.64 R34, [R1+0x16a8] ;  /* 0x0016a80001227983 */ /* 0x000ea20000100a00 */
[----:B0-----:R-:W-:-:S03]  /*212b0*/  IMAD.WIDE R220, R0, 0x2, R40 ;  /* 0x0000000200dc7825 */ /* 0x001fc600078e0228 */
[----:B-1----:R-:W2:Y:S01]  /*212c0*/  LDL.64 R44, [R1+0x16a0] ;  /* 0x0016a000012c7983 */ /* 0x002ea20000100a00 */
[----:B------:R-:W-:-:S03]  /*212d0*/  IMAD.WIDE R218, R0, 0x2, R38 ;  /* 0x0000000200da7825 */ /* 0x000fc600078e0226 */
[----:B------:R-:W2:Y:S01]  /*212e0*/  LDL.64 R38, [R1+0x1690] ;  /* 0x0016900001267983 */ /* 0x000ea20000100a00 */
[----:B------:R-:W-:-:S03]  /*212f0*/  IMAD.WIDE R216, R0, 0x2, R32 ;  /* 0x0000000200d87825 */ /* 0x000fc600078e0220 */
[----:B------:R-:W2:Y:S01]  /*21300*/  LDL.64 R32, [R1+0x1698] ;  /* 0x0016980001207983 */ /* 0x000ea20000100a00 */
[----:B------:R-:W-:-:S03]  /*21310*/  IMAD.WIDE R22, R0, 0x2, R18 ;  /* 0x0000000200167825 */ /* 0x000fc600078e0212 */
[----:B------:R-:W2:Y:S04]  /*21320*/  LDL.64 R18, [R1+0x1688] ;  /* 0x0016880001127983 */ /* 0x000ea80000100a00 */
[----:B------:R0:W-:Y:S01]  /*21330*/  STL [R1+0x860], R51 ;  /* 0x0008603301007387 */ /* 0x0001e20000100800 */
[----:B---3--:R-:W-:-:S03]  /*21340*/  IMAD.WIDE R12, R0, 0x2, R30 ;  /* 0x00000002000c7825 */ /* 0x008fc600078e021e */
[----:B------:R-:W3:Y:S04]  /*21350*/  LDG.E.U16 R227, desc[UR56][R22.64] ;  /* 0x0000003816e37981 */ /* 0x000ee8000c1e1500 */
[----:B0-----:R0:W3:Y:S04]  /*21360*/  LDG.E.U16 R51, desc[UR56][R220.64] ;  /* 0x00000038dc337981 */ /* 0x0010e8000c1e1500 */
[----:B------:R1:W-:Y:S04]  /*21370*/  STL [R1+0x85c], R47 ;  /* 0x00085c2f01007387 */ /* 0x0003e80000100800 */
[----:B-1----:R1:W3:Y:S04]  /*21380*/  LDG.E.U16 R47, desc[UR56][R218.64] ;  /* 0x00000038da2f7981 */ /* 0x0022e8000c1e1500 */
[----:B------:R0:W-:Y:S04]  /*21390*/  STL [R1+0x858], R46 ;  /* 0x0008582e01007387 */ /* 0x0001e80000100800 */
[----:B0-----:R0:W3:Y:S04]  /*213a0*/  LDG.E.U16 R46, desc[UR56][R216.64] ;  /* 0x00000038d82e7981 */ /* 0x0010e8000c1e1500 */
[----:B------:R-:W-:Y:S04]  /*213b0*/  STL [R1+0x854], R226 ;  /* 0x000854e201007387 */ /* 0x000fe80000100800 */
[----:B------:R1:W-:Y:S01]  /*213c0*/  STL [R1+0x850], R50 ;  /* 0x0008503201007387 */ /* 0x0003e20000100800 */
[----:B------:R-:W-:-:S03]  /*213d0*/  IMAD.WIDE R220, R0, 0x2, R26 ;  /* 0x0000000200dc7825 */ /* 0x000fc600078e021a */
[----:B------:R-:W3:Y:S04]  /*213e0*/  LDL.64 R30, [R1+0x1678] ;  /* 0x00167800011e7983 */ /* 0x000ee80000100a00 */
[----:B------:R-:W3:Y:S04]  /*213f0*/  LDL.64 R26, [R1+0x1680] ;  /* 0x00168000011a7983 */ /* 0x000ee80000100a00 */
[----:B-1----:R4:W3:Y:S01]  /*21400*/  LDG.E.U16 R50, desc[UR56][R12.64] ;  /* 0x000000380c327981 */ /* 0x0028e2000c1e1500 */
[----:B------:R-:W-:-:S03]  /*21410*/  IMAD.WIDE R218, R0, 0x2, R28 ;  /* 0x0000000200da7825 */ /* 0x000fc600078e021c */
[----:B------:R-:W3:Y:S01]  /*21420*/  LDL.64 R28, [R1+0x1670] ;  /* 0x00167000011c7983 */ /* 0x000ee20000100a00 */
[----:B------:R-:W-:-:S03]  /*21430*/  IMAD.WIDE R22, R0, 0x2, R24 ;  /* 0x0000000200167825 */ /* 0x000fc600078e0218 */
[----:B------:R-:W3:Y:S01]  /*21440*/  LDL.64 R42, [R1+0x1668] ;  /* 0x00166800012a7983 */ /* 0x000ee20000100a00 */
[----:B0-----:R-:W-:-:S03]  /*21450*/  IMAD.WIDE R216, R0, 0x2, R36 ;  /* 0x0000000200d87825 */ /* 0x001fc600078e0224 */
[----:B------:R-:W3:Y:S01]  /*21460*/  LDL.64 R24, [R1+0x1660] ;  /* 0x0016600001187983 */ /* 0x000ee20000100a00 */
[----:B----4-:R-:W-:-:S03]  /*21470*/  IMAD.WIDE R12, R0, 0x2, R16 ;  /* 0x00000002000c7825 */ /* 0x010fc600078e0210 */
[----:B------:R0:W4:Y:S04]  /*21480*/  LDG.E.U16 R226, desc[UR56][R220.64] ;  /* 0x00000038dce27981 */ /* 0x000128000c1e1500 */
[----:B--2---:R1:W-:Y:S04]  /*21490*/  STL [R1+0x84c], R49 ;  /* 0x00084c3101007387 */ /* 0x0043e80000100800 */
[----:B-1----:R1:W2:Y:S04]  /*214a0*/  LDG.E.U16 R49, desc[UR56][R218.64] ;  /* 0x00000038da317981 */ /* 0x0022a8000c1e1500 */
[----:B------:R0:W-:Y:S04]  /*214b0*/  STL [R1+0x848], R48 ;  /* 0x0008483001007387 */ /* 0x0001e80000100800 */
[----:B------:R1:W-:Y:S04]  /*214c0*/  STL [R1+0x844], R225 ;  /* 0x000844e101007387 */ /* 0x0003e80000100800 */
[----:B------:R1:W-:Y:S04]  /*214d0*/  STL [R1+0x840], R224 ;  /* 0x000840e001007387 */ /* 0x0003e80000100800 */
[----:B0-----:R-:W2:Y:S04]  /*214e0*/  LDG.E.U16 R48, desc[UR56][R216.64] ;  /* 0x00000038d8307981 */ /* 0x001ea8000c1e1500 */
[----:B-1----:R0:W2:Y:S04]  /*214f0*/  LDG.E.U16 R225, desc[UR56][R22.64] ;  /* 0x0000003816e17981 */ /* 0x0020a8000c1e1500 */
[----:B------:R1:W2:Y:S04]  /*21500*/  LDG.E.U16 R224, desc[UR56][R12.64] ;  /* 0x000000380ce07981 */ /* 0x0002a8000c1e1500 */
[----:B------:R1:W-:Y:S01]  /*21510*/  STL [R1+0x83c], R223 ;  /* 0x00083cdf01007387 */ /* 0x0003e20000100800 */
[----:B------:R-:W-:-:S03]  /*21520*/  IMAD.WIDE R220, R0, 0x2, R34 ;  /* 0x0000000200dc7825 */ /* 0x000fc600078e0222 */
[----:B------:R-:W2:Y:S01]  /*21530*/  LDL.64 R16, [R1+0x1658] ;  /* 0x0016580001107983 */ /* 0x000ea20000100a00 */
[----:B------:R-:W-:-:S03]  /*21540*/  IMAD.WIDE R218, R0, 0x2, R44 ;  /* 0x0000000200da7825 */ /* 0x000fc600078e022c */
[----:B------:R-:W2:Y:S01]  /*21550*/  LDL.64 R40, [R1+0x1650] ;  /* 0x0016500001287983 */ /* 0x000ea20000100a00 */
[----:B0-----:R-:W-:-:S03]  /*21560*/  IMAD.WIDE R22, R0, 0x2, R38 ;  /* 0x0000000200167825 */ /* 0x001fc600078e0226 */
[----:B------:R-:W2:Y:S01]  /*21570*/  LDL.64 R36, [R1+0x1648] ;  /* 0x0016480001247983 */ /* 0x000ea20000100a00 */
[----:B------:R-:W-:-:S03]  /*21580*/  IMAD.WIDE R216, R0, 0x2, R32 ;  /* 0x0000000200d87825 */ /* 0x000fc600078e0220 */
[----:B------:R-:W2:Y:S04]  /*21590*/  LDL.64 R34, [R1+0x1640] ;  /* 0x0016400001227983 */ /* 0x000ea80000100a00 */
[----:B------:R-:W2:Y:S04]  /*215a0*/  LDL.64 R32, [R1+0x1638] ;  /* 0x0016380001207983 */ /* 0x000ea80000100a00 */
[----:B-1----:R-:W2:Y:S04]  /*215b0*/  LDG.E.U16 R223, desc[UR56][R220.64] ;  /* 0x00000038dcdf7981 */ /* 0x002ea8000c1e1500 */
[----:B---3--:R0:W-:Y:S04]  /*215c0*/  STL [R1+0x838], R51 ;  /* 0x0008383301007387 */ /* 0x0081e80000100800 */
[----:B0-----:R0:W3:Y:S04]  /*215d0*/  LDG.E.U16 R51, desc[UR56][R218.64] ;  /* 0x00000038da337981 */ /* 0x0010e8000c1e1500 */
[----:B------:R1:W-:Y:S04]  /*215e0*/  STL [R1+0x834], R47 ;  /* 0x0008342f01007387 */ /* 0x0003e80000100800 */
[----:B-1----:R1:W3:Y:S04]  /*215f0*/  LDG.E.U16 R47, desc[UR56][R216.64] ;  /* 0x00000038d82f7981 */ /* 0x0022e8000c1e1500 */
[----:B------:R0:W-:Y:S04]  /*21600*/  STL [R1+0x830], R46 ;  /* 0x0008302e01007387 */ /* 0x0001e80000100800 */
[----:B0-----:R0:W3:Y:S01]  /*21610*/  LDG.E.U16 R46, desc[UR56][R22.64] ;  /* 0x00000038162e7981 */ /* 0x0010e2000c1e1500 */
[----:B------:R-:W-:-:S03]  /*21620*/  IMAD.WIDE R12, R0, 0x2, R18 ;  /* 0x00000002000c7825 */ /* 0x000fc600078e0212 */
[----:B------:R-:W-:Y:S04]  /*21630*/  STL [R1+0x82c], R227 ;  /* 0x00082ce301007387 */ /* 0x000fe80000100800 */
[----:B------:R-:W3:Y:S01]  /*21640*/  LDL.64 R38, [R1+0x1630] ;  /* 0x0016300001267983 */ /* 0x000ee20000100a00 */
[----:B------:R-:W-:-:S03]  /*21650*/  IMAD.WIDE R218, R0, 0x2, R30 ;  /* 0x0000000200da7825 */ /* 0x000fc600078e021e */
[----:B------:R0:W3:Y:S01]  /*21660*/  LDG.E.U16 R45, desc[UR56][R12.64] ;  /* 0x000000380c2d7981 */ /* 0x0000e2000c1e1500 */
[----:B------:R-:W-:-:S03]  /*21670*/  IMAD.WIDE R220, R0, 0x2, R26 ;  /* 0x0000000200dc7825 */ /* 0x000fc600078e021a */
[----:B------:R-:W3:Y:S04]  /*21680*/  LDG.E.U16 R44, desc[UR56][R218.64] ;  /* 0x00000038da2c7981 */ /* 0x000ee8000c1e1500 */
[----:B------:R0:W-:Y:S04]  /*21690*/  STL [R1+0x828], R50 ;  /* 0x0008283201007387 */ /* 0x0001e80000100800 */
[----:B------:R-:W3:Y:S04]  /*216a0*/  LDL.64 R18, [R1+0x1628] ;  /* 0x0016280001127983 */ /* 0x000ee80000100a00 */
[----:B------:R-:W3:Y:S04]  /*216b0*/  LDL.64 R26, [R1+0x1620] ;  /* 0x00162000011a7983 */ /* 0x000ee80000100a00 */
[----:B------:R-:W3:Y:S01]  /*216c0*/  LDL.64 R30, [R1+0x1618] ;  /* 0x00161800011e7983 */ /* 0x000ee20000100a00 */
[----:B-1----:R-:W-:-:S03]  /*216d0*/  IMAD.WIDE R216, R0, 0x2, R28 ;  /* 0x0000000200d87825 */ /* 0x002fc600078e021c */
[----:B0-----:R0:W3:Y:S01]  /*216e0*/  LDG.E.U16 R50, desc[UR56][R220.64] ;  /* 0x00000038dc327981 */ /* 0x0010e2000c1e1500 */
[----:B------:R-:W-:-:S03]  /*216f0*/  IMAD.WIDE R22, R0, 0x2, R42 ;  /* 0x0000000200167825 */ /* 0x000fc600078e022a */
[----:B------:R-:W3:Y:S01]  /*21700*/  LDL.64 R28, [R1+0x1610] ;  /* 0x00161000011c7983 */ /* 0x000ee20000100a00 */
[----:B------:R-:W-:-:S03]  /*21710*/  IMAD.WIDE R12, R0, 0x2, R24 ;  /* 0x00000002000c7825 */ /* 0x000fc600078e0218 */
[----:B----4-:R-:W-:Y:S04]  /*21720*/  STL [R1+0x824], R226 ;  /* 0x000824e201007387 */ /* 0x010fe80000100800 */
[----:B--2---:R1:W-:Y:S04]  /*21730*/  STL [R1+0x820], R49 ;  /* 0x0008203101007387 */ /* 0x0043e80000100800 */
[----:B-1----:R1:W2:Y:S04]  /*21740*/  LDG.E.U16 R49, desc[UR56][R216.64] ;  /* 0x00000038d8317981 */ /* 0x0022a8000c1e1500 */
[----:B------:R4:W-:Y:S04]  /*21750*/  STL [R1+0x81c], R48 ;  /* 0x00081c3001007387 */ /* 0x0009e80000100800 */
[----:B------:R0:W-:Y:S04]  /*21760*/  STL [R1+0x818], R225 ;  /* 0x000818e101007387 */ /* 0x0001e80000100800 */
[----:B------:R1:W-:Y:S04]  /*21770*/  STL [R1+0x814], R224 ;  /* 0x000814e001007387 */ /* 0x0003e80000100800 */
[----:B----4-:R4:W2:Y:S04]  /*21780*/  LDG.E.U16 R48, desc[UR56][R22.64] ;  /* 0x0000003816307981 */ /* 0x0108a8000c1e1500 */
[----:B0-----:R0:W2:Y:S01]  /*21790*/  LDG.E.U16 R225, desc[UR56][R12.64] ;  /* 0x000000380ce17981 */ /* 0x0010a2000c1e1500 */
[----:B------:R-:W-:-:S03]  /*217a0*/  IMAD.WIDE R220, R0, 0x2, R16 ;  /* 0x0000000200dc7825 */ /* 0x000fc600078e0210 */
[----:B------:R-:W2:Y:S01]  /*217b0*/  LDL.64 R24, [R1+0x1608] ;  /* 0x0016080001187983 */ /* 0x000ea20000100a00 */
[----:B------:R-:W-:-:S03]  /*217c0*/  IMAD.WIDE R218, R0, 0x2, R40 ;  /* 0x0000000200da7825 */ /* 0x000fc600078e0228 */
[----:B------:R-:W2:Y:S01]  /*217d0*/  LDL.64 R16, [R1+0x1600] ;  /* 0x0016000001107983 */ /* 0x000ea20000100a00 */
[----:B-1----:R-:W-:-:S03]  /*217e0*/  IMAD.WIDE R216, R0, 0x2, R36 ;  /* 0x0000000200d87825 */ /* 0x002fc600078e0224 */
[----:B------:R-:W2:Y:S01]  /*217f0*/  LDL.64 R36, [R1+0x15f8] ;  /* 0x0015f80001247983 */ /* 0x000ea20000100a00 */
[----:B----4-:R-:W-:-:S03]  /*21800*/  IMAD.WIDE R22, R0, 0x2, R34 ;  /* 0x0000000200167825 */ /* 0x010fc600078e0222 */
[----:B------:R-:W4:Y:S01]  /*21810*/  LDL.64 R34, [R1+0x15f0] ;  /* 0x0015f00001227983 */ /* 0x000f220000100a00 */
[----:B0-----:R-:W-:-:S03]  /*21820*/  IMAD.WIDE R12, R0, 0x2, R32 ;  /* 0x00000002000c7825 */ /* 0x001fc600078e0220 */
[----:B------:R-:W4:Y:S04]  /*21830*/  LDL.64 R32, [R1+0x15e8] ;  /* 0x0015e80001207983 */ /* 0x000f280000100a00 */
[----:B------:R0:W4:Y:S04]  /*21840*/  LDG.E.U16 R224, desc[UR56][R220.64] ;  /* 0x00000038dce07981 */ /* 0x000128000c1e1500 */
[----:B------:R1:W-:Y:S04]  /*21850*/  STL [R1+0x810], R223 ;  /* 0x000810df01007387 */ /* 0x0003e80000100800 */
[----:B---3--:R3:W-:Y:S04]  /*21860*/  STL [R1+0x80c], R51 ;  /* 0x00080c3301007387 */ /* 0x0087e80000100800 */
[----:B-1----:R1:W4:Y:S04]  /*21870*/  LDG.E.U16 R223, desc[UR56][R218.64] ;  /* 0x00000038dadf7981 */ /* 0x002328000c1e1500 */
[----:B---3--:R3:W4:Y:S04]  /*21880*/  LDG.E.U16 R51, desc[UR56][R216.64] ;  /* 0x00000038d8337981 */ /* 0x008728000c1e1500 */
[----:B------:R0:W-:Y:S04]  /*21890*/  STL [R1+0x808], R47 ;  /* 0x0008082f01007387 */ /* 0x0001e80000100800 */
[----:B0-----:R0:W4:Y:S04]  /*218a0*/  LDG.E.U16 R47, desc[UR56][R22.64] ;  /* 0x00000038162f7981 */ /* 0x001128000c1e1500 */
[----:B------:R1:W-:Y:S04]  /*218b0*/  STL [R1+0x804], R46 ;  /* 0x0008042e01007387 */ /* 0x0003e80000100800 */
[----:B-1----:R1:W4:Y:S01]  /*218c0*/  LDG.E.U16 R46, desc[UR56][R12.64] ;  /* 0x000000380c2e7981 */ /* 0x002322000c1e1500 */
[----:B------:R-:W-:-:S03]  /*218d0*/  IMAD.WIDE R220, R0, 0x2, R38 ;  /* 0x0000000200dc7825 */ /* 0x000fc600078e0226 */
[----:B------:R1:W-:Y:S04]  /*218e0*/  STL [R1+0x800], R45 ;  /* 0x0008002d01007387 */ /* 0x0003e80000100800 */
[----:B------:R-:W4:Y:S04]  /*218f0*/  LDL.64 R42, [R1+0x15e0] ;  /* 0x0015e000012a7983 */ /* 0x000f280000100a00 */
[----:B------:R-:W4:Y:S01]  /*21900*/  LDL.64 R38, [R1+0x15d0] ;  /* 0x0015d00001267983 */ /* 0x000f220000100a00 */
[----:B------:R-:W-:-:S03]  /*21910*/  IMAD.WIDE R218, R0, 0x2, R18 ;  /* 0x0000000200da7825 */ /* 0x000fc600078e0212 */
[----:B------:R-:W4:Y:S01]  /*21920*/  LDL.64 R18, [R1+0x15d8] ;  /* 0x0015d80001127983 */ /* 0x000f220000100a00 */
[----:B---3--:R-:W-:-:S03]  /*21930*/  IMAD.WIDE R216, R0, 0x2, R26 ;  /* 0x0000000200d87825 */ /* 0x008fc600078e021a */
[----:B------:R-:W3:Y:S01]  /*21940*/  LDL.64 R26, [R1+0x15c8] ;  /* 0x0015c800011a7983 */ /* 0x000ee20000100a00 */
[----:B0-----:R-:W-:-:S03]  /*21950*/  IMAD.WIDE R22, R0, 0x2, R30 ;  /* 0x0000000200167825 */ /* 0x001fc600078e021e */
[----:B------:R-:W3:Y:S04]  /*21960*/  LDL.64 R30, [R1+0x15c0] ;  /* 0x0015c000011e7983 */ /* 0x000ee80000100a00 */
[----:B-1----:R0:W3:Y:S04]  /*21970*/  LDG.E.U16 R45, desc[UR56][R220.64] ;  /* 0x00000038dc2d7981 */ /* 0x0020e8000c1e1500 */
[----:B------:R1:W-:Y:S04]  /*21980*/  STL [R1+0x7fc], R50 ;  /* 0x0007fc3201007387 */ /* 0x0003e80000100800 */
[----:B------:R0:W-:Y:S04]  /*21990*/  STL [R1+0x7f8], R44 ;  /* 0x0007f82c01007387 */ /* 0x0001e80000100800 */
[----:B-1----:R1:W3:Y:S04]  /*219a0*/  LDG.E.U16 R50, desc[UR56][R218.64] ;  /* 0x00000038da327981 */ /* 0x0022e8000c1e1500 */
[----:B0-----:R0:W3:Y:S01]  /*219b0*/  LDG.E.U16 R44, desc[UR56][R216.64] ;  /* 0x00000038d82c7981 */ /* 0x0010e2000c1e1500 */
[----:B------:R-:W-:-:S03]  /*219c0*/  IMAD.WIDE R12, R0, 0x2, R28 ;  /* 0x00000002000c7825 */ /* 0x000fc600078e021c */
[----:B--2---:R2:W-:Y:S04]  /*219d0*/  STL [R1+0x7f4], R49 ;  /* 0x0007f43101007387 */ /* 0x0045e80000100800 */
[----:B--2---:R4:W2:Y:S04]  /*219e0*/  LDG.E.U16 R49, desc[UR56][R22.64] ;  /* 0x0000003816317981 */ /* 0x0048a8000c1e1500 */
[----:B------:R1:W-:Y:S04]  /*219f0*/  STL [R1+0x7f0], R48 ;  /* 0x0007f03001007387 */ /* 0x0003e80000100800 */
[----:B------:R4:W-:Y:S04]  /*21a00*/  STL [R1+0x7ec], R225 ;  /* 0x0007ece101007387 */ /* 0x0009e80000100800 */
[----:B------:R-:W2:Y:S01]  /*21a10*/  LDL.64 R28, [R1+0x15b8] ;  /* 0x0015b800011c7983 */ /* 0x000ea20000100a00 */
[----:B------:R-:W-:-:S03]  /*21a20*/  IMAD.WIDE R220, R0, 0x2, R24 ;  /* 0x0000000200dc7825 */ /* 0x000fc600078e0218 */
[----:B-1----:R1:W2:Y:S01]  /*21a30*/  LDG.E.U16 R48, desc[UR56][R12.64] ;  /* 0x000000380c307981 */ /* 0x0022a2000c1e1500 */
[----:B------:R-:W-:-:S03]  /*21a40*/  IMAD.WIDE R218, R0, 0x2, R16 ;  /* 0x0000000200da7825 */ /* 0x000fc600078e0210 */
[----:B------:R-:W2:Y:S01]  /*21a50*/  LDL.64 R24, [R1+0x15b0] ;  /* 0x0015b00001187983 */ /* 0x000ea20000100a00 */
[----:B0-----:R-:W-:-:S03]  /*21a60*/  IMAD.WIDE R216, R0, 0x2, R36 ;  /* 0x0000000200d87825 */ /* 0x001fc600078e0224 */
[----:B------:R-:W2:Y:S01]  /*21a70*/  LDL.64 R40, [R1+0x15a8] ;  /* 0x0015a80001287983 */ /* 0x000ea20000100a00 */
[----:B----4-:R-:W-:-:S03]  /*21a80*/  IMAD.WIDE R22, R0, 0x2, R34 ;  /* 0x0000000200167825 */ /* 0x010fc600078e0222 */
[----:B------:R-:W4:Y:S01]  /*21a90*/  LDL.64 R16, [R1+0x15a0] ;  /* 0x0015a00001107983 */ /* 0x000f220000100a00 */
[----:B-1----:R-:W-:-:S03]  /*21aa0*/  IMAD.WIDE R12, R0, 0x2, R32 ;  /* 0x00000002000c7825 */ /* 0x002fc600078e0220 */
[----:B------:R-:W4:Y:S04]  /*21ab0*/  LDL.64 R36, [R1+0x1598] ;  /* 0x0015980001247983 */ /* 0x000f280000100a00 */
[----:B------:R0:W-:Y:S04]  /*21ac0*/  STL [R1+0x7e8], R224 ;  /* 0x0007e8e001007387 */ /* 0x0001e80000100800 */
[----:B------:R1:W4:Y:S04]  /*21ad0*/  LDG.E.U16 R225, desc[UR56][R220.64] ;  /* 0x00000038dce17981 */ /* 0x000328000c1e1500 */
[----:B0-----:R0:W4:Y:S04]  /*21ae0*/  LDG.E.U16 R224, desc[UR56][R218.64] ;  /* 0x00000038dae07981 */ /* 0x001128000c1e1500 */
[----:B------:R1:W-:Y:S04]  /*21af0*/  STL [R1+0x7e4], R223 ;  /* 0x0007e4df01007387 */ /* 0x0003e80000100800 */
[----:B------:R-:W-:Y:S04]  /*21b00*/  STL [R1+0x7e0], R51 ;  /* 0x0007e03301007387 */ /* 0x000fe80000100800 */
[----:B-1----:R1:W4:Y:S04]  /*21b10*/  LDG.E.U16 R223, desc[UR56][R216.64] ;  /* 0x00000038d8df7981 */ /* 0x002328000c1e1500 */
[----:B------:R0:W-:Y:S04]  /*21b20*/  STL [R1+0x7dc], R47 ;  /* 0x0007dc2f01007387 */ /* 0x0001e80000100800 */
[----:B0-----:R3:W4:Y:S04]  /*21b30*/  LDG.E.U16 R47, desc[UR56][R22.64] ;  /* 0x00000038162f7981 */ /* 0x001728000c1e1500 */
[----:B------:R0:W-:Y:S04]  /*21b40*/  STL [R1+0x7d8], R46 ;  /* 0x0007d82e01007387 */ /* 0x0001e80000100800 */
[----:B------:R-:W4:Y:S04]  /*21b50*/  LDL.64 R32, [R1+0x1588] ;  /* 0x0015880001207983 */ /* 0x000f280000100a00 */
[----:B------:R-:W4:Y:S04]  /*21b60*/  LDL.64 R34, [R1+0x1590] ;  /* 0x0015900001227983 */ /* 0x000f280000100a00 */
[----:B0-----:R0:W4:Y:S01]  /*21b70*/  LDG.E.U16 R46, desc[UR56][R12.64] ;  /* 0x000000380c2e7981 */ /* 0x001122000c1e1500 */
[----:B------:R-:W-:-:S04]  /*21b80*/  IMAD.WIDE R220, R0, 0x2, R42 ;  /* 0x0000000200dc7825 */ /* 0x000fc800078e022a */
[C---:B------:R-:W-:Y:S02]  /*21b90*/  IMAD.WIDE R218, R0.reuse, 0x2, R18 ;  /* 0x0000000200da7825 */ /* 0x040fe400078e0212 */
[----:B------:R-:W4:Y:S02]  /*21ba0*/  LDL.64 R18, [R1+0x1580] ;  /* 0x0015800001127983 */ /* 0x000f240000100a00 */
[C---:B-1----:R-:W-:Y:S02]  /*21bb0*/  IMAD.WIDE R216, R0.reuse, 0x2, R38 ;  /* 0x0000000200d87825 */ /* 0x042fe400078e0226 */
[----:B------:R-:W4:Y:S02]  /*21bc0*/  LDL.64 R38, [R1+0x1578] ;  /* 0x0015780001267983 */ /* 0x000f240000100a00 */
[C---:B---3--:R-:W-:Y:S02]  /*21bd0*/  IMAD.WIDE R22, R0.reuse, 0x2, R26 ;  /* 0x0000000200167825 */ /* 0x048fe400078e021a */
[----:B------:R-:W3:Y:S04]  /*21be0*/  LDL.64 R26, [R1+0x1570] ;  /* 0x00157000011a7983 */ /* 0x000ee80000100a00 */
[----:B------:R1:W-:Y:S01]  /*21bf0*/  STL [R1+0x7d4], R45 ;  /* 0x0007d42d01007387 */ /* 0x0003e20000100800 */
[----:B0-----:R-:W-:-:S03]  /*21c00*/  IMAD.WIDE R12, R0, 0x2, R30 ;  /* 0x00000002000c7825 */ /* 0x001fc600078e021e */
[----:B------:R-:W3:Y:S04]  /*21c10*/  LDG.E.U16 R51, desc[UR56][R218.64] ;  /* 0x00000038da337981 */ /* 0x000ee8000c1e1500 */
[----:B-1----:R0:W3:Y:S04]  /*21c20*/  LDG.E.U16 R45, desc[UR56][R220.64] ;  /* 0x00000038dc2d7981 */ /* 0x0020e8000c1e1500 */
[----:B------:R1:W-:Y:S04]  /*21c30*/  STL [R1+0x7d0], R50 ;  /* 0x0007d03201007387 */ /* 0x0003e80000100800 */
[----:B------:R0:W-:Y:S04]  /*21c40*/  STL [R1+0x7cc], R44 ;  /* 0x0007cc2c01007387 */ /* 0x0001e80000100800 */
[----:B-1----:R-:W3:Y:S04]  /*21c50*/  LDG.E.U16 R50, desc[UR56][R22.64] ;  /* 0x0000003816327981 */ /* 0x002ee8000c1e1500 */
[----:B0-----:R0:W3:Y:S04]  /*21c60*/  LDG.E.U16 R44, desc[UR56][R216.64] ;  /* 0x00000038d82c7981 */ /* 0x0010e8000c1e1500 */
[----:B--2---:R1:W-:Y:S04]  /*21c70*/  STL [R1+0x7c8], R49 ;  /* 0x0007c83101007387 */ /* 0x0043e80000100800 */
[----:B-1----:R1:W2:Y:S01]  /*21c80*/  LDG.E.U16 R49, desc[UR56][R12.64] ;  /* 0x000000380c317981 */ /* 0x0022a2000c1e1500 */
[----:B------:R-:W-:-:S03]  /*21c90*/  IMAD.WIDE R220, R0, 0x2, R28 ;  /* 0x0000000200dc7825 */ /* 0x000fc600078e021c */
[----:B------:R1:W-:Y:S04]  /*21ca0*/  STL [R1+0x7c4], R48 ;  /* 0x0007c43001007387 */ /* 0x0003e80000100800 */
[----:B------:R-:W2:Y:S01]  /*21cb0*/  LDL.64 R30, [R1+0x1568] ;  /* 0x00156800011e7983 */ /* 0x000ea20000100a00 */
        /* <DEDUP_REMOVED lines=8> */
[----:B------:R-:W4:Y:S04]  /*21d40*/  LDG.E.U16 R48, desc[UR56][R220.64] ;  /* 0x00000038dc307981 */ /* 0x000f28000c1e1500 */
[----:B------:R0:W-:Y:S04]  /*21d50*/  STL [R1+0x7c0], R225 ;  /* 0x0007c0e101007387 */ /* 0x0001e80000100800 */
[----:B------:R1:W-:Y:S04]  /*21d60*/  STL [R1+0x7bc], R224 ;  /* 0x0007bce001007387 */ /* 0x0003e80000100800 */
[----:B0-----:R0:W4:Y:S04]  /*21d70*/  LDG.E.U16 R225, desc[UR56][R218.64] ;  /* 0x00000038dae17981 */ /* 0x001128000c1e1500 */
[----:B-1----:R1:W4:Y:S04]  /*21d80*/  LDG.E.U16 R224, desc[UR56][R216.64] ;  /* 0x00000038d8e07981 */ /* 0x002328000c1e1500 */
        /* <DEDUP_REMOVED lines=10> */
[----:B------:R-:W-:-:S03]  /*21e30*/  IMAD.WIDE R216, R0, 0x2, R18 ;  /* 0x0000000200d87825 */ /* 0x000fc600078e0212 */
[----:B------:R-:W4:Y:S01]  /*21e40*/  LDL.64 R34, [R1+0x1528] ;  /* 0x0015280001227983 */ /* 0x000f220000100a00 */
[----:B0-----:R-:W-:-:S03]  /*21e50*/  IMAD.WIDE R22, R0, 0x2, R38 ;  /* 0x0000000200167825 */ /* 0x001fc600078e0226 */
[----:B------:R-:W4:Y:S04]  /*21e60*/  LDL.64 R18, [R1+0x1520] ;  /* 0x0015200001127983 */ /* 0x000f280000100a00 */
[----:B-1----:R0:W4:Y:S01]  /*21e70*/  LDG.E.U16 R46, desc[UR56][R220.64] ;  /* 0x00000038dc2e7981 */ /* 0x002122000c1e1500 */
[----:B---3--:R-:W-:-:S03]  /*21e80*/  IMAD.WIDE R12, R0, 0x2, R26 ;  /* 0x00000002000c7825 */ /* 0x008fc600078e021a */
[----:B------:R1:W-:Y:S04]  /*21e90*/  STL [R1+0x7ac], R45 ;  /* 0x0007ac2d01007387 */ /* 0x0003e80000100800 */
[----:B------:R3:W-:Y:S04]  /*21ea0*/  STL [R1+0x7a8], R51 ;  /* 0x0007a83301007387 */ /* 0x0007e80000100800 */
[----:B-1----:R1:W4:Y:S04]  /*21eb0*/  LDG.E.U16 R45, desc[UR56][R218.64] ;  /* 0x00000038da2d7981 */ /* 0x002328000c1e1500 */
[----:B---3--:R3:W4:Y:S04]  /*21ec0*/  LDG.E.U16 R51, desc[UR56][R216.64] ;  /* 0x00000038d8337981 */ /* 0x008728000c1e1500 */
[----:B------:R0:W-:Y:S04]  /*21ed0*/  STL [R1+0x7a4], R44 ;  /* 0x0007a42c01007387 */ /* 0x0001e80000100800 */
[----:B------:R1:W-:Y:S04]  /*21ee0*/  STL [R1+0x7a0], R50 ;  /* 0x0007a03201007387 */ /* 0x0003e80000100800 */
[----:B0-----:R4:W4:Y:S04]  /*21ef0*/  LDG.E.U16 R44, desc[UR56][R22.64] ;  /* 0x00000038162c7981 */ /* 0x001928000c1e1500 */
[----:B-1----:R0:W4:Y:S04]  /*21f00*/  LDG.E.U16 R50, desc[UR56][R12.64] ;  /* 0x000000380c327981 */ /* 0x002128000c1e1500 */
[----:B--2---:R1:W-:Y:S04]  /*21f10*/  STL [R1+0x79c], R49 ;  /* 0x00079c3101007387 */ /* 0x0043e80000100800 */
[----:B------:R-:W2:Y:S04]  /*21f20*/  LDL.64 R26, [R1+0x1510] ;  /* 0x00151000011a7983 */ /* 0x000ea80000100a00 */
[----:B------:R-:W2:Y:S01]  /*21f30*/  LDL.64 R38, [R1+0x1518] ;  /* 0x0015180001267983 */ /* 0x000ea20000100a00 */
[----:B------:R-:W-:-:S03]  /*21f40*/  IMAD.WIDE R220, R0, 0x2, R30 ;  /* 0x0000000200dc7825 */ /* 0x000fc600078e021e */
[----:B------:R-:W2:Y:S01]  /*21f50*/  LDL.64 R30, [R1+0x1508] ;  /* 0x00150800011e7983 */ /* 0x000ea20000100a00 */
[----:B------:R-:W-:-:S03]  /*21f60*/  IMAD.WIDE R218, R0, 0x2, R28 ;  /* 0x0000000200da7825 */ /* 0x000fc600078e021c */
[----:B------:R-:W2:Y:S01]  /*21f70*/  LDL.64 R28, [R1+0x1500] ;  /* 0x00150000011c7983 */ /* 0x000ea20000100a00 */
[----:B---3--:R-:W-:-:S03]  /*21f80*/  IMAD.WIDE R216, R0, 0x2, R24 ;  /* 0x0000000200d87825 */ /* 0x008fc600078e0218 */
[----:B------:R-:W3:Y:S01]  /*21f90*/  LDL.64 R24, [R1+0x14f8] ;  /* 0x0014f80001187983 */ /* 0x000ee20000100a00 */
[----:B----4-:R-:W-:-:S03]  /*21fa0*/  IMAD.WIDE R22, R0, 0x2, R40 ;  /* 0x0000000200167825 */ /* 0x010fc600078e0228 */
[----:B-1----:R1:W4:Y:S01]  /*21fb0*/  LDG.E.U16 R49, desc[UR56][R220.64] ;  /* 0x00000038dc317981 */ /* 0x002322000c1e1500 */
[----:B0-----:R-:W-:-:S03]  /*21fc0*/  IMAD.WIDE R12, R0, 0x2, R16 ;  /* 0x00000002000c7825 */ /* 0x001fc600078e0210 */
[----:B------:R0:W-:Y:S04]  /*21fd0*/  STL [R1+0x798], R48 ;  /* 0x0007983001007387 */ /* 0x0001e80000100800 */
[----:B0-----:R-:W4:Y:S04]  /*21fe0*/  LDG.E.U16 R48, desc[UR56][R218.64] ;  /* 0x00000038da307981 */ /* 0x001f28000c1e1500 */
[----:B------:R0:W-:Y:S04]  /*21ff0*/  STL [R1+0x794], R225 ;  /* 0x000794e101007387 */ /* 0x0001e80000100800 */
[----:B------:R1:W-:Y:S04]  /*22000*/  STL [R1+0x790], R224 ;  /* 0x000790e001007387 */ /* 0x0003e80000100800 */
[----:B0-----:R0:W4:Y:S04]  /*22010*/  LDG.E.U16 R225, desc[UR56][R216.64] ;  /* 0x00000038d8e17981 */ /* 0x001128000c1e1500 */
[----:B-1----:R1:W4:Y:S04]  /*22020*/  LDG.E.U16 R224, desc[UR56][R22.64] ;  /* 0x0000003816e07981 */ /* 0x002328000c1e1500 */
[----:B------:R0:W-:Y:S04]  /*22030*/  STL [R1+0x78c], R223 ;  /* 0x00078cdf01007387 */ /* 0x0001e80000100800 */
[----:B0-----:R0:W4:Y:S04]  /*22040*/  LDG.E.U16 R223, desc[UR56][R12.64] ;  /* 0x000000380cdf7981 */ /* 0x001128000c1e1500 */
[----:B------:R1:W-:Y:S04]  /*22050*/  STL [R1+0x788], R47 ;  /* 0x0007882f01007387 */ /* 0x0003e80000100800 */
[----:B------:R-:W4:Y:S04]  /*22060*/  LDL.64 R16, [R1+0x14e8] ;  /* 0x0014e80001107983 */ /* 0x000f280000100a00 */
[----:B------:R-:W4:Y:S01]  /*22070*/  LDL.64 R40, [R1+0x14f0] ;  /* 0x0014f00001287983 */ /* 0x000f220000100a00 */
[----:B------:R-:W-:-:S03]  /*22080*/  IMAD.WIDE R220, R0, 0x2, R36 ;  /* 0x0000000200dc7825 */ /* 0x000fc600078e0224 */
[----:B------:R-:W4:Y:S01]  /*22090*/  LDL.64 R36, [R1+0x14e0] ;  /* 0x0014e00001247983 */ /* 0x000f220000100a00 */
[----:B------:R-:W-:-:S03]  /*220a0*/  IMAD.WIDE R216, R0, 0x2, R32 ;  /* 0x0000000200d87825 */ /* 0x000fc600078e0220 */
[----:B------:R-:W4:Y:S04]  /*220b0*/  LDL.64 R32, [R1+0x14d8] ;  /* 0x0014d80001207983 */ /* 0x000f280000100a00 */
[----:B-1----:R-:W4:Y:S01]  /*220c0*/  LDG.E.U16 R47, desc[UR56][R220.64] ;  /* 0x00000038dc2f7981 */ /* 0x002f22000c1e1500 */
[----:B------:R-:W-:-:S04]  /*220d0*/  IMAD.WIDE R218, R0, 0x2, R42 ;  /* 0x0000000200da7825 */ /* 0x000fc800078e022a */
[C---:B------:R-:W-:Y:S02]  /*220e0*/  IMAD.WIDE R22, R0.reuse, 0x2, R34 ;  /* 0x0000000200167825 */ /* 0x040fe400078e0222 */
[----:B------:R-:W4:Y:S02]  /*220f0*/  LDL.64 R34, [R1+0x14d0] ;  /* 0x0014d00001227983 */ /* 0x000f240000100a00 */
[C---:B0-----:R-:W-:Y:S02]  /*22100*/  IMAD.WIDE R12, R0.reuse, 0x2, R18 ;  /* 0x00000002000c7825 */ /* 0x041fe400078e0212 */
[----:B------:R0:W-:Y:S04]  /*22110*/  STL [R1+0x784], R46 ;  /* 0x0007842e01007387 */ /* 0x0001e80000100800 */
[----:B0-----:R2:W4:Y:S04]  /*22120*/  LDG.E.U16 R46, desc[UR56][R218.64] ;  /* 0x00000038da2e7981 */ /* 0x001528000c1e1500 */
[----:B------:R0:W-:Y:S04]  /*22130*/  STL [R1+0x780], R45 ;  /* 0x0007802d01007387 */ /* 0x0001e80000100800 */
[----:B------:R1:W-:Y:S04]  /*22140*/  STL [R1+0x77c], R51 ;  /* 0x00077c3301007387 */ /* 0x0003e80000100800 */
[----:B0-----:R0:W4:Y:S04]  /*22150*/  LDG.E.U16 R45, desc[UR56][R216.64] ;  /* 0x00000038d82d7981 */ /* 0x001128000c1e1500 */
[----:B-1----:R1:W4:Y:S04]  /*22160*/  LDG.E.U16 R51, desc[UR56][R22.64] ;  /* 0x0000003816337981 */ /* 0x002328000c1e1500 */
[----:B------:R0:W-:Y:S04]  /*22170*/  STL [R1+0x778], R44 ;  /* 0x0007782c01007387 */ /* 0x0001e80000100800 */
[----:B------:R3:W-:Y:S04]  /*22180*/  STL [R1+0x774], R50 ;  /* 0x0007743201007387 */ /* 0x0007e80000100800 */
[----:B------:R-:W4:Y:S04]  /*22190*/  LDL.64 R18, [R1+0x14c8] ;  /* 0x0014c80001127983 */ /* 0x000f280000100a00 */
[----:B0-----:R3:W4:Y:S01]  /*221a0*/  LDG.E.U16 R44, desc[UR56][R12.64] ;  /* 0x000000380c2c7981 */ /* 0x001722000c1e1500 */
[----:B--2---:R-:W-:-:S03]  /*221b0*/  IMAD.WIDE R218, R0, 0x2, R26 ;  /* 0x0000000200da7825 */ /* 0x004fc600078e021a */
[----:B------:R-:W2:Y:S01]  /*221c0*/  LDL.64 R26, [R1+0x14c0] ;  /* 0x0014c000011a7983 */ /* 0x000ea20000100a00 */
[----:B------:R-:W-:-:S03]  /*221d0*/  IMAD.WIDE R220, R0, 0x2, R38 ;  /* 0x0000000200dc7825 */ /* 0x000fc600078e0226 */
[----:B------:R-:W2:Y:S01]  /*221e0*/  LDL.64 R38, [R1+0x14b8] ;  /* 0x0014b80001267983 */ /* 0x000ea20000100a00 */
[----:B------:R-:W-:-:S03]  /*221f0*/  IMAD.WIDE R216, R0, 0x2, R30 ;  /* 0x0000000200d87825 */ /* 0x000fc600078e021e */
[----:B------:R-:W2:Y:S01]  /*22200*/  LDL.64 R30, [R1+0x14b0] ;  /* 0x0014b000011e7983 */ /* 0x000ea20000100a00 */
[----:B-1----:R-:W-:-:S03]  /*22210*/  IMAD.WIDE R22, R0, 0x2, R28 ;  /* 0x0000000200167825 */ /* 0x002fc600078e021c */
[----:B------:R-:W2:Y:S01]  /*22220*/  LDL.64 R28, [R1+0x14a8] ;  /* 0x0014a800011c7983 */ /* 0x000ea20000100a00 */
[----:B---3--:R-:W-:-:S03]  /*22230*/  IMAD.WIDE R12, R0, 0x2, R24 ;  /* 0x00000002000c7825 */ /* 0x008fc600078e0218 */
[----:B------:R-:W3:Y:S04]  /*22240*/  LDG.E.U16 R50, desc[UR56][R220.64] ;  /* 0x00000038dc327981 */ /* 0x000ee8000c1e1500 */
[----:B----4-:R0:W-:Y:S04]  /*22250*/  STL [R1+0x770], R49 ;  /* 0x0007703101007387 */ /* 0x0101e80000100800 */
[----:B------:R-:W4:Y:S04]  /*22260*/  LDG.E.U16 R43, desc[UR56][R22.64] ;  /* 0x00000038162b7981 */ /* 0x000f28000c1e1500 */
[----:B------:R-:W4:Y:S04]  /*22270*/  LDG.E.U16 R42, desc[UR56][R12.64] ;  /* 0x000000380c2a7981 */ /* 0x000f28000c1e1500 */
[----:B0-----:R0:W4:Y:S04]  /*22280*/  LDG.E.U16 R49, desc[UR56][R218.64] ;  /* 0x00000038da317981 */ /* 0x001128000c1e1500 */
[----:B------:R1:W-:Y:S04]  /*22290*/  STL [R1+0x76c], R48 ;  /* 0x00076c3001007387 */ /* 0x0003e80000100800 */
[----:B-1----:R1:W4:Y:S04]  /*222a0*/  LDG.E.U16 R48, desc[UR56][R216.64] ;  /* 0x00000038d8307981 */ /* 0x002328000c1e1500 */
[----:B------:R-:W-:Y:S04]  /*222b0*/  STL [R1+0x768], R225 ;  /* 0x000768e101007387 */ /* 0x000fe80000100800 */
[----:B------:R1:W-:Y:S04]  /*222c0*/  STL [R1+0x764], R224 ;  /* 0x000764e001007387 */ /* 0x0003e80000100800 */
[----:B------:R-:W-:Y:S04]  /*222d0*/  STL [R1+0x760], R223 ;  /* 0x000760df01007387 */ /* 0x000fe80000100800 */
[----:B------:R-:W4:Y:S01]  /*222e0*/  LDL.64 R24, [R1+0x14a0] ;  /* 0x0014a00001187983 */ /* 0x000f220000100a00 */
[----:B0-----:R-:W-:-:S03]  /*222f0*/  IMAD.WIDE R218, R0, 0x2, R16 ;  /* 0x0000000200da7825 */ /* 0x001fc600078e0210 */
[----:B------:R-:W4:Y:S01]  /*22300*/  LDL.64 R16, [R1+0x1498] ;  /* 0x0014980001107983 */ /* 0x000f220000100a00 */
[----:B------:R-:W-:-:S03]  /*22310*/  IMAD.WIDE R220, R0, 0x2, R40 ;  /* 0x0000000200dc7825 */ /* 0x000fc600078e0228 */
[----:B------:R-:W4:Y:S01]  /*22320*/  LDL.64 R40, [R1+0x1490] ;  /* 0x0014900001287983 */ /* 0x000f220000100a00 */
[----:B-1----:R-:W-:-:S03]  /*22330*/  IMAD.WIDE R216, R0, 0x2, R36 ;  /* 0x0000000200d87825 */ /* 0x002fc600078e0224 */
[----:B------:R-:W4:Y:S01]  /*22340*/  LDL.64 R36, [R1+0x1488] ;  /* 0x0014880001247983 */ /* 0x000f220000100a00 */
[----:B------:R-:W-:-:S03]  /*22350*/  IMAD.WIDE R22, R0, 0x2, R32 ;  /* 0x0000000200167825 */ /* 0x000fc600078e0220 */
[----:B------:R-:W4:Y:S04]  /*22360*/  LDL.64 R32, [R1+0x1480] ;  /* 0x0014800001207983 */ /* 0x000f280000100a00 */
[----:B------:R0:W-:Y:S04]  /*22370*/  STL [R1+0x75c], R47 ;  /* 0x00075c2f01007387 */ /* 0x0001e80000100800 */
[----:B------:R-:W4:Y:S04]  /*22380*/  LDG.E.U16 R224, desc[UR56][R22.64] ;  /* 0x0000003816e07981 */ /* 0x000f28000c1e1500 */
[----:B0-----:R0:W4:Y:S01]  /*22390*/  LDG.E.U16 R47, desc[UR56][R220.64] ;  /* 0x00000038dc2f7981 */ /* 0x001122000c1e1500 */
[----:B------:R-:W-:-:S03]  /*223a0*/  IMAD.WIDE R12, R0, 0x2, R34 ;  /* 0x00000002000c7825 */ /* 0x000fc600078e0222 */
[----:B------:R1:W-:Y:S04]  /*223b0*/  STL [R1+0x758], R46 ;  /* 0x0007582e01007387 */ /* 0x0003e80000100800 */
[----:B-1----:R2:W4:Y:S04]  /*223c0*/  LDG.E.U16 R46, desc[UR56][R218.64] ;  /* 0x00000038da2e7981 */ /* 0x002528000c1e1500 */
[----:B------:R1:W-:Y:S04]  /*223d0*/  STL [R1+0x754], R45 ;  /* 0x0007542d01007387 */ /* 0x0003e80000100800 */
[----:B------:R-:W-:Y:S04]  /*223e0*/  STL [R1+0x750], R51 ;  /* 0x0007503301007387 */ /* 0x000fe80000100800 */
[----:B-1----:R1:W4:Y:S04]  /*223f0*/  LDG.E.U16 R45, desc[UR56][R216.64] ;  /* 0x00000038d82d7981 */ /* 0x002328000c1e1500 */
[----:B------:R1:W-:Y:S01]  /*22400*/  STL [R1+0x74c], R44 ;  /* 0x00074c2c01007387 */ /* 0x0003e20000100800 */
[----:B0-----:R-:W-:-:S03]  /*22410*/  IMAD.WIDE R220, R0, 0x2, R18 ;  /* 0x0000000200dc7825 */ /* 0x001fc600078e0212 */
[----:B------:R-:W4:Y:S01]  /*22420*/  LDL.64 R34, [R1+0x1478] ;  /* 0x0014780001227983 */ /* 0x000f220000100a00 */
[----:B--2---:R-:W-:-:S03]  /*22430*/  IMAD.WIDE R218, R0, 0x2, R26 ;  /* 0x0000000200da7825 */ /* 0x004fc600078e021a */
[----:B------:R-:W2:Y:S04]  /*22440*/  LDL.64 R18, [R1+0x1470] ;  /* 0x0014700001127983 */ /* 0x000ea80000100a00 */
[----:B-1----:R0:W2:Y:S01]  /*22450*/  LDG.E.U16 R44, desc[UR56][R12.64] ;  /* 0x000000380c2c7981 */ /* 0x0020a2000c1e1500 */
[----:B------:R-:W-:-:S03]  /*22460*/  IMAD.WIDE R216, R0, 0x2, R38 ;  /* 0x0000000200d87825 */ /* 0x000fc600078e0226 */
[----:B------:R-:W2:Y:S01]  /*22470*/  LDL.64 R26, [R1+0x1468] ;  /* 0x00146800011a7983 */ /* 0x000ea20000100a00 */
[----:B------:R-:W-:-:S03]  /*22480*/  IMAD.WIDE R22, R0, 0x2, R30 ;  /* 0x0000000200167825 */ /* 0x000fc600078e021e */
[----:B------:R-:W2:Y:S04]  /*22490*/  LDL.64 R38, [R1+0x1460] ;  /* 0x0014600001267983 */ /* 0x000ea80000100a00 */
[----:B------:R1:W2:Y:S01]  /*224a0*/  LDG.E.U16 R223, desc[UR56][R220.64] ;  /* 0x00000038dcdf7981 */ /* 0x0002a2000c1e1500 */
[----:B0-----:R-:W-:-:S03]  /*224b0*/  IMAD.WIDE R12, R0, 0x2, R28 ;  /* 0x00000002000c7825 */ /* 0x001fc600078e021c */
[----:B------:R0:W2:Y:S04]  /*224c0*/  LDG.E.U16 R225, desc[UR56][R218.64] ;  /* 0x00000038dae17981 */ /* 0x0000a8000c1e1500 */
[----:B------:R-:W2:Y:S04]  /*224d0*/  LDL.64 R30, [R1+0x1458] ;  /* 0x00145800011e7983 */ /* 0x000ea80000100a00 */
[----:B------:R0:W2:Y:S04]  /*224e0*/  LDG.E.U16 R51, desc[UR56][R216.64] ;  /* 0x00000038d8337981 */ /* 0x0000a8000c1e1500 */
[----:B---3--:R3:W-:Y:S04]  /*224f0*/  STL [R1+0x748], R50 ;  /* 0x0007483201007387 */ /* 0x0087e80000100800 */
[----:B----4-:R4:W-:Y:S04]  /*22500*/  STL [R1+0x744], R49 ;  /* 0x0007443101007387 */ /* 0x0109e80000100800 */
[----:B------:R-:W-:Y:S04]  /*22510*/  STL [R1+0x740], R48 ;  /* 0x0007403001007387 */ /* 0x000fe80000100800 */
[----:B------:R-:W-:Y:S04]  /*22520*/  STL [R1+0x73c], R43 ;  /* 0x00073c2b01007387 */ /* 0x000fe80000100800 */
[----:B---3--:R3:W2:Y:S04]  /*22530*/  LDG.E.U16 R50, desc[UR56][R22.64] ;  /* 0x0000003816327981 */ /* 0x0086a8000c1e1500 */
[----:B------:R0:W-:Y:S04]  /*22540*/  STL [R1+0x738], R42 ;  /* 0x0007382a01007387 */ /* 0x0001e80000100800 */
[----:B----4-:R4:W2:Y:S04]  /*22550*/  LDG.E.U16 R49, desc[UR56][R12.64] ;  /* 0x000000380c317981 */ /* 0x0108a8000c1e1500 */
[----:B------:R-:W2:Y:S01]  /*22560*/  LDL.64 R28, [R1+0x1450] ;  /* 0x00145000011c7983 */ /* 0x000ea20000100a00 */
[----:B-1----:R-:W-:-:S03]  /*22570*/  IMAD.WIDE R220, R0, 0x2, R24 ;  /* 0x0000000200dc7825 */ /* 0x002fc600078e0218 */
[----:B0-----:R-:W2:Y:S04]  /*22580*/  LDL.64 R42, [R1+0x1438] ;  /* 0x00143800012a7983 */ /* 0x001ea80000100a00 */
[----:B------:R-:W2:Y:S01]  /*22590*/  LDL.64 R24, [R1+0x1448] ;  /* 0x0014480001187983 */ /* 0x000ea20000100a00 */
[----:B------:R-:W-:-:S03]  /*225a0*/  IMAD.WIDE R218, R0, 0x2, R16 ;  /* 0x0000000200da7825 */ /* 0x000fc600078e0210 */
[----:B------:R0:W2:Y:S04]  /*225b0*/  LDG.E.U16 R48, desc[UR56][R220.64] ;  /* 0x00000038dc307981 */ /* 0x0000a8000c1e1500 */
[----:B------:R-:W2:Y:S01]  /*225c0*/  LDL.64 R16, [R1+0x1440] ;  /* 0x0014400001107983 */ /* 0x000ea20000100a00 */
[----:B------:R-:W-:-:S03]  /*225d0*/  IMAD.WIDE R216, R0, 0x2, R40 ;  /* 0x0000000200d87825 */ /* 0x000fc600078e0228 */
[----:B------:R-:W2:Y:S04]  /*225e0*/  LDL.64 R40, [R1+0x1430] ;  /* 0x0014300001287983 */ /* 0x000ea80000100a00 */
[----:B------:R1:W-:Y:S04]  /*225f0*/  STL [R1+0x734], R47 ;  /* 0x0007342f01007387 */ /* 0x0003e80000100800 */
[----:B-1----:R2:W2:Y:S01]  /*22600*/  LDG.E.U16 R47, desc[UR56][R218.64] ;  /* 0x00000038da2f7981 */ /* 0x0024a2000c1e1500 */
[----:B---3--:R-:W-:-:S04]  /*22610*/  IMAD.WIDE R22, R0, 0x2, R36 ;  /* 0x0000000200167825 */ /* 0x008fc800078e0224 */
[C---:B----4-:R-:W-:Y:S01]  /*22620*/  IMAD.WIDE R12, R0.reuse, 0x2, R32 ;  /* 0x00000002000c7825 */ /* 0x050fe200078e0220 */
[----:B------:R1:W-:Y:S04]  /*22630*/  STL [R1+0x730], R46 ;  /* 0x0007302e01007387 */ /* 0x0003e80000100800 */
[----:B-1----:R1:W3:Y:S04]  /*22640*/  LDG.E.U16 R46, desc[UR56][R216.64] ;  /* 0x00000038d82e7981 */ /* 0x0022e8000c1e1500 */
[----:B------:R4:W-:Y:S04]  /*22650*/  STL [R1+0x72c], R45 ;  /* 0x00072c2d01007387 */ /* 0x0009e80000100800 */
[----:B------:R1:W-:Y:S04]  /*22660*/  STL [R1+0x728], R224 ;  /* 0x000728e001007387 */ /* 0x0003e80000100800 */
[----:B------:R-:W3:Y:S04]  /*22670*/  LDL.64 R36, [R1+0x1428] ;  /* 0x0014280001247983 */ /* 0x000ee80000100a00 */
[----:B----4-:R4:W3:Y:S01]  /*22680*/  LDG.E.U16 R45, desc[UR56][R22.64] ;  /* 0x00000038162d7981 */ /* 0x0108e2000c1e1500 */
[----:B0-----:R-:W-:-:S04]  /*22690*/  IMAD.WIDE R220, R0, 0x2, R34 ;  /* 0x0000000200dc7825 */ /* 0x001fc800078e0222 */
[C---:B--2---:R-:W-:Y:S01]  /*226a0*/  IMAD.WIDE R218, R0.reuse, 0x2, R18 ;  /* 0x0000000200da7825 */ /* 0x044fe200078e0212 */
[----:B-1----:R-:W2:Y:S04]  /*226b0*/  LDG.E.U16 R224, desc[UR56][R220.64] ;  /* 0x00000038dce07981 */ /* 0x002ea8000c1e1500 */
[----:B------:R0:W-:Y:S04]  /*226c0*/  STL [R1+0x724], R44 ;  /* 0x0007242c01007387 */ /* 0x0001e80000100800 */
[----:B------:R-:W2:Y:S01]  /*226d0*/  LDL.64 R32, [R1+0x1420] ;  /* 0x0014200001207983 */ /* 0x000ea20000100a00 */
[----:B------:R-:W-:-:S03]  /*226e0*/  IMAD.WIDE R216, R0, 0x2, R26 ;  /* 0x0000000200d87825 */ /* 0x000fc600078e021a */
[----:B------:R-:W2:Y:S04]  /*226f0*/  LDL.64 R18, [R1+0x1418] ;  /* 0x0014180001127983 */ /* 0x000ea80000100a00 */
[----:B0-----:R0:W2:Y:S01]  /*22700*/  LDG.E.U16 R44, desc[UR56][R12.64] ;  /* 0x000000380c2c7981 */ /* 0x0010a2000c1e1500 */
[----:B----4-:R-:W-:-:S03]  /*22710*/  IMAD.WIDE R22, R0, 0x2, R38 ;  /* 0x0000000200167825 */ /* 0x010fc600078e0226 */
[----:B------:R-:W4:Y:S04]  /*22720*/  LDL.64 R34, [R1+0x1410] ;  /* 0x0014100001227983 */ /* 0x000f280000100a00 */
[----:B------:R-:W4:Y:S04]  /*22730*/  LDL.64 R26, [R1+0x1408] ;  /* 0x00140800011a7983 */ /* 0x000f280000100a00 */
[----:B------:R1:W-:Y:S01]  /*22740*/  STL [R1+0x720], R223 ;  /* 0x000720df01007387 */ /* 0x0003e20000100800 */
[----:B0-----:R-:W-:-:S03]  /*22750*/  IMAD.WIDE R12, R0, 0x2, R30 ;  /* 0x00000002000c7825 */ /* 0x001fc600078e021e */
[----:B------:R-:W-:Y:S04]  /*22760*/  STL [R1+0x71c], R225 ;  /* 0x00071ce101007387 */ /* 0x000fe80000100800 */
[----:B------:R-:W4:Y:S04]  /*22770*/  LDG.E.U16 R226, desc[UR56][R216.64] ;  /* 0x00000038d8e27981 */ /* 0x000f28000c1e1500 */
[----:B-1----:R0:W4:Y:S04]  /*22780*/  LDG.E.U16 R223, desc[UR56][R218.64] ;  /* 0x00000038dadf7981 */ /* 0x002128000c1e1500 */
[----:B------:R1:W-:Y:S04]  /*22790*/  STL [R1+0x718], R51 ;  /* 0x0007183301007387 */ /* 0x0003e80000100800 */
[----:B------:R0:W-:Y:S04]  /*227a0*/  STL [R1+0x714], R50 ;  /* 0x0007143201007387 */ /* 0x0001e80000100800 */
[----:B-1----:R1:W4:Y:S04]  /*227b0*/  LDG.E.U16 R51, desc[UR56][R22.64] ;  /* 0x0000003816337981 */ /* 0x002328000c1e1500 */
[----:B------:R1:W-:Y:S01]  /*227c0*/  STL [R1+0x710], R49 ;  /* 0x0007103101007387 */ /* 0x0003e20000100800 */
[----:B------:R-:W-:-:S03]  /*227d0*/  IMAD.WIDE R220, R0, 0x2, R28 ;  /* 0x0000000200dc7825 */ /* 0x000fc600078e021c */
[----:B0-----:R0:W4:Y:S04]  /*227e0*/  LDG.E.U16 R50, desc[UR56][R12.64] ;  /* 0x000000380c327981 */ /* 0x001128000c1e1500 */
[----:B------:R-:W4:Y:S01]  /*227f0*/  LDL.64 R38, [R1+0x1400] ;  /* 0x0014000001267983 */ /* 0x000f220000100a00 */
[----:B------:R-:W-:-:S03]  /*22800*/  IMAD.WIDE R218, R0, 0x2, R24 ;  /* 0x0000000200da7825 */ /* 0x000fc600078e0218 */
[----:B------:R-:W4:Y:S01]  /*22810*/  LDL.64 R30, [R1+0x13f8] ;  /* 0x0013f800011e7983 */ /* 0x000f220000100a00 */
[----:B-1----:R-:W-:-:S03]  /*22820*/  IMAD.WIDE R22, R0, 0x2, R42 ;  /* 0x0000000200167825 */ /* 0x002fc600078e022a */
[----:B------:R-:W4:Y:S01]  /*22830*/  LDL.64 R28, [R1+0x13f0] ;  /* 0x0013f000011c7983 */ /* 0x000f220000100a00 */
[----:B------:R-:W-:-:S03]  /*22840*/  IMAD.WIDE R216, R0, 0x2, R16 ;  /* 0x0000000200d87825 */ /* 0x000fc600078e0210 */
[----:B------:R1:W4:Y:S04]  /*22850*/  LDG.E.U16 R49, desc[UR56][R220.64] ;  /* 0x00000038dc317981 */ /* 0x000328000c1e1500 */
[----:B------:R-:W4:Y:S04]  /*22860*/  LDL.64 R24, [R1+0x13e8] ;  /* 0x0013e80001187983 */ /* 0x000f280000100a00 */
[----:B------:R2:W4:Y:S04]  /*22870*/  LDG.E.U16 R227, desc[UR56][R218.64] ;  /* 0x00000038dae37981 */ /* 0x000528000c1e1500 */
[----:B------:R-:W4:Y:S04]  /*22880*/  LDL.64 R16, [R1+0x13e0] ;  /* 0x0013e00001107983 */ /* 0x000f280000100a00 */
[----:B------:R-:W-:Y:S04]  /*22890*/  STL [R1+0x70c], R48 ;  /* 0x00070c3001007387 */ /* 0x000fe80000100800 */
[----:B------:R2:W4:Y:S04]  /*228a0*/  LDG.E.U16 R225, desc[UR56][R216.64] ;  /* 0x00000038d8e17981 */ /* 0x000528000c1e1500 */
[----:B------:R0:W-:Y:S04]  /*228b0*/  STL [R1+0x708], R47 ;  /* 0x0007082f01007387 */ /* 0x0001e80000100800 */
[----:B0-----:R4:W4:Y:S01]  /*228c0*/  LDG.E.U16 R47, desc[UR56][R22.64] ;  /* 0x00000038162f7981 */ /* 0x001922000c1e1500 */
[----:B------:R-:W-:-:S03]  /*228d0*/  IMAD.WIDE R12, R0, 0x2, R40 ;  /* 0x00000002000c7825 */ /* 0x000fc600078e0228 */
[----:B---3--:R0:W-:Y:S04]  /*228e0*/  STL [R1+0x704], R46 ;  /* 0x0007042e01007387 */ /* 0x0081e80000100800 */
[----:B0-----:R0:W3:Y:S01]  /*228f0*/  LDG.E.U16 R46, desc[UR56][R12.64] ;  /* 0x000000380c2e7981 */ /* 0x0010e2000c1e1500 */
[----:B-1----:R-:W-:-:S03]  /*22900*/  IMAD.WIDE R220, R0, 0x2, R36 ;  /* 0x0000000200dc7825 */ /* 0x002fc600078e0224 */
[----:B------:R-:W-:Y:S04]  /*22910*/  STL [R1+0x700], R45 ;  /* 0x0007002d01007387 */ /* 0x000fe80000100800 */
[----:B------:R1:W3:Y:S01]  /*22920*/  LDG.E.U16 R48, desc[UR56][R220.64] ;  /* 0x00000038dc307981 */ /* 0x0002e2000c1e1500 */
[----:B--2---:R-:W-:-:S04]  /*22930*/  IMAD.WIDE R218, R0, 0x2, R32 ;  /* 0x0000000200da7825 */ /* 0x004fc800078e0220 */
[C---:B------:R-:W-:Y:S01]  /*22940*/  IMAD.WIDE R216, R0.reuse, 0x2, R18 ;  /* 0x0000000200d87825 */ /* 0x040fe200078e0212 */
[----:B------:R2:W3:Y:S04]  /*22950*/  LDG.E.U16 R228, desc[UR56][R218.64] ;  /* 0x00000038dae47981 */ /* 0x0004e8000c1e1500 */
[----:B------:R0:W-:Y:S04]  /*22960*/  STL [R1+0x6fc], R44 ;  /* 0x0006fc2c01007387 */ /* 0x0001e80000100800 */
[----:B------:R-:W3:Y:S04]  /*22970*/  LDL.64 R36, [R1+0x13d0] ;  /* 0x0013d00001247983 */ /* 0x000ee80000100a00 */
[----:B------:R-:W3:Y:S04]  /*22980*/  LDL.64 R32, [R1+0x13c8] ;  /* 0x0013c80001207983 */ /* 0x000ee80000100a00 */
[----:B0-----:R-:W3:Y:S01]  /*22990*/  LDL.64 R44, [R1+0x13d8] ;  /* 0x0013d800012c7983 */ /* 0x001ee20000100a00 */
[----:B----4-:R-:W-:-:S03]  /*229a0*/  IMAD.WIDE R22, R0, 0x2, R34 ;  /* 0x0000000200167825 */ /* 0x010fc600078e0222 */
[----:B------:R-:W4:Y:S01]  /*229b0*/  LDL.64 R18, [R1+0x13c0] ;  /* 0x0013c00001127983 */ /* 0x000f220000100a00 */
[----:B------:R-:W-:-:S03]  /*229c0*/  IMAD.WIDE R12, R0, 0x2, R26 ;  /* 0x00000002000c7825 */ /* 0x000fc600078e021a */
[----:B------:R0:W-:Y:S04]  /*229d0*/  STL [R1+0x6f8], R224 ;  /* 0x0006f8e001007387 */ /* 0x0001e80000100800 */
[----:B------:R1:W-:Y:S04]  /*229e0*/  STL [R1+0x6f4], R223 ;  /* 0x0006f4df01007387 */ /* 0x0003e80000100800 */
[----:B------:R-:W-:Y:S04]  /*229f0*/  STL [R1+0x6f0], R226 ;  /* 0x0006f0e201007387 */ /* 0x000fe80000100800 */
[----:B0-----:R0:W4:Y:S04]  /*22a00*/  LDG.E.U16 R224, desc[UR56][R216.64] ;  /* 0x00000038d8e07981 */ /* 0x001128000c1e1500 */
[----:B------:R-:W4:Y:S04]  /*22a10*/  LDL.64 R26, [R1+0x13b8] ;  /* 0x0013b800011a7983 */ /* 0x000f280000100a00 */
[----:B-1----:R1:W4:Y:S04]  /*22a20*/  LDG.E.U16 R223, desc[UR56][R22.64] ;  /* 0x0000003816df7981 */ /* 0x002328000c1e1500 */
[----:B------:R2:W-:Y:S04]  /*22a30*/  STL [R1+0x6ec], R51 ;  /* 0x0006ec3301007387 */ /* 0x0005e80000100800 */
[----:B------:R1:W-:Y:S01]  /*22a40*/  STL [R1+0x6e8], R50 ;  /* 0x0006e83201007387 */ /* 0x0003e20000100800 */
[----:B------:R-:W-:-:S03]  /*22a50*/  IMAD.WIDE R220, R0, 0x2, R38 ;  /* 0x0000000200dc7825 */ /* 0x000fc600078e0226 */
[----:B------:R-:W4:Y:S04]  /*22a60*/  LDL.64 R34, [R1+0x13b0] ;  /* 0x0013b00001227983 */ /* 0x000f280000100a00 */
[----:B--2---:R2:W4:Y:S01]  /*22a70*/  LDG.E.U16 R51, desc[UR56][R12.64] ;  /* 0x000000380c337981 */ /* 0x004522000c1e1500 */
[----:B------:R-:W-:-:S03]  /*22a80*/  IMAD.WIDE R218, R0, 0x2, R30 ;  /* 0x0000000200da7825 */ /* 0x000fc600078e021e */
[----:B------:R-:W4:Y:S01]  /*22a90*/  LDL.64 R42, [R1+0x13a8] ;  /* 0x0013a800012a7983 */ /* 0x000f220000100a00 */
[----:B0-----:R-:W-:-:S03]  /*22aa0*/  IMAD.WIDE R216, R0, 0x2, R28 ;  /* 0x0000000200d87825 */ /* 0x001fc600078e021c */
[----:B------:R-:W4:Y:S01]  /*22ab0*/  LDL.64 R30, [R1+0x13a0] ;  /* 0x0013a000011e7983 */ /* 0x000f220000100a00 */
[----:B-1----:R-:W-:-:S03]  /*22ac0*/  IMAD.WIDE R22, R0, 0x2, R24 ;  /* 0x0000000200167825 */ /* 0x002fc600078e0218 */
[----:B------:R-:W4:Y:S04]  /*22ad0*/  LDL.64 R40, [R1+0x1398] ;  /* 0x0013980001287983 */ /* 0x000f280000100a00 */
[----:B------:R0:W-:Y:S04]  /*22ae0*/  STL [R1+0x6e4], R49 ;  /* 0x0006e43101007387 */ /* 0x0001e80000100800 */
[----:B------:R-:W4:Y:S04]  /*22af0*/  LDG.E.U16 R50, desc[UR56][R220.64] ;  /* 0x00000038dc327981 */ /* 0x000f28000c1e1500 */
[----:B------:R-:W-:Y:S04]  /*22b00*/  STL [R1+0x6e0], R227 ;  /* 0x0006e0e301007387 */ /* 0x000fe80000100800 */
[----:B------:R-:W4:Y:S04]  /*22b10*/  LDG.E.U16 R226, desc[UR56][R218.64] ;  /* 0x00000038dae27981 */ /* 0x000f28000c1e1500 */
[----:B------:R-:W4:Y:S04]  /*22b20*/  LDL.64 R38, [R1+0x1390] ;  /* 0x0013900001267983 */ /* 0x000f280000100a00 */
[----:B------:R-:W-:Y:S04]  /*22b30*/  STL [R1+0x6dc], R225 ;  /* 0x0006dce101007387 */ /* 0x000fe80000100800 */
[----:B0-----:R0:W4:Y:S04]  /*22b40*/  LDG.E.U16 R49, desc[UR56][R216.64] ;  /* 0x00000038d8317981 */ /* 0x001128000c1e1500 */
[----:B------:R-:W4:Y:S04]  /*22b50*/  LDL.64 R24, [R1+0x1388] ;  /* 0x0013880001187983 */ /* 0x000f280000100a00 */
[----:B------:R1:W-:Y:S04]  /*22b60*/  STL [R1+0x6d8], R47 ;  /* 0x0006d82f01007387 */ /* 0x0003e80000100800 */
[----:B-1----:R1:W4:Y:S01]  /*22b70*/  LDG.E.U16 R47, desc[UR56][R22.64] ;  /* 0x00000038162f7981 */ /* 0x002322000c1e1500 */
[----:B--2---:R-:W-:-:S03]  /*22b80*/  IMAD.WIDE R12, R0, 0x2, R16 ;  /* 0x00000002000c7825 */ /* 0x004fc600078e0210 */
[----:B---3--:R2:W-:Y:S04]  /*22b90*/  STL [R1+0x6d4], R46 ;  /* 0x0006d42e01007387 */ /* 0x0085e80000100800 */
[----:B------:R-:W3:Y:S04]  /*22ba0*/  LDL.64 R28, [R1+0x1380] ;  /* 0x00138000011c7983 */ /* 0x000ee80000100a00 */
[----:B------:R-:W3:Y:S04]  /*22bb0*/  LDL.64 R16, [R1+0x1378] ;  /* 0x0013780001107983 */ /* 0x000ee80000100a00 */
[----:B--2---:R4:W2:Y:S01]  /*22bc0*/  LDG.E.U16 R46, desc[UR56][R12.64] ;  /* 0x000000380c2e7981 */ /* 0x0048a2000c1e1500 */
[----:B0-----:R-:W-:-:S04]  /*22bd0*/  IMAD.WIDE R216, R0, 0x2, R36 ;  /* 0x0000000200d87825 */ /* 0x001fc800078e0224 */
[C---:B-1----:R-:W-:Y:S01]  /*22be0*/  IMAD.WIDE R22, R0.reuse, 0x2, R32 ;  /* 0x0000000200167825 */ /* 0x042fe200078e0220 */
[----:B------:R-:W2:Y:S03]  /*22bf0*/  LDG.E.U16 R225, desc[UR56][R216.64] ;  /* 0x00000038d8e17981 */ /* 0x000ea6000c1e1500 */
[C---:B------:R-:W-:Y:S01]  /*22c00*/  IMAD.WIDE R218, R0.reuse, 0x2, R44 ;  /* 0x0000000200da7825 */ /* 0x040fe200078e022c */
[----:B------:R-:W2:Y:S03]  /*22c10*/  LDL.64 R32, [R1+0x1370] ;  /* 0x0013700001207983 */ /* 0x000ea60000100a00 */
[C---:B----4-:R-:W-:Y:S01]  /*22c20*/  IMAD.WIDE R12, R0.reuse, 0x2, R18 ;  /* 0x00000002000c7825 */ /* 0x050fe200078e0212 */
[----:B------:R0:W4:Y:S04]  /*22c30*/  LDG.E.U16 R227, desc[UR56][R218.64] ;  /* 0x00000038dae37981 */ /* 0x000128000c1e1500 */
[----:B------:R1:W-:Y:S04]  /*22c40*/  STL [R1+0x6d0], R48 ;  /* 0x0006d03001007387 */ /* 0x0003e80000100800 */
[----:B------:R-:W-:Y:S04]  /*22c50*/  STL [R1+0x6cc], R228 ;  /* 0x0006cce401007387 */ /* 0x000fe80000100800 */
[----:B------:R-:W4:Y:S04]  /*22c60*/  LDL.64 R18, [R1+0x1368] ;  /* 0x0013680001127983 */ /* 0x000f280000100a00 */
[----:B-1----:R1:W4:Y:S04]  /*22c70*/  LDG.E.U16 R48, desc[UR56][R22.64] ;  /* 0x0000003816307981 */ /* 0x002328000c1e1500 */
[----:B------:R0:W-:Y:S01]  /*22c80*/  STL [R1+0x6c8], R224 ;  /* 0x0006c8e001007387 */ /* 0x0001e20000100800 */
[----:B------:R-:W-:-:S03]  /*22c90*/  IMAD.WIDE R220, R0, 0x2, R26 ;  /* 0x0000000200dc7825 */ /* 0x000fc600078e021a */
[----:B------:R1:W-:Y:S04]  /*22ca0*/  STL [R1+0x6c4], R223 ;  /* 0x0006c4df01007387 */ /* 0x0003e80000100800 */
[----:B0-----:R0:W4:Y:S04]  /*22cb0*/  LDG.E.U16 R224, desc[UR56][R12.64] ;  /* 0x000000380ce07981 */ /* 0x001128000c1e1500 */
[----:B-1----:R-:W4:Y:S04]  /*22cc0*/  LDG.E.U16 R223, desc[UR56][R220.64] ;  /* 0x00000038dcdf7981 */ /* 0x002f28000c1e1500 */
[----:B------:R1:W-:Y:S04]  /*22cd0*/  STL [R1+0x6c0], R51 ;  /* 0x0006c03301007387 */ /* 0x0003e80000100800 */
[----:B------:R-:W4:Y:S01]  /*22ce0*/  LDL.64 R26, [R1+0x1360] ;  /* 0x00136000011a7983 */ /* 0x000f220000100a00 */
[----:B------:R-:W-:-:S03]  /*22cf0*/  IMAD.WIDE R218, R0, 0x2, R34 ;  /* 0x0000000200da7825 */ /* 0x000fc600078e0222 */
[----:B------:R-:W4:Y:S01]  /*22d00*/  LDL.64 R36, [R1+0x1358] ;  /* 0x0013580001247983 */ /* 0x000f220000100a00 */
[----:B------:R-:W-:-:S03]  /*22d10*/  IMAD.WIDE R216, R0, 0x2, R42 ;  /* 0x0000000200d87825 */ /* 0x000fc600078e022a */
[----:B------:R-:W4:Y:S01]  /*22d20*/  LDL.64 R34, [R1+0x1350] ;  /* 0x0013500001227983 */ /* 0x000f220000100a00 */
[----:B------:R-:W-:-:S03]  /*22d30*/  IMAD.WIDE R22, R0, 0x2, R30 ;  /* 0x0000000200167825 */ /* 0x000fc600078e021e */
[----:B------:R-:W4:Y:S01]  /*22d40*/  LDL.64 R30, [R1+0x1348] ;  /* 0x00134800011e7983 */ /* 0x000f220000100a00 */
[----:B0-----:R-:W-:-:S03]  /*22d50*/  IMAD.WIDE R12, R0, 0x2, R40 ;  /* 0x00000002000c7825 */ /* 0x001fc600078e0228 */
[----:B-1----:R0:W4:Y:S04]  /*22d60*/  LDG.E.U16 R51, desc[UR56][R218.64] ;  /* 0x00000038da337981 */ /* 0x002128000c1e1500 */
[----:B------:R1:W-:Y:S04]  /*22d70*/  STL [R1+0x6bc], R50 ;  /* 0x0006bc3201007387 */ /* 0x0003e80000100800 */
[----:B------:R0:W-:Y:S04]  /*22d80*/  STL [R1+0x6b8], R226 ;  /* 0x0006b8e201007387 */ /* 0x0001e80000100800 */
[----:B-1----:R3:W4:Y:S04]  /*22d90*/  LDG.E.U16 R50, desc[UR56][R216.64] ;  /* 0x00000038d8327981 */ /* 0x002728000c1e1500 */
[----:B0-----:R0:W4:Y:S04]  /*22da0*/  LDG.E.U16 R226, desc[UR56][R22.64] ;  /* 0x0000003816e27981 */ /* 0x001128000c1e1500 */
[----:B------:R1:W-:Y:S01]  /*22db0*/  STL [R1+0x6b4], R49 ;  /* 0x0006b43101007387 */ /* 0x0003e20000100800 */
[----:B------:R-:W-:-:S04]  /*22dc0*/  IMAD.WIDE R218, R0, 0x2, R24 ;  /* 0x0000000200da7825 */ /* 0x000fc800078e0218 */
[C---:B------:R-:W-:Y:S01]  /*22dd0*/  IMAD.WIDE R220, R0.reuse, 0x2, R38 ;  /* 0x0000000200dc7825 */ /* 0x040fe200078e0226 */
[----:B------:R-:W4:Y:S04]  /*22de0*/  LDG.E.U16 R228, desc[UR56][R218.64] ;  /* 0x00000038dae47981 */ /* 0x000f28000c1e1500 */
[----:B-1----:R1:W4:Y:S04]  /*22df0*/  LDG.E.U16 R49, desc[UR56][R12.64] ;  /* 0x000000380c317981 */ /* 0x002328000c1e1500 */
[----:B------:R4:W4:Y:S04]  /*22e00*/  LDG.E.U16 R229, desc[UR56][R220.64] ;  /* 0x00000038dce57981 */ /* 0x000928000c1e1500 */
[----:B------:R-:W-:Y:S04]  /*22e10*/  STL [R1+0x6b0], R47 ;  /* 0x0006b02f01007387 */ /* 0x000fe80000100800 */
[----:B------:R-:W4:Y:S01]  /*22e20*/  LDL.64 R24, [R1+0x1340] ;  /* 0x0013400001187983 */ /* 0x000f220000100a00 */
[----:B---3--:R-:W-:-:S04]  /*22e30*/  IMAD.WIDE R216, R0, 0x2, R28 ;  /* 0x0000000200d87825 */ /* 0x008fc800078e021c */
[C---:B0-----:R-:W-:Y:S01]  /*22e40*/  IMAD.WIDE R22, R0.reuse, 0x2, R16 ;  /* 0x0000000200167825 */ /* 0x041fe200078e0210 */
[----:B--2---:R0:W-:Y:S04]  /*22e50*/  STL [R1+0x6ac], R46 ;  /* 0x0006ac2e01007387 */ /* 0x0041e80000100800 */
[----:B------:R-:W2:Y:S04]  /*22e60*/  LDL.64 R44, [R1+0x1330] ;  /* 0x00133000012c7983 */ /* 0x000ea80000100a00 */
[----:B------:R-:W3:Y:S04]  /*22e70*/  LDL.64 R28, [R1+0x1328] ;  /* 0x00132800011c7983 */ /* 0x000ee80000100a00 */
[----:B0-----:R-:W3:Y:S04]  /*22e80*/  LDL.64 R46, [R1+0x1338] ;  /* 0x00133800012e7983 */ /* 0x001ee80000100a00 */
[----:B------:R-:W3:Y:S01]  /*22e90*/  LDL.64 R16, [R1+0x1320] ;  /* 0x0013200001107983 */ /* 0x000ee20000100a00 */
[----:B-1----:R-:W-:-:S03]  /*22ea0*/  IMAD.WIDE R12, R0, 0x2, R32 ;  /* 0x00000002000c7825 */ /* 0x002fc600078e0220 */
[----:B----4-:R0:W-:Y:S04]  /*22eb0*/  STL [R1+0x6a8], R227 ;  /* 0x0006a8e301007387 */ /* 0x0101e80000100800 */
[----:B------:R1:W-:Y:S04]  /*22ec0*/  STL [R1+0x6a4], R225 ;  /* 0x0006a4e101007387 */ /* 0x0003e80000100800 */
[----:B0-----:R0:W4:Y:S04]  /*22ed0*/  LDG.E.U16 R227, desc[UR56][R216.64] ;  /* 0x00000038d8e37981 */ /* 0x001128000c1e1500 */
[----:B-1----:R1:W4:Y:S04]  /*22ee0*/  LDG.E.U16 R225, desc[UR56][R22.64] ;  /* 0x0000003816e17981 */ /* 0x002328000c1e1500 */
[----:B------:R0:W-:Y:S01]  /*22ef0*/  STL [R1+0x6a0], R48 ;  /* 0x0006a03001007387 */ /* 0x0001e20000100800 */
[----:B------:R-:W-:-:S03]  /*22f00*/  IMAD.WIDE R220, R0, 0x2, R18 ;  /* 0x0000000200dc7825 */ /* 0x000fc600078e0212 */
[----:B0-----:R0:W4:Y:S04]  /*22f10*/  LDG.E.U16 R48, desc[UR56][R12.64] ;  /* 0x000000380c307981 */ /* 0x001128000c1e1500 */
[----:B------:R1:W-:Y:S04]  /*22f20*/  STL [R1+0x69c], R224 ;  /* 0x00069ce001007387 */ /* 0x0003e80000100800 */
[----:B------:R-:W4:Y:S04]  /*22f30*/  LDL.64 R32, [R1+0x1318] ;  /* 0x0013180001207983 */ /* 0x000f280000100a00 */
[----:B------:R-:W4:Y:S01]  /*22f40*/  LDL.64 R18, [R1+0x1310] ;  /* 0x0013100001127983 */ /* 0x000f220000100a00 */
[----:B------:R-:W-:-:S03]  /*22f50*/  IMAD.WIDE R218, R0, 0x2, R26 ;  /* 0x0000000200da7825 */ /* 0x000fc600078e021a */
[----:B------:R-:W4:Y:S04]  /*22f60*/  LDL.64 R42, [R1+0x1300] ;  /* 0x00130000012a7983 */ /* 0x000f280000100a00 */
[----:B------:R-:W4:Y:S04]  /*22f70*/  LDL.64 R26, [R1+0x1308] ;  /* 0x00130800011a7983 */ /* 0x000f280000100a00 */
[----:B------:R-:W4:Y:S01]  /*22f80*/  LDL.64 R40, [R1+0x12f8] ;  /* 0x0012f80001287983 */ /* 0x000f220000100a00 */
[----:B------:R-:W-:-:S03]  /*22f90*/  IMAD.WIDE R216, R0, 0x2, R36 ;  /* 0x0000000200d87825 */ /* 0x000fc600078e0224 */
[----:B-1----:R1:W4:Y:S04]  /*22fa0*/  LDG.E.U16 R224, desc[UR56][R220.64] ;  /* 0x00000038dce07981 */ /* 0x002328000c1e1500 */
[----:B------:R1:W-:Y:S01]  /*22fb0*/  STL [R1+0x698], R223 ;  /* 0x000698df01007387 */ /* 0x0003e20000100800 */
[----:B------:R-:W-:-:S03]  /*22fc0*/  IMAD.WIDE R22, R0, 0x2, R34 ;  /* 0x0000000200167825 */ /* 0x000fc600078e0222 */
[----:B------:R1:W-:Y:S01]  /*22fd0*/  STL [R1+0x694], R51 ;  /* 0x0006943301007387 */ /* 0x0003e20000100800 */
[----:B0-----:R-:W-:-:S03]  /*22fe0*/  IMAD.WIDE R12, R0, 0x2, R30 ;  /* 0x00000002000c7825 */ /* 0x001fc600078e021e */
[----:B-1----:R-:W4:Y:S04]  /*22ff0*/  LDG.E.U16 R223, desc[UR56][R218.64] ;  /* 0x00000038dadf7981 */ /* 0x002f28000c1e1500 */
[----:B------:R0:W-:Y:S04]  /*23000*/  STL [R1+0x690], R50 ;  /* 0x0006903201007387 */ /* 0x0001e80000100800 */
[----:B------:R-:W-:Y:S04]  /*23010*/  STL [R1+0x68c], R226 ;  /* 0x00068ce201007387 */ /* 0x000fe80000100800 */
[----:B------:R2:W4:Y:S04]  /*23020*/  LDG.E.U16 R51, desc[UR56][R216.64] ;  /* 0x00000038d8337981 */ /* 0x000528000c1e1500 */
[----:B------:R-:W4:Y:S04]  /*23030*/  LDL.64 R38, [R1+0x12f0] ;  /* 0x0012f00001267983 */ /* 0x000f280000100a00 */
[----:B0-----:R3:W4:Y:S04]  /*23040*/  LDG.E.U16 R50, desc[UR56][R22.64] ;  /* 0x0000003816327981 */ /* 0x001728000c1e1500 */
[----:B------:R0:W-:Y:S04]  /*23050*/  STL [R1+0x688], R49 ;  /* 0x0006883101007387 */ /* 0x0001e80000100800 */
[----:B------:R-:W4:Y:S04]  /*23060*/  LDL.64 R34, [R1+0x12e8] ;  /* 0x0012e80001227983 */ /* 0x000f280000100a00 */
[----:B------:R-:W4:Y:S04]  /*23070*/  LDL.64 R30, [R1+0x12e0] ;  /* 0x0012e000011e7983 */ /* 0x000f280000100a00 */
[----:B0-----:R0:W4:Y:S04]  /*23080*/  LDG.E.U16 R49, desc[UR56][R12.64] ;  /* 0x000000380c317981 */ /* 0x001128000c1e1500 */
[----:B------:R-:W4:Y:S01]  /*23090*/  LDL.64 R36, [R1+0x12d8] ;  /* 0x0012d80001247983 */ /* 0x000f220000100a00 */
[----:B------:R-:W-:-:S03]  /*230a0*/  IMAD.WIDE R220, R0, 0x2, R24 ;  /* 0x0000000200dc7825 */ /* 0x000fc600078e0218 */
[----:B------:R-:W4:Y:S04]  /*230b0*/  LDL.64 R24, [R1+0x12d0] ;  /* 0x0012d00001187983 */ /* 0x000f280000100a00 */
[----:B------:R1:W4:Y:S04]  /*230c0*/  LDG.E.U16 R226, desc[UR56][R220.64] ;  /* 0x00000038dce27981 */ /* 0x000328000c1e1500 */
[----:B------:R-:W-:Y:S04]  /*230d0*/  STL [R1+0x684], R229 ;  /* 0x000684e501007387 */ /* 0x000fe80000100800 */
[----:B------:R-:W-:Y:S01]  /*230e0*/  STL [R1+0x680], R228 ;  /* 0x000680e401007387 */ /* 0x000fe20000100800 */
[----:B--2---:R-:W-:-:S04]  /*230f0*/  IMAD.WIDE R216, R0, 0x2, R44 ;  /* 0x0000000200d87825 */ /* 0x004fc800078e022c */
[C---:B---3--:R-:W-:Y:S01]  /*23100*/  IMAD.WIDE R22, R0.reuse, 0x2, R28 ;  /* 0x0000000200167825 */ /* 0x048fe200078e021c */
[----:B------:R-:W2:Y:S03]  /*23110*/  LDG.E.U16 R45, desc[UR56][R216.64] ;  /* 0x00000038d82d7981 */ /* 0x000ea6000c1e1500 */
[C---:B------:R-:W-:Y:S01]  /*23120*/  IMAD.WIDE R218, R0.reuse, 0x2, R46 ;  /* 0x0000000200da7825 */ /* 0x040fe200078e022e */
[----:B------:R-:W3:Y:S03]  /*23130*/  LDG.E.U16 R44, desc[UR56][R22.64] ;  /* 0x00000038162c7981 */ /* 0x000ee6000c1e1500 */
[C---:B0-----:R-:W-:Y:S01]  /*23140*/  IMAD.WIDE R12, R0.reuse, 0x2, R16 ;  /* 0x00000002000c7825 */ /* 0x041fe200078e0210 */
[----:B------:R0:W2:Y:S04]  /*23150*/  LDG.E.U16 R46, desc[UR56][R218.64] ;  /* 0x00000038da2e7981 */ /* 0x0000a8000c1e1500 */
[----:B----4-:R-:W-:Y:S04]  /*23160*/  STL [R1+0x67c], R227 ;  /* 0x00067ce301007387 */ /* 0x010fe80000100800 */
[----:B------:R-:W-:Y:S04]  /*23170*/  STL [R1+0x678], R225 ;  /* 0x000678e101007387 */ /* 0x000fe80000100800 */
[----:B------:R-:W4:Y:S04]  /*23180*/  LDL.64 R28, [R1+0x12c8] ;  /* 0x0012c800011c7983 */ /* 0x000f280000100a00 */
[----:B------:R0:W-:Y:S04]  /*23190*/  STL [R1+0x674], R48 ;  /* 0x0006743001007387 */ /* 0x0001e80000100800 */
[----:B------:R-:W4:Y:S01]  /*231a0*/  LDL.64 R16, [R1+0x12c0] ;  /* 0x0012c00001107983 */ /* 0x000f220000100a00 */
[----:B-1----:R-:W-:-:S03]  /*231b0*/  IMAD.WIDE R220, R0, 0x2, R32 ;  /* 0x0000000200dc7825 */ /* 0x002fc600078e0220 */
[----:B0-----:R0:W4:Y:S01]  /*231c0*/  LDG.E.U16 R48, desc[UR56][R12.64] ;  /* 0x000000380c307981 */ /* 0x001122000c1e1500 */
[----:B------:R-:W-:-:S03]  /*231d0*/  IMAD.WIDE R218, R0, 0x2, R18 ;  /* 0x0000000200da7825 */ /* 0x000fc600078e0212 */
[----:B------:R-:W4:Y:S04]  /*231e0*/  LDL.64 R18, [R1+0x12b8] ;  /* 0x0012b80001127983 */ /* 0x000f280000100a00 */
[----:B------:R-:W4:Y:S01]  /*231f0*/  LDL.64 R32, [R1+0x12b0] ;  /* 0x0012b00001207983 */ /* 0x000f220000100a00 */
[----:B------:R-:W-:-:S03]  /*23200*/  IMAD.WIDE R216, R0, 0x2, R26 ;  /* 0x0000000200d87825 */ /* 0x000fc600078e021a */
[----:B------:R-:W4:Y:S04]  /*23210*/  LDL.64 R26, [R1+0x12a8] ;  /* 0x0012a800011a7983 */ /* 0x000f280000100a00 */
[----:B------:R1:W4:Y:S04]  /*23220*/  LDG.E.U16 R225, desc[UR56][R220.64] ;  /* 0x00000038dce17981 */ /* 0x000328000c1e1500 */
[----:B------:R1:W-:Y:S01]  /*23230*/  STL [R1+0x670], R224 ;  /* 0x000670e001007387 */ /* 0x0003e20000100800 */
[----:B------:R-:W-:-:S04]  /*23240*/  IMAD.WIDE R22, R0, 0x2, R42 ;  /* 0x0000000200167825 */ /* 0x000fc800078e022a */
[C---:B0-----:R-:W-:Y:S01]  /*23250*/  IMAD.WIDE R12, R0.reuse, 0x2, R40 ;  /* 0x00000002000c7825 */ /* 0x041fe200078e0228 */
[----:B-1----:R0:W4:Y:S04]  /*23260*/  LDG.E.U16 R224, desc[UR56][R218.64] ;  /* 0x00000038dae07981 */ /* 0x002128000c1e1500 */
[----:B------:R1:W-:Y:S04]  /*23270*/  STL [R1+0x66c], R223 ;  /* 0x00066cdf01007387 */ /* 0x0003e80000100800 */
[----:B-1----:R1:W4:Y:S04]  /*23280*/  LDG.E.U16 R223, desc[UR56][R216.64] ;  /* 0x00000038d8df7981 */ /* 0x002328000c1e1500 */
[----:B------:R0:W-:Y:S01]  /*23290*/  STL [R1+0x668], R51 ;  /* 0x0006683301007387 */ /* 0x0001e20000100800 */
[----:B------:R-:W-:-:S03]  /*232a0*/  IMAD.WIDE R220, R0, 0x2, R38 ;  /* 0x0000000200dc7825 */ /* 0x000fc600078e0226 */
[----:B------:R1:W-:Y:S04]  /*232b0*/  STL [R1+0x664], R50 ;  /* 0x0006643201007387 */ /* 0x0003e80000100800 */
[----:B0-----:R-:W4:Y:S01]  /*232c0*/  LDG.E.U16 R51, desc[UR56][R22.64] ;  /* 0x0000003816337981 */ /* 0x001f22000c1e1500 */
[----:B------:R-:W-:-:S03]  /*232d0*/  IMAD.WIDE R218, R0, 0x2, R34 ;  /* 0x0000000200da7825 */ /* 0x000fc600078e0222 */
[----:B-1----:R0:W4:Y:S01]  /*232e0*/  LDG.E.U16 R50, desc[UR56][R12.64] ;  /* 0x000000380c327981 */ /* 0x002122000c1e1500 */
[----:B------:R-:W-:-:S03]  /*232f0*/  IMAD.WIDE R216, R0, 0x2, R30 ;  /* 0x0000000200d87825 */ /* 0x000fc600078e021e */
[----:B------:R-:W4:Y:S04]  /*23300*/  LDG.E.U16 R47, desc[UR56][R218.64] ;  /* 0x00000038da2f7981 */ /* 0x000f28000c1e1500 */
[----:B------:R1:W-:Y:S04]  /*23310*/  STL [R1+0x660], R49 ;  /* 0x0006603101007387 */ /* 0x0003e80000100800 */
[----:B------:R-:W4:Y:S04]  /*23320*/  LDL.64 R34, [R1+0x12a0] ;  /* 0x0012a00001227983 */ /* 0x000f280000100a00 */
[----:B------:R-:W4:Y:S04]  /*23330*/  LDL.64 R30, [R1+0x1298] ;  /* 0x00129800011e7983 */ /* 0x000f280000100a00 */
[----:B------:R-:W4:Y:S04]  /*23340*/  LDL.64 R42, [R1+0x1290] ;  /* 0x00129000012a7983 */ /* 0x000f280000100a00 */
[----:B-1----:R4:W4:Y:S01]  /*23350*/  LDG.E.U16 R49, desc[UR56][R220.64] ;  /* 0x00000038dc317981 */ /* 0x002922000c1e1500 */
[----:B0-----:R-:W-:-:S03]  /*23360*/  IMAD.WIDE R12, R0, 0x2, R24 ;  /* 0x00000002000c7825 */ /* 0x001fc600078e0218 */
[----:B------:R-:W4:Y:S04]  /*23370*/  LDL.64 R24, [R1+0x1288] ;  /* 0x0012880001187983 */ /* 0x000f280000100a00 */
[----:B------:R-:W-:Y:S04]  /*23380*/  STL [R1+0x65c], R226 ;  /* 0x00065ce201007387 */ /* 0x000fe80000100800 */
[----:B------:R-:W4:Y:S01]  /*23390*/  LDL.64 R40, [R1+0x1280] ;  /* 0x0012800001287983 */ /* 0x000f220000100a00 */
[----:B------:R-:W-:-:S03]  /*233a0*/  IMAD.WIDE R22, R0, 0x2, R36 ;  /* 0x0000000200167825 */ /* 0x000fc600078e0224 */
[----:B--2---:R0:W-:Y:S04]  /*233b0*/  STL [R1+0x658], R46 ;  /* 0x0006582e01007387 */ /* 0x0041e80000100800 */
[----:B------:R1:W-:Y:S04]  /*233c0*/  STL [R1+0x654], R45 ;  /* 0x0006542d01007387 */ /* 0x0003e80000100800 */
[----:B---3--:R2:W-:Y:S04]  /*233d0*/  STL [R1+0x650], R44 ;  /* 0x0006502c01007387 */ /* 0x0085e80000100800 */
[----:B0-----:R0:W3:Y:S04]  /*233e0*/  LDG.E.U16 R46, desc[UR56][R216.64] ;  /* 0x00000038d82e7981 */ /* 0x0010e8000c1e1500 */
[----:B-1----:R1:W3:Y:S04]  /*233f0*/  LDG.E.U16 R45, desc[UR56][R22.64] ;  /* 0x00000038162d7981 */ /* 0x0022e8000c1e1500 */
[----:B--2---:R2:W3:Y:S01]  /*23400*/  LDG.E.U16 R44, desc[UR56][R12.64] ;  /* 0x000000380c2c7981 */ /* 0x0044e2000c1e1500 */
[----:B----4-:R-:W-:-:S05]  /*23410*/  IMAD.WIDE R220, R0, 0x2, R28 ;  /* 0x0000000200dc7825 */ /* 0x010fca00078e021c */
[----:B------:R4:W3:Y:S01]  /*23420*/  LDG.E.U16 R228, desc[UR56][R220.64] ;  /* 0x00000038dce47981 */ /* 0x0008e2000c1e1500 */
[----:B------:R-:W-:-:S03]  /*23430*/  IMAD.WIDE R218, R0, 0x2, R16 ;  /* 0x0000000200da7825 */ /* 0x000fc600078e0210 */
[----:B------:R2:W-:Y:S04]  /*23440*/  STL [R1+0x64c], R48 ;  /* 0x00064c3001007387 */ /* 0x0005e80000100800 */
[----:B------:R-:W3:Y:S01]  /*23450*/  LDL.64 R16, [R1+0x1268] ;  /* 0x0012680001107983 */ /* 0x000ee20000100a00 */
[----:B0-----:R-:W-:-:S03]  /*23460*/  IMAD.WIDE R216, R0, 0x2, R18 ;  /* 0x0000000200d87825 */ /* 0x001fc600078e0212 */
[----:B------:R-:W3:Y:S01]  /*23470*/  LDL.64 R36, [R1+0x1278] ;  /* 0x0012780001247983 */ /* 0x000ee20000100a00 */
[----:B-1----:R-:W-:-:S03]  /*23480*/  IMAD.WIDE R22, R0, 0x2, R32 ;  /* 0x0000000200167825 */ /* 0x002fc600078e0220 */
[----:B------:R-:W3:Y:S01]  /*23490*/  LDL.64 R28, [R1+0x1270] ;  /* 0x00127000011c7983 */ /* 0x000ee20000100a00 */
[----:B--2---:R-:W-:-:S03]  /*234a0*/  IMAD.WIDE R12, R0, 0x2, R26 ;  /* 0x00000002000c7825 */ /* 0x004fc600078e021a */
[----:B------:R-:W2:Y:S04]  /*234b0*/  LDL.64 R18, [R1+0x1260] ;  /* 0x0012600001127983 */ /* 0x000ea80000100a00 */
[----:B------:R0:W2:Y:S04]  /*234c0*/  LDG.E.U16 R48, desc[UR56][R218.64] ;  /* 0x00000038da307981 */ /* 0x0000a8000c1e1500 */
[----:B------:R1:W-:Y:S04]  /*234d0*/  STL [R1+0x648], R225 ;  /* 0x000648e101007387 */ /* 0x0003e80000100800 */
[----:B------:R-:W2:Y:S04]  /*234e0*/  LDL.64 R32, [R1+0x1258] ;  /* 0x0012580001207983 */ /* 0x000ea80000100a00 */
[----:B------:R-:W-:Y:S04]  /*234f0*/  STL [R1+0x644], R224 ;  /* 0x000644e001007387 */ /* 0x000fe80000100800 */
[----:B------:R0:W2:Y:S04]  /*23500*/  LDG.E.U16 R226, desc[UR56][R216.64] ;  /* 0x00000038d8e27981 */ /* 0x0000a8000c1e1500 */
[----:B-1----:R1:W2:Y:S04]  /*23510*/  LDG.E.U16 R225, desc[UR56][R22.64] ;  /* 0x0000003816e17981 */ /* 0x0022a8000c1e1500 */
[----:B------:R0:W-:Y:S04]  /*23520*/  STL [R1+0x640], R223 ;  /* 0x000640df01007387 */ /* 0x0001e80000100800 */
[----:B0-----:R0:W2:Y:S04]  /*23530*/  LDG.E.U16 R223, desc[UR56][R12.64] ;  /* 0x000000380cdf7981 */ /* 0x0010a8000c1e1500 */
[----:B------:R1:W-:Y:S04]  /*23540*/  STL [R1+0x63c], R51 ;  /* 0x00063c3301007387 */ /* 0x0003e80000100800 */
[----:B------:R0:W-:Y:S04]  /*23550*/  STL [R1+0x638], R50 ;  /* 0x0006383201007387 */ /* 0x0001e80000100800 */
[----:B------:R-:W2:Y:S04]  /*23560*/  LDL.64 R26, [R1+0x1250] ;  /* 0x00125000011a7983 */ /* 0x000ea80000100a00 */
[----:B------:R-:W2:Y:S01]  /*23570*/  LDL.64 R38, [R1+0x1248] ;  /* 0x0012480001267983 */ /* 0x000ea20000100a00 */
[----:B----4-:R-:W-:-:S03]  /*23580*/  IMAD.WIDE R220, R0, 0x2, R34 ;  /* 0x0000000200dc7825 */ /* 0x010fc600078e0222 */
[----:B------:R-:W4:Y:S01]  /*23590*/  LDL.64 R34, [R1+0x1240] ;  /* 0x0012400001227983 */ /* 0x000f220000100a00 */
[----:B------:R-:W-:-:S03]  /*235a0*/  IMAD.WIDE R218, R0, 0x2, R30 ;  /* 0x0000000200da7825 */ /* 0x000fc600078e021e */
[----:B-1----:R-:W4:Y:S01]  /*235b0*/  LDG.E.U16 R51, desc[UR56][R220.64] ;  /* 0x00000038dc337981 */ /* 0x002f22000c1e1500 */
[----:B------:R-:W-:-:S03]  /*235c0*/  IMAD.WIDE R216, R0, 0x2, R42 ;  /* 0x0000000200d87825 */ /* 0x000fc600078e022a */
[----:B------:R-:W4:Y:S04]  /*235d0*/  LDG.E.U16 R227, desc[UR56][R218.64] ;  /* 0x00000038dae37981 */ /* 0x000f28000c1e1500 */
[----:B------:R1:W-:Y:S04]  /*235e0*/  STL [R1+0x634], R49 ;  /* 0x0006343101007387 */ /* 0x0003e80000100800 */
[----:B------:R-:W4:Y:S04]  /*235f0*/  LDL.64 R30, [R1+0x1238] ;  /* 0x00123800011e7983 */ /* 0x000f280000100a00 */
[----:B------:R-:W-:Y:S04]  /*23600*/  STL [R1+0x630], R47 ;  /* 0x0006302f01007387 */ /* 0x000fe80000100800 */
[----:B0-----:R0:W4:Y:S01]  /*23610*/  LDG.E.U16 R50, desc[UR56][R216.64] ;  /* 0x00000038d8327981 */ /* 0x001122000c1e1500 */
[----:B------:R-:W-:-:S03]  /*23620*/  IMAD.WIDE R22, R0, 0x2, R24 ;  /* 0x0000000200167825 */ /* 0x000fc600078e0218 */
[----:B------:R-:W4:Y:S04]  /*23630*/  LDL.64 R24, [R1+0x1230] ;  /* 0x0012300001187983 */ /* 0x000f280000100a00 */
[----:B------:R2:W4:Y:S01]  /*23640*/  LDG.E.U16 R224, desc[UR56][R22.64] ;  /* 0x0000003816e07981 */ /* 0x000522000c1e1500 */
[----:B------:R-:W-:-:S05]  /*23650*/  IMAD.WIDE R12, R0, 0x2, R40 ;  /* 0x00000002000c7825 */ /* 0x000fca00078e0228 */
[----:B-1----:R1:W4:Y:S04]  /*23660*/  LDG.E.U16 R49, desc[UR56][R12.64] ;  /* 0x000000380c317981 */ /* 0x002328000c1e1500 */
[----:B---3--:R3:W-:Y:S04]  /*23670*/  STL [R1+0x62c], R46 ;  /* 0x00062c2e01007387 */ /* 0x0087e80000100800 */
[----:B------:R-:W-:Y:S04]  /*23680*/  STL [R1+0x628], R45 ;  /* 0x0006282d01007387 */ /* 0x000fe80000100800 */
[----:B------:R0:W-:Y:S04]  /*23690*/  STL [R1+0x624], R44 ;  /* 0x0006242c01007387 */ /* 0x0001e80000100800 */
[----:B---3--:R-:W3:Y:S04]  /*236a0*/  LDL.64 R46, [R1+0x1220] ;  /* 0x00122000012e7983 */ /* 0x008ee80000100a00 */
[----:B0-----:R-:W3:Y:S01]  /*236b0*/  LDL.64 R44, [R1+0x1218] ;  /* 0x00121800012c7983 */ /* 0x001ee20000100a00 */
[----:B------:R-:W-:-:S03]  /*236c0*/  IMAD.WIDE R216, R0, 0x2, R16 ;  /* 0x0000000200d87825 */ /* 0x000fc600078e0210 */
[----:B------:R-:W3:Y:S01]  /*236d0*/  LDL.64 R16, [R1+0x1228] ;  /* 0x0012280001107983 */ /* 0x000ee20000100a00 */
[----:B------:R-:W-:-:S03]  /*236e0*/  IMAD.WIDE R220, R0, 0x2, R36 ;  /* 0x0000000200dc7825 */ /* 0x000fc600078e0224 */
[----:B------:R0:W-:Y:S01]  /*236f0*/  STL [R1+0x620], R228 ;  /* 0x000620e401007387 */ /* 0x0001e20000100800 */
[----:B------:R-:W-:-:S03]  /*23700*/  IMAD.WIDE R218, R0, 0x2, R28 ;  /* 0x0000000200da7825 */ /* 0x000fc600078e021c */
[----:B------:R-:W3:Y:S01]  /*23710*/  LDL.64 R28, [R1+0x1210] ;  /* 0x00121000011c7983 */ /* 0x000ee20000100a00 */
[----:B--2---:R-:W-:-:S03]  /*23720*/  IMAD.WIDE R22, R0, 0x2, R18 ;  /* 0x0000000200167825 */ /* 0x004fc600078e0212 */
[----:B------:R-:W2:Y:S04]  /*23730*/  LDG.E.U16 R229, desc[UR56][R218.64] ;  /* 0x00000038dae57981 */ /* 0x000ea8000c1e1500 */
[----:B------:R0:W-:Y:S04]  /*23740*/  STL [R1+0x61c], R48 ;  /* 0x00061c3001007387 */ /* 0x0001e80000100800 */
[----:B------:R-:W2:Y:S01]  /*23750*/  LDL.64 R18, [R1+0x1208] ;  /* 0x0012080001127983 */ /* 0x000ea20000100a00 */
[----:B-1----:R-:W-:-:S03]  /*23760*/  IMAD.WIDE R12, R0, 0x2, R32 ;  /* 0x00000002000c7825 */ /* 0x002fc600078e0220 */
[----:B0-----:R-:W2:Y:S04]  /*23770*/  LDG.E.U16 R228, desc[UR56][R216.64] ;  /* 0x00000038d8e47981 */ /* 0x001ea8000c1e1500 */
[----:B------:R0:W2:Y:S04]  /*23780*/  LDG.E.U16 R48, desc[UR56][R220.64] ;  /* 0x00000038dc307981 */ /* 0x0000a8000c1e1500 */
[----:B------:R1:W-:Y:S04]  /*23790*/  STL [R1+0x618], R226 ;  /* 0x000618e201007387 */ /* 0x0003e80000100800 */
[----:B------:R-:W-:Y:S04]  /*237a0*/  STL [R1+0x614], R225 ;  /* 0x000614e101007387 */ /* 0x000fe80000100800 */
[----:B-1----:R1:W2:Y:S04]  /*237b0*/  LDG.E.U16 R226, desc[UR56][R22.64] ;  /* 0x0000003816e27981 */ /* 0x0022a8000c1e1500 */
[----:B------:R0:W-:Y:S04]  /*237c0*/  STL [R1+0x610], R223 ;  /* 0x000610df01007387 */ /* 0x0001e80000100800 */
[----:B------:R-:W2:Y:S04]  /*237d0*/  LDL.64 R36, [R1+0x1200] ;  /* 0x0012000001247983 */ /* 0x000ea80000100a00 */
[----:B------:R-:W2:Y:S04]  /*237e0*/  LDL.64 R32, [R1+0x11f8] ;  /* 0x0011f80001207983 */ /* 0x000ea80000100a00 */
[----:B0-----:R0:W2:Y:S01]  /*237f0*/  LDG.E.U16 R223, desc[UR56][R12.64] ;  /* 0x000000380cdf7981 */ /* 0x0010a2000c1e1500 */
[----:B------:R-:W-:-:S03]  /*23800*/  IMAD.WIDE R220, R0, 0x2, R26 ;  /* 0x0000000200dc7825 */ /* 0x000fc600078e021a */
[----:B------:R-:W2:Y:S01]  /*23810*/  LDL.64 R26, [R1+0x11f0] ;  /* 0x0011f000011a7983 */ /* 0x000ea20000100a00 */
[----:B------:R-:W-:-:S03]  /*23820*/  IMAD.WIDE R218, R0, 0x2, R38 ;  /* 0x0000000200da7825 */ /* 0x000fc600078e0226 */
[----:B------:R-:W2:Y:S01]  /*23830*/  LDL.64 R42, [R1+0x11e8] ;  /* 0x0011e800012a7983 */ /* 0x000ea20000100a00 */
[----:B----4-:R-:W-:-:S03]  /*23840*/  IMAD.WIDE R216, R0, 0x2, R34 ;  /* 0x0000000200d87825 */ /* 0x010fc600078e0222 */
[----:B------:R-:W4:Y:S04]  /*23850*/  LDL.64 R40, [R1+0x11e0] ;  /* 0x0011e00001287983 */ /* 0x000f280000100a00 */
[----:B------:R-:W4:Y:S04]  /*23860*/  LDG.E.U16 R225, desc[UR56][R220.64] ;  /* 0x00000038dce17981 */ /* 0x000f28000c1e1500 */
[----:B------:R0:W-:Y:S04]  /*23870*/  STL [R1+0x60c], R51 ;  /* 0x00060c3301007387 */ /* 0x0001e80000100800 */
[----:B------:R0:W-:Y:S01]  /*23880*/  STL [R1+0x608], R227 ;  /* 0x000608e301007387 */ /* 0x0001e20000100800 */
[----:B-1----:R-:W-:-:S03]  /*23890*/  IMAD.WIDE R22, R0, 0x2, R30 ;  /* 0x0000000200167825 */ /* 0x002fc600078e021e */
[----:B0-----:R3:W4:Y:S04]  /*238a0*/  LDG.E.U16 R51, desc[UR56][R218.64] ;  /* 0x00000038da337981 */ /* 0x001728000c1e1500 */
[----:B------:R0:W-:Y:S04]  /*238b0*/  STL [R1+0x604], R50 ;  /* 0x0006043201007387 */ /* 0x0001e80000100800 */
[----:B------:R1:W4:Y:S04]  /*238c0*/  LDG.E.U16 R227, desc[UR56][R216.64] ;  /* 0x00000038d8e37981 */ /* 0x000328000c1e1500 */
[----:B0-----:R0:W4:Y:S01]  /*238d0*/  LDG.E.U16 R50, desc[UR56][R22.64] ;  /* 0x0000003816327981 */ /* 0x001122000c1e1500 */
[----:B------:R-:W-:-:S03]  /*238e0*/  IMAD.WIDE R12, R0, 0x2, R24 ;  /* 0x00000002000c7825 */ /* 0x000fc600078e0218 */
[----:B------:R-:W-:Y:S04]  /*238f0*/  STL [R1+0x600], R224 ;  /* 0x000600e001007387 */ /* 0x000fe80000100800 */
[----:B------:R-:W4:Y:S04]  /*23900*/  LDL.64 R38, [R1+0x11d8] ;  /* 0x0011d80001267983 */ /* 0x000f280000100a00 */
[----:B------:R1:W-:Y:S04]  /*23910*/  STL [R1+0x5fc], R49 ;  /* 0x0005fc3101007387 */ /* 0x0003e80000100800 */
[----:B------:R-:W4:Y:S04]  /*23920*/  LDL.64 R34, [R1+0x11d0] ;  /* 0x0011d00001227983 */ /* 0x000f280000100a00 */
[----:B------:R-:W4:Y:S04]  /*23930*/  LDL.64 R24, [R1+0x11c0] ;  /* 0x0011c00001187983 */ /* 0x000f280000100a00 */
[----:B-1----:R2:W4:Y:S04]  /*23940*/  LDG.E.U16 R49, desc[UR56][R12.64] ;  /* 0x000000380c317981 */ /* 0x002528000c1e1500 */
[----:B------:R-:W4:Y:S01]  /*23950*/  LDL.64 R30, [R1+0x11c8] ;  /* 0x0011c800011e7983 */ /* 0x000f220000100a00 */
[----:B---3--:R-:W-:-:S04]  /*23960*/  IMAD.WIDE R218, R0, 0x2, R46 ;  /* 0x0000000200da7825 */ /* 0x008fc800078e022e */
[----:B------:R-:W-:-:S05]  /*23970*/  IMAD.WIDE R216, R0, 0x2, R44 ;  /* 0x0000000200d87825 */ /* 0x000fca00078e022c */
[----:B------:R-:W3:Y:S01]  /*23980*/  LDG.E.U16 R47, desc[UR56][R216.64] ;  /* 0x00000038d82f7981 */ /* 0x000ee2000c1e1500 */
[----:B------:R-:W-:-:S03]  /*23990*/  IMAD.WIDE R220, R0, 0x2, R16 ;  /* 0x0000000200dc7825 */ /* 0x000fc600078e0210 */
[----:B------:R-:W3:Y:S04]  /*239a0*/  LDL.64 R16, [R1+0x11b8] ;  /* 0x0011b80001107983 */ /* 0x000ee80000100a00 */
[----:B------:R1:W3:Y:S01]  /*239b0*/  LDG.E.U16 R224, desc[UR56][R220.64] ;  /* 0x00000038dce07981 */ /* 0x0002e2000c1e1500 */
[----:B0-----:R-:W-:-:S05]  /*239c0*/  IMAD.WIDE R22, R0, 0x2, R28 ;  /* 0x0000000200167825 */ /* 0x001fca00078e021c */
[----:B------:R-:W3:Y:S01]  /*239d0*/  LDG.E.U16 R46, desc[UR56][R22.64] ;  /* 0x00000038162e7981 */ /* 0x000ee2000c1e1500 */
[----:B--2---:R-:W-:-:S03]  /*239e0*/  IMAD.WIDE R12, R0, 0x2, R18 ;  /* 0x00000002000c7825 */ /* 0x004fc600078e0212 */
[----:B------:R0:W-:Y:S04]  /*239f0*/  STL [R1+0x5f8], R48 ;  /* 0x0005f83001007387 */ /* 0x0001e80000100800 */
[----:B------:R-:W-:Y:S04]  /*23a00*/  STL [R1+0x5f4], R229 ;  /* 0x0005f4e501007387 */ /* 0x000fe80000100800 */
[----:B------:R-:W-:Y:S04]  /*23a10*/  STL [R1+0x5f0], R228 ;  /* 0x0005f0e401007387 */ /* 0x000fe80000100800 */
[----:B0-----:R0:W2:Y:S04]  /*23a20*/  LDG.E.U16 R48, desc[UR56][R218.64] ;  /* 0x00000038da307981 */ /* 0x0010a8000c1e1500 */
[----:B------:R0:W-:Y:S04]  /*23a30*/  STL [R1+0x5e8], R226 ;  /* 0x0005e8e201007387 */ /* 0x0001e80000100800 */
[----:B------:R-:W2:Y:S01]  /*23a40*/  LDL.64 R28, [R1+0x11b0] ;  /* 0x0011b000011c7983 */ /* 0x000ea20000100a00 */
[----:B-1----:R-:W-:-:S04]  /*23a50*/  IMAD.WIDE R220, R0, 0x2, R36 ;  /* 0x0000000200dc7825 */ /* 0x002fc800078e0224 */
[C---:B0-----:R-:W-:Y:S01]  /*23a60*/  IMAD.WIDE R218, R0.reuse, 0x2, R32 ;  /* 0x0000000200da7825 */ /* 0x041fe200078e0220 */
[----:B------:R-:W2:Y:S04]  /*23a70*/  LDG.E.U16 R226, desc[UR56][R220.64] ;  /* 0x00000038dce27981 */ /* 0x000ea8000c1e1500 */
[----:B------:R0:W-:Y:S04]  /*23a80*/  STL [R1+0x5e4], R223 ;  /* 0x0005e4df01007387 */ /* 0x0001e80000100800 */
[----:B------:R-:W2:Y:S01]  /*23a90*/  LDL.64 R18, [R1+0x11a8] ;  /* 0x0011a80001127983 */ /* 0x000ea20000100a00 */
[----:B------:R-:W-:-:S03]  /*23aa0*/  IMAD.WIDE R216, R0, 0x2, R26 ;  /* 0x0000000200d87825 */ /* 0x000fc600078e021a */
[----:B------:R-:W2:Y:S04]  /*23ab0*/  LDL.64 R36, [R1+0x11a0] ;  /* 0x0011a00001247983 */ /* 0x000ea80000100a00 */
[----:B0-----:R4:W2:Y:S01]  /*23ac0*/  LDG.E.U16 R223, desc[UR56][R12.64] ;  /* 0x000000380cdf7981 */ /* 0x0018a2000c1e1500 */
[----:B------:R-:W-:-:S03]  /*23ad0*/  IMAD.WIDE R22, R0, 0x2, R42 ;  /* 0x0000000200167825 */ /* 0x000fc600078e022a */
[----:B------:R-:W2:Y:S04]  /*23ae0*/  LDL.64 R32, [R1+0x1198] ;  /* 0x0011980001207983 */ /* 0x000ea80000100a00 */
[----:B------:R-:W2:Y:S01]  /*23af0*/  LDL.64 R26, [R1+0x1190] ;  /* 0x00119000011a7983 */ /* 0x000ea20000100a00 */
[----:B----4-:R-:W-:-:S03]  /*23b00*/  IMAD.WIDE R12, R0, 0x2, R40 ;  /* 0x00000002000c7825 */ /* 0x010fc600078e0228 */
[----:B------:R0:W-:Y:S04]  /*23b10*/  STL [R1+0x5e0], R225 ;  /* 0x0005e0e101007387 */ /* 0x0001e80000100800 */
[----:B------:R-:W4:Y:S04]  /*23b20*/  LDG.E.U16 R45, desc[UR56][R22.64] ;  /* 0x00000038162d7981 */ /* 0x000f28000c1e1500 */
[----:B------:R1:W-:Y:S04]  /*23b30*/  STL [R1+0x5dc], R51 ;  /* 0x0005dc3301007387 */ /* 0x0003e80000100800 */
[----:B0-----:R0:W4:Y:S04]  /*23b40*/  LDG.E.U16 R225, desc[UR56][R218.64] ;  /* 0x00000038dae17981 */ /* 0x001128000c1e1500 */
[----:B------:R-:W4:Y:S04]  /*23b50*/  LDG.E.U16 R44, desc[UR56][R12.64] ;  /* 0x000000380c2c7981 */ /* 0x000f28000c1e1500 */
[----:B-1----:R1:W4:Y:S04]  /*23b60*/  LDG.E.U16 R51, desc[UR56][R216.64] ;  /* 0x00000038d8337981 */ /* 0x002328000c1e1500 */
[----:B------:R-:W-:Y:S04]  /*23b70*/  STL [R1+0x5d8], R227 ;  /* 0x0005d8e301007387 */ /* 0x000fe80000100800 */
[----:B------:R0:W-:Y:S01]  /*23b80*/  STL [R1+0x5d4], R50 ;  /* 0x0005d43201007387 */ /* 0x0001e20000100800 */
[----:B------:R-:W-:-:S05]  /*23b90*/  IMAD.WIDE R220, R0, 0x2, R38 ;  /* 0x0000000200dc7825 */ /* 0x000fca00078e0226 */
[----:B0-----:R0:W4:Y:S01]  /*23ba0*/  LDG.E.U16 R50, desc[UR56][R220.64] ;  /* 0x00000038dc327981 */ /* 0x001122000c1e1500 */
[----:B------:R-:W-:-:S03]  /*23bb0*/  IMAD.WIDE R218, R0, 0x2, R34 ;  /* 0x0000000200da7825 */ /* 0x000fc600078e0222 */
[----:B------:R0:W-:Y:S04]  /*23bc0*/  STL [R1+0x5d0], R49 ;  /* 0x0005d03101007387 */ /* 0x0001e80000100800 */
[----:B------:R-:W4:Y:S01]  /*23bd0*/  LDL.64 R34, [R1+0x1188] ;  /* 0x0011880001227983 */ /* 0x000f220000100a00 */
[----:B------:R-:W-:-:S03]  /*23be0*/  IMAD.WIDE R22, R0, 0x2, R24 ;  /* 0x0000000200167825 */ /* 0x000fc600078e0218 */
[----:B------:R-:W4:Y:S01]  /*23bf0*/  LDL.64 R24, [R1+0x1180] ;  /* 0x0011800001187983 */ /* 0x000f220000100a00 */
[----:B-1----:R-:W-:-:S03]  /*23c00*/  IMAD.WIDE R216, R0, 0x2, R30 ;  /* 0x0000000200d87825 */ /* 0x002fc600078e021e */
[----:B------:R-:W4:Y:S04]  /*23c10*/  LDL.64 R42, [R1+0x1178] ;  /* 0x00117800012a7983 */ /* 0x000f280000100a00 */
[----:B0-----:R0:W4:Y:S01]  /*23c20*/  LDG.E.U16 R49, desc[UR56][R218.64] ;  /* 0x00000038da317981 */ /* 0x001122000c1e1500 */
[----:B---3--:R-:W-:-:S03]  /*23c30*/  IMAD.WIDE R12, R0, 0x2, R16 ;  /* 0x00000002000c7825 */ /* 0x008fc600078e0210 */
[----:B------:R-:W3:Y:S04]  /*23c40*/  LDL.64 R16, [R1+0x1170] ;  /* 0x0011700001107983 */ /* 0x000ee80000100a00 */
[----:B------:R-:W-:Y:S04]  /*23c50*/  STL [R1+0x5cc], R224 ;  /* 0x0005cce001007387 */ /* 0x000fe80000100800 */
[----:B------:R-:W3:Y:S04]  /*23c60*/  LDL.64 R40, [R1+0x1168] ;  /* 0x0011680001287983 */ /* 0x000ee80000100a00 */
[----:B--2---:R1:W-:Y:S04]  /*23c70*/  STL [R1+0x5c0], R48 ;  /* 0x0005c03001007387 */ /* 0x0043e80000100800 */
[----:B------:R2:W-:Y:S04]  /*23c80*/  STL [R1+0x5bc], R47 ;  /* 0x0005bc2f01007387 */ /* 0x0005e80000100800 */
[----:B------:R0:W-:Y:S01]  /*23c90*/  STL [R1+0x5b8], R46 ;  /* 0x0005b82e01007387 */ /* 0x0001e20000100800 */
[----:B------:R-:W-:-:S03]  /*23ca0*/  IMAD.WIDE R220, R0, 0x2, R28 ;  /* 0x0000000200dc7825 */ /* 0x000fc600078e021c */
[----:B-1----:R1:W3:Y:S04]  /*23cb0*/  LDG.E.U16 R48, desc[UR56][R216.64] ;  /* 0x00000038d8307981 */ /* 0x0022e8000c1e1500 */
[----:B--2---:R2:W3:Y:S04]  /*23cc0*/  LDG.E.U16 R47, desc[UR56][R22.64] ;  /* 0x00000038162f7981 */ /* 0x0044e8000c1e1500 */
[----:B0-----:R0:W3:Y:S04]  /*23cd0*/  LDG.E.U16 R46, desc[UR56][R12.64] ;  /* 0x000000380c2e7981 */ /* 0x0010e8000c1e1500 */
[----:B------:R4:W3:Y:S01]  /*23ce0*/  LDG.E.U16 R224, desc[UR56][R220.64] ;  /* 0x00000038dce07981 */ /* 0x0008e2000c1e1500 */
[----:B------:R-:W-:-:S03]  /*23cf0*/  IMAD.WIDE R218, R0, 0x2, R18 ;  /* 0x0000000200da7825 */ /* 0x000fc600078e0212 */
[----:B------:R0:W-:Y:S04]  /*23d00*/  STL [R1+0x5b4], R223 ;  /* 0x0005b4df01007387 */ /* 0x0001e80000100800 */
[----:B------:R-:W3:Y:S04]  /*23d10*/  LDL.64 R38, [R1+0x1160] ;  /* 0x0011600001267983 */ /* 0x000ee80000100a00 */
[----:B------:R-:W3:Y:S04]  /*23d20*/  LDL.64 R30, [R1+0x1158] ;  /* 0x00115800011e7983 */ /* 0x000ee80000100a00 */
[----:B------:R-:W3:Y:S01]  /*23d30*/  LDL.64 R28, [R1+0x1150] ;  /* 0x00115000011c7983 */ /* 0x000ee20000100a00 */
[----:B-1----:R-:W-:-:S03]  /*23d40*/  IMAD.WIDE R216, R0, 0x2, R36 ;  /* 0x0000000200d87825 */ /* 0x002fc600078e0224 */
[----:B------:R-:W3:Y:S01]  /*23d50*/  LDL.64 R18, [R1+0x1148] ;  /* 0x0011480001127983 */ /* 0x000ee20000100a00 */
[----:B--2---:R-:W-:-:S03]  /*23d60*/  IMAD.WIDE R22, R0, 0x2, R32 ;  /* 0x0000000200167825 */ /* 0x004fc600078e0220 */
[----:B0-----:R0:W2:Y:S01]  /*23d70*/  LDG.E.U16 R223, desc[UR56][R218.64] ;  /* 0x00000038dadf7981 */ /* 0x0010a2000c1e1500 */
[----:B------:R-:W-:-:S03]  /*23d80*/  IMAD.WIDE R12, R0, 0x2, R26 ;  /* 0x00000002000c7825 */ /* 0x000fc600078e021a */
[----:B------:R-:W-:Y:S04]  /*23d90*/  STL [R1+0x5b0], R226 ;  /* 0x0005b0e201007387 */ /* 0x000fe80000100800 */
[----:B------:R-:W2:Y:S04]  /*23da0*/  LDL.64 R36, [R1+0x1140] ;  /* 0x0011400001247983 */ /* 0x000ea80000100a00 */
[----:B----4-:R-:W-:Y:S04]  /*23db0*/  STL [R1+0x5ac], R225 ;  /* 0x0005ace101007387 */ /* 0x010fe80000100800 */
[----:B------:R1:W-:Y:S04]  /*23dc0*/  STL [R1+0x5a8], R51 ;  /* 0x0005a83301007387 */ /* 0x0003e80000100800 */
[----:B------:R4:W-:Y:S04]  /*23dd0*/  STL [R1+0x5a4], R45 ;  /* 0x0005a42d01007387 */ /* 0x0009e80000100800 */
[----:B------:R0:W-:Y:S04]  /*23de0*/  STL [R1+0x5a0], R44 ;  /* 0x0005a02c01007387 */ /* 0x0001e80000100800 */
[----:B-1----:R1:W2:Y:S04]  /*23df0*/  LDG.E.U16 R51, desc[UR56][R216.64] ;  /* 0x00000038d8337981 */ /* 0x0022a8000c1e1500 */
[----:B----4-:R3:W4:Y:S04]  /*23e00*/  LDG.E.U16 R45, desc[UR56][R22.64] ;  /* 0x00000038162d7981 */ /* 0x010728000c1e1500 */
[----:B0-----:R0:W4:Y:S04]  /*23e10*/  LDG.E.U16 R44, desc[UR56][R12.64] ;  /* 0x000000380c2c7981 */ /* 0x001128000c1e1500 */
[----:B------:R-:W4:Y:S04]  /*23e20*/  LDL.64 R32, [R1+0x1138] ;  /* 0x0011380001207983 */ /* 0x000f280000100a00 */
[----:B------:R-:W4:Y:S01]  /*23e30*/  LDL.64 R26, [R1+0x1130] ;  /* 0x00113000011a7983 */ /* 0x000f220000100a00 */
[----:B------:R-:W-:-:S03]  /*23e40*/  IMAD.WIDE R220, R0, 0x2, R34 ;  /* 0x0000000200dc7825 */ /* 0x000fc600078e0222 */
[----:B------:R-:W4:Y:S04]  /*23e50*/  LDL.64 R34, [R1+0x1128] ;  /* 0x0011280001227983 */ /* 0x000f280000100a00 */
[----:B------:R1:W-:Y:S04]  /*23e60*/  STL [R1+0x59c], R50 ;  /* 0x00059c3201007387 */ /* 0x0003e80000100800 */
[----:B-1----:R1:W4:Y:S01]  /*23e70*/  LDG.E.U16 R50, desc[UR56][R220.64] ;  /* 0x00000038dc327981 */ /* 0x002322000c1e1500 */
[----:B------:R-:W-:-:S03]  /*23e80*/  IMAD.WIDE R218, R0, 0x2, R24 ;  /* 0x0000000200da7825 */ /* 0x000fc600078e0218 */
[----:B------:R-:W4:Y:S01]  /*23e90*/  LDL.64 R24, [R1+0x1120] ;  /* 0x0011200001187983 */ /* 0x000f220000100a00 */
[----:B------:R-:W-:-:S03]  /*23ea0*/  IMAD.WIDE R216, R0, 0x2, R42 ;  /* 0x0000000200d87825 */ /* 0x000fc600078e022a */
[----:B------:R-:W-:Y:S04]  /*23eb0*/  STL [R1+0x598], R49 ;  /* 0x0005983101007387 */ /* 0x000fe80000100800 */
[----:B------:R1:W4:Y:S04]  /*23ec0*/  LDG.E.U16 R230, desc[UR56][R218.64] ;  /* 0x00000038dae67981 */ /* 0x000328000c1e1500 */
[----:B------:R1:W4:Y:S01]  /*23ed0*/  LDG.E.U16 R228, desc[UR56][R216.64] ;  /* 0x00000038d8e47981 */ /* 0x000322000c1e1500 */
[----:B---3--:R-:W-:-:S03]  /*23ee0*/  IMAD.WIDE R22, R0, 0x2, R16 ;  /* 0x0000000200167825 */ /* 0x008fc600078e0210 */
[----:B------:R-:W3:Y:S04]  /*23ef0*/  LDL.64 R16, [R1+0x1118] ;  /* 0x0011180001107983 */ /* 0x000ee80000100a00 */
[----:B------:R1:W3:Y:S01]  /*23f00*/  LDG.E.U16 R227, desc[UR56][R22.64] ;  /* 0x0000003816e37981 */ /* 0x0002e2000c1e1500 */
[----:B0-----:R-:W-:-:S05]  /*23f10*/  IMAD.WIDE R12, R0, 0x2, R40 ;  /* 0x00000002000c7825 */ /* 0x001fca00078e0228 */
[----:B------:R0:W3:Y:S04]  /*23f20*/  LDG.E.U16 R226, desc[UR56][R12.64] ;  /* 0x000000380ce27981 */ /* 0x0000e8000c1e1500 */
[----:B------:R1:W-:Y:S04]  /*23f30*/  STL [R1+0x594], R48 ;  /* 0x0005943001007387 */ /* 0x0003e80000100800 */
[----:B------:R-:W-:Y:S04]  /*23f40*/  STL [R1+0x58c], R47 ;  /* 0x00058c2f01007387 */ /* 0x000fe80000100800 */
[----:B------:R0:W-:Y:S04]  /*23f50*/  STL [R1+0x588], R46 ;  /* 0x0005882e01007387 */ /* 0x0001e80000100800 */
[----:B-1----:R-:W3:Y:S04]  /*23f60*/  LDL.64 R48, [R1+0x1110] ;  /* 0x0011100001307983 */ /* 0x002ee80000100a00 */
[----:B0-----:R-:W3:Y:S01]  /*23f70*/  LDL.64 R46, [R1+0x1108] ;  /* 0x00110800012e7983 */ /* 0x001ee20000100a00 */
[----:B------:R-:W-:-:S04]  /*23f80*/  IMAD.WIDE R220, R0, 0x2, R38 ;  /* 0x0000000200dc7825 */ /* 0x000fc800078e0226 */
[C---:B------:R-:W-:Y:S01]  /*23f90*/  IMAD.WIDE R218, R0.reuse, 0x2, R30 ;  /* 0x0000000200da7825 */ /* 0x040fe200078e021e */
[----:B------:R0:W3:Y:S04]  /*23fa0*/  LDG.E.U16 R225, desc[UR56][R220.64] ;  /* 0x00000038dce17981 */ /* 0x0000e8000c1e1500 */
[----:B------:R-:W3:Y:S01]  /*23fb0*/  LDL.64 R30, [R1+0x1100] ;  /* 0x00110000011e7983 */ /* 0x000ee20000100a00 */
[----:B------:R-:W-:-:S03]  /*23fc0*/  IMAD.WIDE R216, R0, 0x2, R28 ;  /* 0x0000000200d87825 */ /* 0x000fc600078e021c */
[----:B------:R1:W-:Y:S01]  /*23fd0*/  STL [R1+0x584], R224 ;  /* 0x000584e001007387 */ /* 0x0003e20000100800 */
[----:B------:R-:W-:-:S03]  /*23fe0*/  IMAD.WIDE R22, R0, 0x2, R18 ;  /* 0x0000000200167825 */ /* 0x000fc600078e0212 */
[----:B------:R-:W3:Y:S04]  /*23ff0*/  LDL.64 R28, [R1+0x10f8] ;  /* 0x0010f800011c7983 */ /* 0x000ee80000100a00 */
[----:B--2---:R2:W-:Y:S04]  /*24000*/  STL [R1+0x57c], R223 ;  /* 0x00057cdf01007387 */ /* 0x0045e80000100800 */
[----:B-1----:R1:W3:Y:S01]  /*24010*/  LDG.E.U16 R224, desc[UR56][R218.64] ;  /* 0x00000038dae07981 */ /* 0x0022e2000c1e1500 */
[----:B------:R-:W-:-:S03]  /*24020*/  IMAD.WIDE R12, R0, 0x2, R36 ;  /* 0x00000002000c7825 */ /* 0x000fc600078e0224 */
[----:B------:R-:W3:Y:S04]  /*24030*/  LDL.64 R18, [R1+0x10f0] ;  /* 0x0010f00001127983 */ /* 0x000ee80000100a00 */
[----:B--2---:R2:W3:Y:S04]  /*24040*/  LDG.E.U16 R223, desc[UR56][R216.64] ;  /* 0x00000038d8df7981 */ /* 0x0044e8000c1e1500 */
[----:B------:R2:W3:Y:S04]  /*24050*/  LDG.E.U16 R231, desc[UR56][R22.64] ;  /* 0x0000003816e77981 */ /* 0x0004e8000c1e1500 */
[----:B------:R0:W-:Y:S04]  /*24060*/  STL [R1+0x578], R51 ;  /* 0x0005783301007387 */ /* 0x0001e80000100800 */
[----:B----4-:R-:W-:Y:S04]  /*24070*/  STL [R1+0x574], R45 ;  /* 0x0005742d01007387 */ /* 0x010fe80000100800 */
[----:B------:R4:W-:Y:S04]  /*24080*/  STL [R1+0x570], R44 ;  /* 0x0005702c01007387 */ /* 0x0009e80000100800 */
[----:B0-----:R3:W3:Y:S01]  /*24090*/  LDG.E.U16 R51, desc[UR56][R12.64] ;  /* 0x000000380c337981 */ /* 0x0016e2000c1e1500 */
[----:B------:R-:W-:-:S03]  /*240a0*/  IMAD.WIDE R220, R0, 0x2, R32 ;  /* 0x0000000200dc7825 */ /* 0x000fc600078e0220 */
[----:B------:R-:W3:Y:S01]  /*240b0*/  LDL.64 R32, [R1+0x10e0] ;  /* 0x0010e00001207983 */ /* 0x000ee20000100a00 */
[----:B-1----:R-:W-:-:S03]  /*240c0*/  IMAD.WIDE R218, R0, 0x2, R26 ;  /* 0x0000000200da7825 */ /* 0x002fc600078e021a */
[----:B----4-:R-:W4:Y:S04]  /*240d0*/  LDL.64 R44, [R1+0x10e8] ;  /* 0x0010e800012c7983 */ /* 0x010f280000100a00 */
[----:B------:R-:W4:Y:S04]  /*240e0*/  LDL.64 R26, [R1+0x10d8] ;  /* 0x0010d800011a7983 */ /* 0x000f280000100a00 */
[----:B------:R-:W4:Y:S04]  /*240f0*/  LDL.64 R40, [R1+0x10c8] ;  /* 0x0010c80001287983 */ /* 0x000f280000100a00 */
[----:B------:R-:W4:Y:S04]  /*24100*/  LDL.64 R42, [R1+0x10d0] ;  /* 0x0010d000012a7983 */ /* 0x000f280000100a00 */
[----:B------:R0:W4:Y:S04]  /*24110*/  LDG.E.U16 R229, desc[UR56][R220.64] ;  /* 0x00000038dce57981 */ /* 0x000128000c1e1500 */
[----:B------:R1:W-:Y:S04]  /*24120*/  STL [R1+0x56c], R50 ;  /* 0x00056c3201007387 */ /* 0x0003e80000100800 */
[----:B-1----:R1:W4:Y:S01]  /*24130*/  LDG.E.U16 R50, desc[UR56][R218.64] ;  /* 0x00000038da327981 */ /* 0x002322000c1e1500 */
[----:B--2---:R-:W-:-:S03]  /*24140*/  IMAD.WIDE R216, R0, 0x2, R34 ;  /* 0x0000000200d87825 */ /* 0x004fc600078e0222 */
[----:B------:R2:W-:Y:S01]  /*24150*/  STL [R1+0x568], R230 ;  /* 0x000568e601007387 */ /* 0x0005e20000100800 */
[----:B------:R-:W-:-:S03]  /*24160*/  IMAD.WIDE R22, R0, 0x2, R24 ;  /* 0x0000000200167825 */ /* 0x000fc600078e0218 */
[----:B------:R0:W-:Y:S04]  /*24170*/  STL [R1+0x564], R228 ;  /* 0x000564e401007387 */ /* 0x0001e80000100800 */
[----:B--2---:R2:W4:Y:S04]  /*24180*/  LDG.E.U16 R230, desc[UR56][R216.64] ;  /* 0x00000038d8e67981 */ /* 0x004528000c1e1500 */
[----:B0-----:R0:W4:Y:S01]  /*24190*/  LDG.E.U16 R228, desc[UR56][R22.64] ;  /* 0x0000003816e47981 */ /* 0x001122000c1e1500 */
[----:B---3--:R-:W-:-:S03]  /*241a0*/  IMAD.WIDE R12, R0, 0x2, R16 ;  /* 0x00000002000c7825 */ /* 0x008fc600078e0210 */
[----:B------:R3:W-:Y:S04]  /*241b0*/  STL [R1+0x560], R227 ;  /* 0x000560e301007387 */ /* 0x0007e80000100800 */
[----:B------:R-:W4:Y:S04]  /*241c0*/  LDL.64 R38, [R1+0x10c0] ;  /* 0x0010c00001267983 */ /* 0x000f280000100a00 */
[----:B------:R1:W-:Y:S04]  /*241d0*/  STL [R1+0x558], R226 ;  /* 0x000558e201007387 */ /* 0x0003e80000100800 */
[----:B------:R-:W4:Y:S04]  /*241e0*/  LDL.64 R36, [R1+0x10b8] ;  /* 0x0010b80001247983 */ /* 0x000f280000100a00 */
[----:B---3--:R3:W4:Y:S04]  /*241f0*/  LDG.E.U16 R227, desc[UR56][R12.64] ;  /* 0x000000380ce37981 */ /* 0x008728000c1e1500 */
[----:B------:R-:W4:Y:S04]  /*24200*/  LDL.64 R34, [R1+0x10b0] ;  /* 0x0010b00001227983 */ /* 0x000f280000100a00 */
[----:B------:R-:W4:Y:S04]  /*24210*/  LDL.64 R24, [R1+0x10a8] ;  /* 0x0010a80001187983 */ /* 0x000f280000100a00 */
[----:B------:R-:W4:Y:S01]  /*24220*/  LDL.64 R16, [R1+0x10a0] ;  /* 0x0010a00001107983 */ /* 0x000f220000100a00 */
[----:B------:R-:W-:-:S05]  /*24230*/  IMAD.WIDE R220, R0, 0x2, R48 ;  /* 0x0000000200dc7825 */ /* 0x000fca00078e0230 */
[----:B-1----:R-:W4:Y:S01]  /*24240*/  LDG.E.U16 R226, desc[UR56][R220.64] ;  /* 0x00000038dce27981 */ /* 0x002f22000c1e1500 */
[----:B------:R-:W-:-:S03]  /*24250*/  IMAD.WIDE R218, R0, 0x2, R46 ;  /* 0x0000000200da7825 */ /* 0x000fc600078e022e */
[----:B------:R1:W-:Y:S01]  /*24260*/  STL [R1+0x550], R225 ;  /* 0x000550e101007387 */ /* 0x0003e20000100800 */
[----:B--2---:R-:W-:-:S03]  /*24270*/  IMAD.WIDE R216, R0, 0x2, R30 ;  /* 0x0000000200d87825 */ /* 0x004fc600078e021e */
[----:B-1----:R1:W2:Y:S01]  /*24280*/  LDG.E.U16 R225, desc[UR56][R218.64] ;  /* 0x00000038dae17981 */ /* 0x0022a2000c1e1500 */
[----:B0-----:R-:W-:-:S03]  /*24290*/  IMAD.WIDE R22, R0, 0x2, R28 ;  /* 0x0000000200167825 */ /* 0x001fc600078e021c */
[----:B------:R0:W-:Y:S01]  /*242a0*/  STL [R1+0x54c], R224 ;  /* 0x00054ce001007387 */ /* 0x0001e20000100800 */
[----:B---3--:R-:W-:-:S03]  /*242b0*/  IMAD.WIDE R12, R0, 0x2, R18 ;  /* 0x00000002000c7825 */ /* 0x008fc600078e0212 */
[----:B------:R3:W-:Y:S04]  /*242c0*/  STL [R1+0x548], R223 ;  /* 0x000548df01007387 */ /* 0x0007e80000100800 */
[----:B0-----:R0:W2:Y:S04]  /*242d0*/  LDG.E.U16 R224, desc[UR56][R216.64] ;  /* 0x00000038d8e07981 */ /* 0x0010a8000c1e1500 */
[----:B---3--:R-:W3:Y:S04]  /*242e0*/  LDG.E.U16 R223, desc[UR56][R22.64] ;  /* 0x0000003816df7981 */ /* 0x008ee8000c1e1500 */
[----:B------:R-:W-:Y:S04]  /*242f0*/  STL [R1+0x544], R231 ;  /* 0x000544e701007387 */ /* 0x000fe80000100800 */
[----:B------:R-:W3:Y:S04]  /*24300*/  LDL.64 R30, [R1+0x1098] ;  /* 0x00109800011e7983 */ /* 0x000ee80000100a00 */
[----:B------:R0:W-:Y:S04]  /*24310*/  STL [R1+0x540], R51 ;  /* 0x0005403301007387 */ /* 0x0001e80000100800 */
[----:B------:R-:W3:Y:S01]  /*24320*/  LDL.64 R28, [R1+0x1090] ;  /* 0x00109000011c7983 */ /* 0x000ee20000100a00 */
[----:B-1----:R-:W-:-:S03]  /*24330*/  IMAD.WIDE R218, R0, 0x2, R32 ;  /* 0x0000000200da7825 */ /* 0x002fc600078e0220 */
[----:B------:R-:W3:Y:S01]  /*24340*/  LDL.64 R18, [R1+0x1088] ;  /* 0x0010880001127983 */ /* 0x000ee20000100a00 */
[----:B----4-:R-:W-:-:S03]  /*24350*/  IMAD.WIDE R220, R0, 0x2, R44 ;  /* 0x0000000200dc7825 */ /* 0x010fc600078e022c */
[----:B0-----:R0:W4:Y:S01]  /*24360*/  LDG.E.U16 R51, desc[UR56][R12.64] ;  /* 0x000000380c337981 */ /* 0x001122000c1e1500 */
[----:B------:R-:W-:-:S03]  /*24370*/  IMAD.WIDE R216, R0, 0x2, R26 ;  /* 0x0000000200d87825 */ /* 0x000fc600078e021a */
[----:B------:R-:W4:Y:S04]  /*24380*/  LDL.64 R32, [R1+0x1080] ;  /* 0x0010800001207983 */ /* 0x000f280000100a00 */
[----:B------:R-:W4:Y:S01]  /*24390*/  LDL.64 R26, [R1+0x1078] ;  /* 0x00107800011a7983 */ /* 0x000f220000100a00 */
[----:B0-----:R-:W-:-:S03]  /*243a0*/  IMAD.WIDE R12, R0, 0x2, R40 ;  /* 0x00000002000c7825 */ /* 0x001fc600078e0228 */
[----:B------:R0:W4:Y:S01]  /*243b0*/  LDG.E.U16 R40, desc[UR56][R220.64] ;  /* 0x00000038dc287981 */ /* 0x000122000c1e1500 */
[----:B------:R-:W-:-:S03]  /*243c0*/  IMAD.WIDE R22, R0, 0x2, R42 ;  /* 0x0000000200167825 */ /* 0x000fc600078e022a */
[----:B------:R1:W-:Y:S04]  /*243d0*/  STL [R1+0x53c], R229 ;  /* 0x00053ce501007387 */ /* 0x0003e80000100800 */
[----:B------:R-:W4:Y:S04]  /*243e0*/  LDG.E.U16 R49, desc[UR56][R22.64] ;  /* 0x0000003816317981 */ /* 0x000f28000c1e1500 */
[----:B------:R-:W4:Y:S04]  /*243f0*/  LDG.E.U16 R48, desc[UR56][R12.64] ;  /* 0x000000380c307981 */ /* 0x000f28000c1e1500 */
[----:B-1----:R1:W4:Y:S04]  /*24400*/  LDG.E.U16 R229, desc[UR56][R218.64] ;  /* 0x00000038dae57981 */ /* 0x002328000c1e1500 */
[----:B------:R0:W-:Y:S04]  /*24410*/  STL [R1+0x538], R50 ;  /* 0x0005383201007387 */ /* 0x0001e80000100800 */
[----:B0-----:R0:W4:Y:S04]  /*24420*/  LDG.E.U16 R50, desc[UR56][R216.64] ;  /* 0x00000038d8327981 */ /* 0x001128000c1e1500 */
[----:B------:R-:W-:Y:S04]  /*24430*/  STL [R1+0x534], R230 ;  /* 0x000534e601007387 */ /* 0x000fe80000100800 */
[----:B------:R1:W-:Y:S01]  /*24440*/  STL [R1+0x52c], R228 ;  /* 0x00052ce401007387 */ /* 0x0003e20000100800 */
[----:B------:R-:W-:-:S05]  /*24450*/  IMAD.WIDE R220, R0, 0x2, R38 ;  /* 0x0000000200dc7825 */ /* 0x000fca00078e0226 */
[----:B-1----:R1:W4:Y:S01]  /*24460*/  LDG.E.U16 R228, desc[UR56][R220.64] ;  /* 0x00000038dce47981 */ /* 0x002322000c1e1500 */
[----:B------:R-:W-:-:S03]  /*24470*/  IMAD.WIDE R218, R0, 0x2, R36 ;  /* 0x0000000200da7825 */ /* 0x000fc600078e0224 */
[----:B------:R1:W-:Y:S01]  /*24480*/  STL [R1+0x528], R227 ;  /* 0x000528e301007387 */ /* 0x0003e20000100800 */
[----:B0-----:R-:W-:-:S03]  /*24490*/  IMAD.WIDE R216, R0, 0x2, R34 ;  /* 0x0000000200d87825 */ /* 0x001fc600078e0222 */
[----:B------:R-:W4:Y:S01]  /*244a0*/  LDL.64 R46, [R1+0x1070] ;  /* 0x00107000012e7983 */ /* 0x000f220000100a00 */
[----:B------:R-:W-:-:S03]  /*244b0*/  IMAD.WIDE R22, R0, 0x2, R24 ;  /* 0x0000000200167825 */ /* 0x000fc600078e0218 */
[----:B------:R-:W4:Y:S01]  /*244c0*/  LDL.64 R44, [R1+0x1068] ;  /* 0x00106800012c7983 */ /* 0x000f220000100a00 */
[----:B------:R-:W-:-:S03]  /*244d0*/  IMAD.WIDE R12, R0, 0x2, R16 ;  /* 0x00000002000c7825 */ /* 0x000fc600078e0210 */
[----:B------:R-:W4:Y:S04]  /*244e0*/  LDL.64 R42, [R1+0x1060] ;  /* 0x00106000012a7983 */ /* 0x000f280000100a00 */
[----:B------:R-:W4:Y:S04]  /*244f0*/  LDL.64 R24, [R1+0x1058] ;  /* 0x0010580001187983 */ /* 0x000f280000100a00 */
[----:B-1----:R0:W4:Y:S04]  /*24500*/  LDG.E.U16 R227, desc[UR56][R218.64] ;  /* 0x00000038dae37981 */ /* 0x002128000c1e1500 */
[----:B------:R1:W-:Y:S04]  /*24510*/  STL [R1+0x524], R226 ;  /* 0x000524e201007387 */ /* 0x0003e80000100800 */
[----:B------:R-:W4:Y:S04]  /*24520*/  LDL.64 R16, [R1+0x1050] ;  /* 0x0010500001107983 */ /* 0x000f280000100a00 */
[----:B-1----:R1:W4:Y:S04]  /*24530*/  LDG.E.U16 R226, desc[UR56][R216.64] ;  /* 0x00000038d8e27981 */ /* 0x002328000c1e1500 */
[----:B--2---:R-:W-:Y:S04]  /*24540*/  STL [R1+0x520], R225 ;  /* 0x000520e101007387 */ /* 0x004fe80000100800 */
[----:B------:R2:W-:Y:S04]  /*24550*/  STL [R1+0x51c], R224 ;  /* 0x00051ce001007387 */ /* 0x0005e80000100800 */
[----:B---3--:R3:W-:Y:S04]  /*24560*/  STL [R1+0x514], R223 ;  /* 0x000514df01007387 */ /* 0x0087e80000100800 */
[----:B--2---:R2:W2:Y:S04]  /*24570*/  LDG.E.U16 R224, desc[UR56][R22.64] ;  /* 0x0000003816e07981 */ /* 0x0044a8000c1e1500 */
[----:B---3--:R3:W3:Y:S01]  /*24580*/  LDG.E.U16 R223, desc[UR56][R12.64] ;  /* 0x000000380cdf7981 */ /* 0x0086e2000c1e1500 */
[----:B------:R-:W-:-:S05]  /*24590*/  IMAD.WIDE R220, R0, 0x2, R30 ;  /* 0x0000000200dc7825 */ /* 0x000fca00078e021e */
[----:B------:R3:W3:Y:S01]  /*245a0*/  LDG.E.U16 R225, desc[UR56][R220.64] ;  /* 0x00000038dce17981 */ /* 0x0006e2000c1e1500 */
[----:B0-----:R-:W-:-:S04]  /*245b0*/  IMAD.WIDE R218, R0, 0x2, R28 ;  /* 0x0000000200da7825 */ /* 0x001fc800078e021c */
[C---:B-1----:R-:W-:Y:S01]  /*245c0*/  IMAD.WIDE R216, R0.reuse, 0x2, R18 ;  /* 0x0000000200d87825 */ /* 0x042fe200078e0212 */
[----:B----4-:R0:W-:Y:S04]  /*245d0*/  STL [R1+0x510], R51 ;  /* 0x0005103301007387 */ /* 0x0101e80000100800 */
[----:B------:R-:W4:Y:S04]  /*245e0*/  LDL.64 R36, [R1+0x1048] ;  /* 0x0010480001247983 */ /* 0x000f280000100a00 */
[----:B------:R-:W4:Y:S04]  /*245f0*/  LDL.64 R30, [R1+0x1040] ;  /* 0x00104000011e7983 */ /* 0x000f280000100a00 */
[----:B------:R-:W4:Y:S01]  /*24600*/  LDL.64 R28, [R1+0x1038] ;  /* 0x00103800011c7983 */ /* 0x000f220000100a00 */
[----:B--2---:R-:W-:-:S03]  /*24610*/  IMAD.WIDE R22, R0, 0x2, R32 ;  /* 0x0000000200167825 */ /* 0x004fc600078e0220 */
[----:B------:R-:W2:Y:S01]  /*24620*/  LDL.64 R18, [R1+0x1030] ;  /* 0x0010300001127983 */ /* 0x000ea20000100a00 */
[----:B---3--:R-:W-:-:S03]  /*24630*/  IMAD.WIDE R12, R0, 0x2, R26 ;  /* 0x00000002000c7825 */ /* 0x008fc600078e021a */
[----:B------:R1:W-:Y:S04]  /*24640*/  STL [R1+0x50c], R40 ;  /* 0x00050c2801007387 */ /* 0x0003e80000100800 */
[----:B0-----:R0:W3:Y:S04]  /*24650*/  LDG.E.U16 R51, desc[UR56][R218.64] ;  /* 0x00000038da337981 */ /* 0x0010e8000c1e1500 */
[----:B-1----:R-:W3:Y:S04]  /*24660*/  LDL.64 R40, [R1+0x1028] ;  /* 0x0010280001287983 */ /* 0x002ee80000100a00 */
[----:B------:R-:W-:Y:S01]  /*24670*/  STL [R1+0x508], R229 ;  /* 0x000508e501007387 */ /* 0x000fe20000100800 */
[----:B------:R-:W-:-:S02]  /*24680*/  UIADD3.64 UR4, UR8, 0xa00, URZ ;  /* 0x00000a0008047897 */ /* 0x000fc4000fffe03f */
[----:B------:R-:W-:Y:S01]  /*24690*/  UIADD3.64 UR6, UR10, 0x1400, URZ ;  /* 0x000014000a067897 */ /* 0x000fe2000fffe03f */
[----:B------:R-:W-:Y:S02]  /*246a0*/  WARPGROUP.DEPBAR.LE gsb0, 0x0 ;  /* 0x00008000000079c5 */ /* 0x000fe40000010000 */
[----:B------:R-:W-:-:S06]  /*246b0*/  WARPGROUP.ARRIVE ;  /* 0x00000000000079c5 */ /* 0x000fcc0000000000 */
[----:B------:R-:W-:Y:S01]  /*246c0*/  HGMMA.64x128x16.F32.BF16 R152, gdesc[UR4].tnspA, R152, gsb0 ;  /* 0x21e00000049879f0 */ /* 0x000fe20008001898 */
[----:B------:R1:W-:Y:S04]  /*246d0*/  STL [R1+0x504], R50 ;  /* 0x0005043201007387 */ /* 0x0003e80000100800 */
[----:B------:R0:W-:Y:S04]  /*246e0*/  STL [R1+0x500], R49 ;  /* 0x0005003101007387 */ /* 0x0001e80000100800 */
[----:B------:R0:W-:Y:S04]  /*246f0*/  STL [R1+0x4fc], R48 ;  /* 0x0004fc3001007387 */ /* 0x0001e80000100800 */
[----:B-1----:R1:W3:Y:S04]  /*24700*/  LDG.E.U16 R50, desc[UR56][R216.64] ;  /* 0x00000038d8327981 */ /* 0x0022e8000c1e1500 */
[----:B0-----:R0:W3:Y:S04]  /*24710*/  LDG.E.U16 R49, desc[UR56][R22.64] ;  /* 0x0000003816317981 */ /* 0x0010e8000c1e1500 */
[----:B------:R0:W3:Y:S01]  /*24720*/  LDG.E.U16 R48, desc[UR56][R12.64] ;  /* 0x000000380c307981 */ /* 0x0000e2000c1e1500 */
[----:B------:R-:W-:-:S02]  /*24730*/  UIADD3.64 UR4, UR8, 0xa80, URZ ;  /* 0x00000a8008047897 */ /* 0x000fc4000fffe03f */
[----:B------:R-:W-:Y:S01]  /*24740*/  UIADD3.64 UR6, UR10, 0x1402, URZ ;  /* 0x000014020a067897 */ /* 0x000fe2000fffe03f */
[----:B------:R-:W3:Y:S04]  /*24750*/  LDL.64 R38, [R1+0x1020] ;  /* 0x0010200001267983 */ /* 0x000ee80000100a00 */
[----:B------:R-:W3:Y:S04]  /*24760*/  LDL.64 R34, [R1+0x1018] ;  /* 0x0010180001227983 */ /* 0x000ee80000100a00 */
[----:B------:R-:W3:Y:S04]  /*24770*/  LDL.64 R32, [R1+0x1010] ;  /* 0x0010100001207983 */ /* 0x000ee80000100a00 */
[----:B------:R-:W3:Y:S01]  /*24780*/  LDL.64 R26, [R1+0x1008] ;  /* 0x00100800011a7983 */ /* 0x000ee20000100a00 */
[----:B------:R-:W-:-:S02]  /*24790*/  WARPGROUP.DEPBAR.LE gsb0, 0x0 ;  /* 0x00008000000079c5 */ /* 0x000fc40000010000 */
[----:B------:R-:W-:-:S06]  /*247a0*/  WARPGROUP.ARRIVE ;  /* 0x00000000000079c5 */ /* 0x000fcc0000000000 */
[----:B------:R-:W-:Y:S01]  /*247b0*/  HGMMA.64x128x16.F32.BF16 R152, gdesc[UR4].tnspA, R152, gsb0 ;  /* 0x21e00000049879f0 */ /* 0x000fe20008001898 */
[----:B------:R-:W-:Y:S02]  /*247c0*/  UIADD3.64 UR4, UR8, 0xb00, URZ ;  /* 0x00000b0008047897 */ /* 0x000fe4000fffe03f */
[----:B------:R-:W-:Y:S01]  /*247d0*/  UIADD3.64 UR6, UR10, 0x1404, URZ ;  /* 0x000014040a067897 */ /* 0x000fe2000fffe03f */
[C---:B------:R-:W-:Y:S01]  /*247e0*/  IMAD.WIDE R220, R0.reuse, 0x2, R46 ;  /* 0x0000000200dc7825 */ /* 0x040fe200078e022e */
[----:B------:R0:W-:Y:S03]  /*247f0*/  STL [R1+0x4f8], R228 ;  /* 0x0004f8e401007387 */ /* 0x0001e60000100800 */
[C---:B------:R-:W-:Y:S01]  /*24800*/  IMAD.WIDE R218, R0.reuse, 0x2, R44 ;  /* 0x0000000200da7825 */ /* 0x040fe200078e022c */
[----:B------:R4:W3:Y:S03]  /*24810*/  LDG.E.U16 R230, desc[UR56][R220.64] ;  /* 0x00000038dce67981 */ /* 0x0008e6000c1e1500 */
[C---:B-1----:R-:W-:Y:S01]  /*24820*/  IMAD.WIDE R216, R0.reuse, 0x2, R42 ;  /* 0x0000000200d87825 */ /* 0x042fe200078e022a */
[----:B------:R1:W3:Y:S03]  /*24830*/  LDG.E.U16 R229, desc[UR56][R218.64] ;  /* 0x00000038dae57981 */ /* 0x0002e6000c1e1500 */
[C---:B0-----:R-:W-:Y:S01]  /*24840*/  IMAD.WIDE R22, R0.reuse, 0x2, R24 ;  /* 0x0000000200167825 */ /* 0x041fe200078e0218 */
[----:B------:R-:W-:Y:S04]  /*24850*/  STL [R1+0x4f4], R227 ;  /* 0x0004f4e301007387 */ /* 0x000fe80000100800 */
[----:B------:R-:W3:Y:S04]  /*24860*/  LDL.64 R24, [R1+0x1000] ;  /* 0x0010000001187983 */ /* 0x000ee80000100a00 */
[----:B------:R-:W3:Y:S01]  /*24870*/  LDG.E.U16 R228, desc[UR56][R22.64] ;  /* 0x0000003816e47981 */ /* 0x000ee2000c1e1500 */
[----:B------:R-:W-:-:S03]  /*24880*/  IMAD.WIDE R12, R0, 0x2, R16 ;  /* 0x00000002000c7825 */ /* 0x000fc600078e0210 */
[----:B------:R-:W-:Y:S04]  /*24890*/  STL [R1+0x4ec], R226 ;  /* 0x0004ece201007387 */ /* 0x000fe80000100800 */
[----:B------:R0:W-:Y:S04]  /*248a0*/  STL [R1+0x4e8], R224 ;  /* 0x0004e8e001007387 */ /* 0x0001e80000100800 */
[----:B------:R1:W-:Y:S04]  /*248b0*/  STL [R1+0x4e0], R223 ;  /* 0x0004e0df01007387 */ /* 0x0003e80000100800 */
[----:B0-----:R0:W3:Y:S04]  /*248c0*/  LDG.E.U16 R224, desc[UR56][R216.64] ;  /* 0x00000038d8e07981 */ /* 0x0010e8000c1e1500 */
[----:B------:R-:W3:Y:S04]  /*248d0*/  LDL.64 R16, [R1+0xff8] ;  /* 0x000ff80001107983 */ /* 0x000ee80000100a00 */
[----:B-1----:R3:W3:Y:S01]  /*248e0*/  LDG.E.U16 R223, desc[UR56][R12.64] ;  /* 0x000000380cdf7981 */ /* 0x0026e2000c1e1500 */
[----:B------:R-:W-:-:S02]  /*248f0*/  WARPGROUP.DEPBAR.LE gsb0, 0x0 ;  /* 0x00008000000079c5 */ /* 0x000fc40000010000 */
[----:B------:R-:W-:-:S06]  /*24900*/  WARPGROUP.ARRIVE ;  /* 0x00000000000079c5 */ /* 0x000fcc0000000000 */
[----:B------:R-:W-:Y:S01]  /*24910*/  HGMMA.64x128x16.F32.BF16 R152, gdesc[UR4].tnspA, R152, gsb0 ;  /* 0x21e00000049879f0 */ /* 0x000fe20008001898 */
[C---:B----4-:R-:W-:Y:S02]  /*24920*/  IMAD.WIDE R220, R0.reuse, 0x2, R36 ;  /* 0x0000000200dc7825 */ /* 0x050fe400078e0224 */
[----:B------:R-:W4:Y:S02]  /*24930*/  LDL.64 R36, [R1+0xff0] ;  /* 0x000ff00001247983 */ /* 0x000f240000100a00 */
[C---:B------:R-:W-:Y:S02]  /*24940*/  IMAD.WIDE R218, R0.reuse, 0x2, R30 ;  /* 0x0000000200da7825 */ /* 0x040fe400078e021e */
[----:B------:R-:W4:Y:S02]  /*24950*/  LDL.64 R30, [R1+0xfe8] ;  /* 0x000fe800011e7983 */ /* 0x000f240000100a00 */
[C---:B0-----:R-:W-:Y:S02]  /*24960*/  IMAD.WIDE R216, R0.reuse, 0x2, R28 ;  /* 0x0000000200d87825 */ /* 0x041fe400078e021c */
[----:B------:R0:W-:Y:S02]  /*24970*/  STL [R1+0x4dc], R225 ;  /* 0x0004dce101007387 */ /* 0x0001e40000100800 */
[----:B--2---:R-:W-:-:S02]  /*24980*/  IMAD.WIDE R22, R0, 0x2, R18 ;  /* 0x0000000200167825 */ /* 0x004fc400078e0212 */
[----:B------:R1:W2:Y:S02]  /*24990*/  LDG.E.U16 R227, desc[UR56][R220.64] ;  /* 0x00000038dce37981 */ /* 0x0002a4000c1e1500 */
[----:B---3--:R-:W-:Y:S02]  /*249a0*/  IMAD.WIDE R12, R0, 0x2, R40 ;  /* 0x00000002000c7825 */ /* 0x008fe400078e0228 */
[----:B------:R-:W3:Y:S04]  /*249b0*/  LDL.64 R28, [R1+0xfe0] ;  /* 0x000fe000011c7983 */ /* 0x000ee80000100a00 */
[----:B------:R1:W3:Y:S04]  /*249c0*/  LDG.E.U16 R226, desc[UR56][R218.64] ;  /* 0x00000038dae27981 */ /* 0x0002e8000c1e1500 */
[----:B------:R1:W-:Y:S04]  /*249d0*/  STL [R1+0x4d8], R51 ;  /* 0x0004d83301007387 */ /* 0x0003e80000100800 */
[----:B0-----:R0:W3:Y:S04]  /*249e0*/  LDG.E.U16 R225, desc[UR56][R216.64] ;  /* 0x00000038d8e17981 */ /* 0x0010e8000c1e1500 */
[----:B------:R-:W3:Y:S04]  /*249f0*/  LDL.64 R18, [R1+0xfd8] ;  /* 0x000fd80001127983 */ /* 0x000ee80000100a00 */
[----:B-1----:R1:W3:Y:S04]  /*24a00*/  LDG.E.U16 R51, desc[UR56][R22.64] ;  /* 0x0000003816337981 */ /* 0x0022e8000c1e1500 */
[----:B------:R0:W-:Y:S04]  /*24a10*/  STL [R1+0x4d4], R50 ;  /* 0x0004d43201007387 */ /* 0x0001e80000100800 */
[----:B------:R-:W-:Y:S04]  /*24a20*/  STL [R1+0x4d0], R49 ;  /* 0x0004d03101007387 */ /* 0x000fe80000100800 */
[----:B------:R1:W-:Y:S04]  /*24a30*/  STL [R1+0x4cc], R48 ;  /* 0x0004cc3001007387 */ /* 0x0003e80000100800 */
[----:B0-----:R0:W3:Y:S04]  /*24a40*/  LDG.E.U16 R50, desc[UR56][R12.64] ;  /* 0x000000380c327981 */ /* 0x0010e8000c1e1500 */
[----:B------:R-:W3:Y:S04]  /*24a50*/  LDL.64 R46, [R1+0xfc8] ;  /* 0x000fc800012e7983 */ /* 0x000ee80000100a00 */
[----:B-1----:R-:W3:Y:S04]  /*24a60*/  LDL.64 R48, [R1+0xfd0] ;  /* 0x000fd00001307983 */ /* 0x002ee80000100a00 */
[----:B------:R-:W3:Y:S01]  /*24a70*/  LDL.64 R44, [R1+0xfc0] ;  /* 0x000fc000012c7983 */ /* 0x000ee20000100a00 */
[----:B------:R-:W-:-:S02]  /*24a80*/  WARPGROUP.DEPBAR.LE gsb0, 0x0 ;  /* 0x00008000000079c5 */ /* 0x000fc40000010000 */
[----:B------:R-:W-:Y:S01]  /*24a90*/  WARPGROUP.ARRIVE ;  /* 0x00000000000079c5 */ /* 0x000fe20000000000 */
[C---:B------:R-:W-:Y:S01]  /*24aa0*/  IMAD.WIDE R220, R0.reuse, 0x2, R38 ;  /* 0x0000000200dc7825 */ /* 0x040fe200078e0226 */
[----:B------:R-:W3:Y:S04]  /*24ab0*/  LDL.64 R42, [R1+0xfb8] ;  /* 0x000fb800012a7983 */ /* 0x000ee80000100a00 */
[----:B------:R-:W-:Y:S01]  /*24ac0*/  HGMMA.64x128x16.F32.BF16 R152, gdesc[UR40].tnspA, R152, gsb0 ;  /* 0x21e00000289879f0 */ /* 0x000fe20008001898 */
[C---:B------:R-:W-:Y:S01]  /*24ad0*/  IMAD.WIDE R218, R0.reuse, 0x2, R34 ;  /* 0x0000000200da7825 */ /* 0x040fe200078e0222 */
[----:B------:R1:W3:Y:S03]  /*24ae0*/  LDG.E.U16 R231, desc[UR56][R220.64] ;  /* 0x00000038dce77981 */ /* 0x0002e6000c1e1500 */
[C---:B------:R-:W-:Y:S01]  /*24af0*/  IMAD.WIDE R216, R0.reuse, 0x2, R32 ;  /* 0x0000000200d87825 */ /* 0x040fe200078e0220 */
[----:B------:R-:W3:Y:S03]  /*24b00*/  LDL.64 R34, [R1+0xfb0] ;  /* 0x000fb00001227983 */ /* 0x000ee60000100a00 */
[C---:B------:R-:W-:Y:S01]  /*24b10*/  IMAD.WIDE R22, R0.reuse, 0x2, R26 ;  /* 0x0000000200167825 */ /* 0x040fe200078e021a */
[----:B------:R0:W-:Y:S04]  /*24b20*/  STL [R1+0x4c8], R230 ;  /* 0x0004c8e601007387 */ /* 0x0001e80000100800 */
[----:B------:R1:W-:Y:S04]  /*24b30*/  STL [R1+0x4c4], R229 ;  /* 0x0004c4e501007387 */ /* 0x0003e80000100800 */
[----:B0-----:R4:W3:Y:S01]  /*24b40*/  LDG.E.U16 R230, desc[UR56][R218.64] ;  /* 0x00000038dae67981 */ /* 0x0018e2000c1e1500 */
[----:B------:R-:W-:-:S03]  /*24b50*/  IMAD.WIDE R12, R0, 0x2, R24 ;  /* 0x00000002000c7825 */ /* 0x000fc600078e0218 */
[----:B-1----:R0:W3:Y:S01]  /*24b60*/  LDG.E.U16 R229, desc[UR56][R216.64] ;  /* 0x00000038d8e57981 */ /* 0x0020e2000c1e1500 */
[----:B------:R-:W-:Y:S02]  /*24b70*/  WARPGROUP.DEPBAR.LE gsb0, 0x0 ;  /* 0x00008000000079c5 */ /* 0x000fe40000010000 */
[----:B------:R-:W-:-:S06]  /*24b80*/  WARPGROUP.ARRIVE ;  /* 0x00000000000079c5 */ /* 0x000fcc0000000000 */
[----:B------:R-:W-:Y:S01]  /*24b90*/  HGMMA.64x128x16.F32.BF16 R152, gdesc[UR44].tnspA, R152, gsb0 ;  /* 0x21e000002c9879f0 */ /* 0x000fe20008001898 */
[----:B------:R1:W-:Y:S04]  /*24ba0*/  STL [R1+0x4bc], R224 ;  /* 0x0004bce001007387 */ /* 0x0003e80000100800 */
[----:B------:R-:W-:Y:S04]  /*24bb0*/  STL [R1+0x4b8], R228 ;  /* 0x0004b8e401007387 */ /* 0x000fe80000100800 */
[----:B------:R-:W3:Y:S04]  /*24bc0*/  LDL.64 R32, [R1+0xfa8] ;  /* 0x000fa80001207983 */ /* 0x000ee80000100a00 */
[----:B------:R0:W-:Y:S04]  /*24bd0*/  STL [R1+0x4b4], R223 ;  /* 0x0004b4df01007387 */ /* 0x0001e80000100800 */
[----:B-1----:R1:W3:Y:S04]  /*24be0*/  LDG.E.U16 R224, desc[UR56][R22.64] ;  /* 0x0000003816e07981 */ /* 0x0022e8000c1e1500 */
[----:B------:R-:W3:Y:S04]  /*24bf0*/  LDL.64 R40, [R1+0xfa0] ;  /* 0x000fa00001287983 */ /* 0x000ee80000100a00 */
[----:B0-----:R0:W3:Y:S04]  /*24c00*/  LDG.E.U16 R223, desc[UR56][R12.64] ;  /* 0x000000380cdf7981 */ /* 0x0010e8000c1e1500 */
[----:B------:R-:W3:Y:S04]  /*24c10*/  LDL.64 R26, [R1+0xf98] ;  /* 0x000f9800011a7983 */ /* 0x000ee80000100a00 */
[----:B------:R-:W3:Y:S01]  /*24c20*/  LDL.64 R24, [R1+0xf90] ;  /* 0x000f900001187983 */ /* 0x000ee20000100a00 */
[----:B------:R-:W-:-:S03]  /*24c30*/  IMAD.WIDE R220, R0, 0x2, R16 ;  /* 0x0000000200dc7825 */ /* 0x000fc600078e0210 */
[----:B------:R-:W3:Y:S01]  /*24c40*/  LDL.64 R16, [R1+0xf88] ;  /* 0x000f880001107983 */ /* 0x000ee20000100a00 */
[----:B----4-:R-:W-:-:S03]  /*24c50*/  IMAD.WIDE R218, R0, 0x2, R36 ;  /* 0x0000000200da7825 */ /* 0x010fc600078e0224 */
[----:B--2---:R2:W-:Y:S01]  /*24c60*/  STL [R1+0x4b0], R227 ;  /* 0x0004b0e301007387 */ /* 0x0045e20000100800 */
[----:B------:R-:W-:-:S03]  /*24c70*/  IMAD.WIDE R216, R0, 0x2, R30 ;  /* 0x0000000200d87825 */ /* 0x000fc600078e021e */
[----:B---3--:R3:W-:Y:S01]  /*24c80*/  STL [R1+0x4a8], R226 ;  /* 0x0004a8e201007387 */ /* 0x0087e20000100800 */
[----:B-1----:R-:W-:-:S03]  /*24c90*/  IMAD.WIDE R22, R0, 0x2, R28 ;  /* 0x0000000200167825 */ /* 0x002fc600078e021c */
[----:B------:R-:W4:Y:S01]  /*24ca0*/  LDG.E.U16 R228, desc[UR56][R220.64] ;  /* 0x00000038dce47981 */ /* 0x000f22000c1e1500 */
[----:B0-----:R-:W-:-:S03]  /*24cb0*/  IMAD.WIDE R12, R0, 0x2, R18 ;  /* 0x00000002000c7825 */ /* 0x001fc600078e0212 */
[----:B------:R0:W-:Y:S04]  /*24cc0*/  STL [R1+0x4a4], R225 ;  /* 0x0004a4e101007387 */ /* 0x0001e80000100800 */
[----:B------:R1:W-:Y:S04]  /*24cd0*/  STL [R1+0x4a0], R51 ;  /* 0x0004a03301007387 */ /* 0x0003e80000100800 */
[----:B--2---:R2:W4:Y:S04]  /*24ce0*/  LDG.E.U16 R227, desc[UR56][R218.64] ;  /* 0x00000038dae37981 */ /* 0x004528000c1e1500 */
[----:B------:R-:W4:Y:S04]  /*24cf0*/  LDL.64 R38, [R1+0xf80] ;  /* 0x000f800001267983 */ /* 0x000f280000100a00 */
[----:B---3--:R3:W4:Y:S04]  /*24d00*/  LDG.E.U16 R226, desc[UR56][R216.64] ;  /* 0x00000038d8e27981 */ /* 0x008728000c1e1500 */
[----:B0-----:R0:W4:Y:S04]  /*24d10*/  LDG.E.U16 R225, desc[UR56][R22.64] ;  /* 0x0000003816e17981 */ /* 0x001128000c1e1500 */
[----:B-1----:R1:W4:Y:S04]  /*24d20*/  LDG.E.U16 R51, desc[UR56][R12.64] ;  /* 0x000000380c337981 */ /* 0x002328000c1e1500 */
[----:B------:R0:W-:Y:S04]  /*24d30*/  STL [R1+0x49c], R50 ;  /* 0x00049c3201007387 */ /* 0x0001e80000100800 */
[----:B------:R-:W4:Y:S01]  /*24d40*/  LDL.64 R36, [R1+0xf78] ;  /* 0x000f780001247983 */ /* 0x000f220000100a00 */
[----:B--2---:R-:W-:-:S03]  /*24d50*/  IMAD.WIDE R218, R0, 0x2, R46 ;  /* 0x0000000200da7825 */ /* 0x004fc600078e022e */
[----:B------:R-:W2:Y:S01]  /*24d60*/  LDL.64 R30, [R1+0xf70] ;  /* 0x000f7000011e7983 */ /* 0x000ea20000100a00 */
[----:B------:R-:W-:-:S03]  /*24d70*/  IMAD.WIDE R220, R0, 0x2, R48 ;  /* 0x0000000200dc7825 */ /* 0x000fc600078e0230 */
[----:B------:R-:W2:Y:S01]  /*24d80*/  LDL.64 R28, [R1+0xf68] ;  /* 0x000f6800011c7983 */ /* 0x000ea20000100a00 */
[----:B---3--:R-:W-:-:S03]  /*24d90*/  IMAD.WIDE R216, R0, 0x2, R44 ;  /* 0x0000000200d87825 */ /* 0x008fc600078e022c */
[----:B0-----:R0:W3:Y:S01]  /*24da0*/  LDG.E.U16 R50, desc[UR56][R220.64] ;  /* 0x00000038dc327981 */ /* 0x0010e2000c1e1500 */
[----:B------:R-:W-:-:S03]  /*24db0*/  WARPGROUP.DEPBAR.LE gsb0, 0x0 ;  /* 0x00008000000079c5 */ /* 0x000fc60000010000 */
[----:B------:R-:W3:Y:S04]  /*24dc0*/  LDL.64 R18, [R1+0xf60] ;  /* 0x000f600001127983 */ /* 0x000ee80000100a00 */
[----:B------:R0:W3:Y:S01]  /*24dd0*/  LDG.E.U16 R49, desc[UR56][R218.64] ;  /* 0x00000038da317981 */ /* 0x0000e2000c1e1500 */
[----:B------:R-:W-:-:S03]  /*24de0*/  WARPGROUP.ARRIVE ;  /* 0x00000000000079c5 */ /* 0x000fc60000000000 */
[----:B------:R0:W3:Y:S03]  /*24df0*/  LDG.E.U16 R48, desc[UR56][R216.64] ;  /* 0x00000038d8307981 */ /* 0x0000e6000c1e1500 */
[----:B------:R-:W-:Y:S01]  /*24e00*/  HGMMA.64x128x16.F32.BF16 R152, gdesc[UR48].tnspA, R152, gsb0 ;  /* 0x21e00000309879f0 */ /* 0x000fe20008001898 */
[----:B------:R-:W-:Y:S02]  /*24e10*/  UIADD3.64 UR4, UR8, 0xd80, URZ ;  /* 0x00000d8008047897 */ /* 0x000fe4000fffe03f */
[----:B------:R-:W-:Y:S01]  /*24e20*/  UIADD3.64 UR6, UR10, 0x1bfe, URZ ;  /* 0x00001bfe0a067897 */ /* 0x000fe2000fffe03f */
[----:B------:R-:W-:Y:S02]  /*24e30*/  WARPGROUP.DEPBAR.LE gsb0, 0x0 ;  /* 0x00008000000079c5 */ /* 0x000fe40000010000 */
[----:B------:R-:W-:-:S06]  /*24e40*/  WARPGROUP.ARRIVE ;  /* 0x00000000000079c5 */ /* 0x000fcc0000000000 */
[----:B------:R-:W-:Y:S01]  /*24e50*/  HGMMA.64x128x16.F32.BF16 R152, gdesc[UR52].tnspA, R152, gsb0 ;  /* 0x21e00000349879f0 */ /* 0x000fe20008001898 */
[C---:B------:R-:W-:Y:S01]  /*24e60*/  IMAD.WIDE R22, R0.reuse, 0x2, R42 ;  /* 0x0000000200167825 */ /* 0x040fe200078e022a */
[----:B------:R-:W-:Y:S03]  /*24e70*/  STL [R1+0x498], R231 ;  /* 0x000498e701007387 */ /* 0x000fe60000100800 */
[C---:B-1----:R-:W-:Y:S01]  /*24e80*/  IMAD.WIDE R12, R0.reuse, 0x2, R34 ;  /* 0x00000002000c7825 */ /* 0x042fe200078e0222 */
[----:B------:R-:W-:Y:S03]  /*24e90*/  STL [R1+0x494], R230 ;  /* 0x000494e601007387 */ /* 0x000fe60000100800 */
[C---:B0-----:R-:W-:Y:S01]  /*24ea0*/  IMAD.WIDE R220, R0.reuse, 0x2, R32 ;  /* 0x0000000200dc7825 */ /* 0x041fe200078e0220 */
[----:B------:R-:W-:Y:S03]  /*24eb0*/  STL [R1+0x490], R229 ;  /* 0x000490e501007387 */ /* 0x000fe60000100800 */
[C---:B------:R-:W-:Y:S01]  /*24ec0*/  IMAD.WIDE R218, R0.reuse, 0x2, R40 ;  /* 0x0000000200da7825 */ /* 0x040fe200078e0228 */
[----:B------:R0:W-:Y:S04]  /*24ed0*/  STL [R1+0x48c], R224 ;  /* 0x00048ce001007387 */ /* 0x0001e80000100800 */
[----:B------:R1:W3:Y:S01]  /*24ee0*/  LDG.E.U16 R43, desc[UR56][R22.64] ;  /* 0x00000038162b7981 */ /* 0x0002e2000c1e1500 */
[----:B------:R-:W-:-:S03]  /*24ef0*/  IMAD.WIDE R216, R0, 0x2, R26 ;  /* 0x0000000200d87825 */ /* 0x000fc600078e021a */
[----:B------:R0:W-:Y:S04]  /*24f00*/  STL [R1+0x488], R223 ;  /* 0x000488df01007387 */ /* 0x0001e80000100800 */
[----:B------:R0:W3:Y:S01]  /*24f10*/  LDG.E.U16 R42, desc[UR56][R12.64] ;  /* 0x000000380c2a7981 */ /* 0x0000e2000c1e1500 */
[----:B-1----:R-:W-:-:S03]  /*24f20*/  IMAD.WIDE R22, R0, 0x2, R24 ;  /* 0x0000000200167825 */ /* 0x002fc600078e0218 */
[----:B------:R-:W3:Y:S04]  /*24f30*/  LDL.64 R34, [R1+0xf58] ;  /* 0x000f580001227983 */ /* 0x000ee80000100a00 */
[----:B------:R-:W3:Y:S04]  /*24f40*/  LDL.64 R32, [R1+0xf50] ;  /* 0x000f500001207983 */ /* 0x000ee80000100a00 */
[----:B0-----:R0:W3:Y:S04]  /*24f50*/  LDG.E.U16 R224, desc[UR56][R220.64] ;  /* 0x00000038dce07981 */ /* 0x0010e8000c1e1500 */
[----:B------:R1:W3:Y:S04]  /*24f60*/  LDG.E.U16 R223, desc[UR56][R218.64] ;  /* 0x00000038dadf7981 */ /* 0x0002e8000c1e1500 */
[----:B------:R2:W3:Y:S04]  /*24f70*/  LDG.E.U16 R41, desc[UR56][R216.64] ;  /* 0x00000038d8297981 */ /* 0x0004e8000c1e1500 */
[----:B------:R-:W3:Y:S04]  /*24f80*/  LDL.64 R26, [R1+0xf48] ;  /* 0x000f4800011a7983 */ /* 0x000ee80000100a00 */
[----:B------:R2:W3:Y:S01]  /*24f90*/  LDG.E.U16 R40, desc[UR56][R22.64] ;  /* 0x0000003816287981 */ /* 0x0004e2000c1e1500 */
[----:B------:R-:W-:-:S03]  /*24fa0*/  IMAD.WIDE R12, R0, 0x2, R16 ;  /* 0x00000002000c7825 */ /* 0x000fc600078e0210 */
[----:B----4-:R-:W-:Y:S01]  /*24fb0*/  STL [R1+0x480], R228 ;  /* 0x000480e401007387 */ /* 0x010fe20000100800 */
[----:B0-----:R-:W-:-:S03]  /*24fc0*/  IMAD.WIDE R220, R0, 0x2, R38 ;  /* 0x0000000200dc7825 */ /* 0x001fc600078e0226 */
[----:B------:R-:W4:Y:S04]  /*24fd0*/  LDL.64 R24, [R1+0xf40] ;  /* 0x000f400001187983 */ /* 0x000f280000100a00 */
[----:B------:R-:W-:Y:S04]  /*24fe0*/  STL [R1+0x47c], R227 ;  /* 0x00047ce301007387 */ /* 0x000fe80000100800 */
[----:B------:R-:W-:Y:S04]  /*24ff0*/  STL [R1+0x478], R226 ;  /* 0x000478e201007387 */ /* 0x000fe80000100800 */
[----:B------:R-:W4:Y:S01]  /*25000*/  LDL.64 R16, [R1+0xf38] ;  /* 0x000f380001107983 */ /* 0x000f220000100a00 */
[----:B------:R-:W-:-:S02]  /*25010*/  WARPGROUP.DEPBAR.LE gsb0, 0x0 ;  /* 0x00008000000079c5 */ /* 0x000fc40000010000 */
[----:B------:R-:W-:Y:S01]  /*25020*/  WARPGROUP.ARRIVE ;  /* 0x00000000000079c5 */ /* 0x000fe20000000000 */
[C---:B-1----:R-:W-:Y:S01]  /*25030*/  IMAD.WIDE R218, R0.reuse, 0x2, R36 ;  /* 0x0000000200da7825 */ /* 0x042fe200078e0224 */
[----:B------:R3:W4:Y:S04]  /*25040*/  LDG.E.U16 R47, desc[UR56][R12.64] ;  /* 0x000000380c2f7981 */ /* 0x000728000c1e1500 */
[----:B------:R-:W-:Y:S01]  /*25050*/  HGMMA.64x128x16.F32.BF16 R152, gdesc[UR4].tnspA, R152, gsb0 ;  /* 0x21e00000049879f0 */ /* 0x000fe20008001898 */
[----:B------:R-:W-:Y:S01]  /*25060*/  STL [R1+0x470], R225 ;  /* 0x000470e101007387 */ /* 0x000fe20000100800 */
[----:B--2---:R-:W-:-:S03]  /*25070*/  IMAD.WIDE R216, R0, 0x2, R30 ;  /* 0x0000000200d87825 */ /* 0x004fc600078e021e */
[----:B------:R0:W-:Y:S01]  /*25080*/  STL [R1+0x46c], R51 ;  /* 0x00046c3301007387 */ /* 0x0001e20000100800 */
[----:B------:R-:W-:-:S03]  /*25090*/  IMAD.WIDE R22, R0, 0x2, R28 ;  /* 0x0000000200167825 */ /* 0x000fc600078e021c */
[----:B------:R-:W2:Y:S01]  /*250a0*/  LDG.E.U16 R46, desc[UR56][R218.64] ;  /* 0x00000038da2e7981 */ /* 0x000ea2000c1e1500 */
[----:B---3--:R-:W-:-:S03]  /*250b0*/  IMAD.WIDE R12, R0, 0x2, R18 ;  /* 0x00000002000c7825 */ /* 0x008fc600078e0212 */
[----:B------:R-:W3:Y:S04]  /*250c0*/  LDL.64 R44, [R1+0xf30] ;  /* 0x000f3000012c7983 */ /* 0x000ee80000100a00 */
[----:B0-----:R0:W2:Y:S04]  /*250d0*/  LDG.E.U16 R51, desc[UR56][R220.64] ;  /* 0x00000038dc337981 */ /* 0x0010a8000c1e1500 */
[----:B------:R-:W2:Y:S04]  /*250e0*/  LDL.64 R38, [R1+0xf28] ;  /* 0x000f280001267983 */ /* 0x000ea80000100a00 */
[----:B------:R-:W2:Y:S04]  /*250f0*/  LDL.64 R30, [R1+0xf20] ;  /* 0x000f2000011e7983 */ /* 0x000ea80000100a00 */
[----:B------:R-:W2:Y:S04]  /*25100*/  LDL.64 R28, [R1+0xf18] ;  /* 0x000f1800011c7983 */ /* 0x000ea80000100a00 */
[----:B------:R1:W-:Y:S04]  /*25110*/  STL [R1+0x468], R50 ;  /* 0x0004683201007387 */ /* 0x0003e80000100800 */
[----:B------:R0:W-:Y:S04]  /*25120*/  STL [R1+0x464], R49 ;  /* 0x0004643101007387 */ /* 0x0001e80000100800 */
[----:B------:R0:W-:Y:S04]  /*25130*/  STL [R1+0x460], R48 ;  /* 0x0004603001007387 */ /* 0x0001e80000100800 */
[----:B-1----:R1:W2:Y:S04]  /*25140*/  LDG.E.U16 R50, desc[UR56][R216.64] ;  /* 0x00000038d8327981 */ /* 0x0022a8000c1e1500 */
[----:B------:R-:W2:Y:S04]  /*25150*/  LDL.64 R18, [R1+0xf10] ;  /* 0x000f100001127983 */ /* 0x000ea80000100a00 */
[----:B0-----:R4:W2:Y:S04]  /*25160*/  LDG.E.U16 R49, desc[UR56][R22.64] ;  /* 0x0000003816317981 */ /* 0x0018a8000c1e1500 */
[----:B------:R0:W2:Y:S01]  /*25170*/  LDG.E.U16 R48, desc[UR56][R12.64] ;  /* 0x000000380c307981 */ /* 0x0000a2000c1e1500 */
[----:B------:R-:W-:-:S02]  /*25180*/  UIADD3.64 UR4, UR8, 0xe00, URZ ;  /* 0x00000e0008047897 */ /* 0x000fc4000fffe03f */
        /* <DEDUP_REMOVED lines=11> */
[----:B------:R-:W-:Y:S01]  /*25240*/  STL [R1+0x45c], R43 ;  /* 0x00045c2b01007387 */ /* 0x000fe20000100800 */
[----:B------:R-:W-:-:S03]  /*25250*/  IMAD.WIDE R220, R0, 0x2, R34 ;  /* 0x0000000200dc7825 */ /* 0x000fc600078e0222 */
[----:B------:R0:W-:Y:S01]  /*25260*/  STL [R1+0x458], R42 ;  /* 0x0004582a01007387 */ /* 0x0001e20000100800 */
[----:B------:R-:W-:-:S03]  /*25270*/  IMAD.WIDE R218, R0, 0x2, R32 ;  /* 0x0000000200da7825 */ /* 0x000fc600078e0220 */
[----:B------:R-:W2:Y:S01]  /*25280*/  LDL.64 R36, [R1+0xf00] ;  /* 0x000f000001247983 */ /* 0x000ea20000100a00 */
[----:B-1----:R-:W-:-:S03]  /*25290*/  IMAD.WIDE R216, R0, 0x2, R26 ;  /* 0x0000000200d87825 */ /* 0x002fc600078e021a */
[----:B------:R-:W2:Y:S04]  /*252a0*/  LDL.64 R34, [R1+0xef8] ;  /* 0x000ef80001227983 */ /* 0x000ea80000100a00 */
[----:B0-----:R-:W2:Y:S04]  /*252b0*/  LDL.64 R42, [R1+0xf08] ;  /* 0x000f0800012a7983 */ /* 0x001ea80000100a00 */
[----:B------:R-:W2:Y:S04]  /*252c0*/  LDL.64 R32, [R1+0xef0] ;  /* 0x000ef00001207983 */ /* 0x000ea80000100a00 */
[----:B------:R-:W-:Y:S04]  /*252d0*/  STL [R1+0x454], R224 ;  /* 0x000454e001007387 */ /* 0x000fe80000100800 */
[----:B------:R0:W-:Y:S04]  /*252e0*/  STL [R1+0x448], R223 ;  /* 0x000448df01007387 */ /* 0x0001e80000100800 */
[----:B------:R-:W-:Y:S04]  /*252f0*/  STL [R1+0x444], R41 ;  /* 0x0004442901007387 */ /* 0x000fe80000100800 */
[----:B------:R1:W-:Y:S04]  /*25300*/  STL [R1+0x440], R40 ;  /* 0x0004402801007387 */ /* 0x0003e80000100800 */
[----:B0-----:R3:W2:Y:S04]  /*25310*/  LDG.E.U16 R223, desc[UR56][R220.64] ;  /* 0x00000038dcdf7981 */ /* 0x0016a8000c1e1500 */
[----:B-1----:R-:W2:Y:S01]  /*25320*/  LDL.64 R40, [R1+0xee8] ;  /* 0x000ee80001287983 */ /* 0x002ea20000100a00 */
[----:B----4-:R-:W-:-:S03]  /*25330*/  IMAD.WIDE R22, R0, 0x2, R24 ;  /* 0x0000000200167825 */ /* 0x010fc600078e0218 */
[----:B------:R0:W-:Y:S01]  /*25340*/  STL [R1+0x43c], R47 ;  /* 0x00043c2f01007387 */ /* 0x0001e20000100800 */
[----:B------:R-:W-:-:S03]  /*25350*/  IMAD.WIDE R12, R0, 0x2, R16 ;  /* 0x00000002000c7825 */ /* 0x000fc600078e0210 */
[----:B------:R-:W4:Y:S04]  /*25360*/  LDL.64 R26, [R1+0xee0] ;  /* 0x000ee000011a7983 */ /* 0x000f280000100a00 */
[----:B------:R-:W4:Y:S01]  /*25370*/  LDL.64 R24, [R1+0xed8] ;  /* 0x000ed80001187983 */ /* 0x000f220000100a00 */
[----:B---3--:R-:W-:-:S03]  /*25380*/  IMAD.WIDE R220, R0, 0x2, R44 ;  /* 0x0000000200dc7825 */ /* 0x008fc600078e022c */
[----:B--2---:R1:W-:Y:S04]  /*25390*/  STL [R1+0x438], R51 ;  /* 0x0004383301007387 */ /* 0x0043e80000100800 */
[----:B------:R-:W2:Y:S04]  /*253a0*/  LDL.64 R16, [R1+0xed0] ;  /* 0x000ed00001107983 */ /* 0x000ea80000100a00 */
[----:B0-----:R0:W3:Y:S04]  /*253b0*/  LDG.E.U16 R47, desc[UR56][R22.64] ;  /* 0x00000038162f7981 */ /* 0x0010e8000c1e1500 */
[----:B------:R1:W-:Y:S04]  /*253c0*/  STL [R1+0x434], R46 ;  /* 0x0004342e01007387 */ /* 0x0003e80000100800 */
[----:B------:R1:W-:Y:S01]  /*253d0*/  STL [R1+0x430], R50 ;  /* 0x0004303201007387 */ /* 0x0003e20000100800 */
[----:B0-----:R-:W-:-:S03]  /*253e0*/  IMAD.WIDE R22, R0, 0x2, R28 ;  /* 0x0000000200167825 */ /* 0x001fc600078e021c */
[----:B-1----:R-:W3:Y:S04]  /*253f0*/  LDG.E.U16 R51, desc[UR56][R220.64] ;  /* 0x00000038dc337981 */ /* 0x002ee8000c1e1500 */
[----:B------:R0:W3:Y:S02]  /*25400*/  LDG.E.U16 R46, desc[UR56][R12.64] ;  /* 0x000000380c2e7981 */ /* 0x0000e4000c1e1500 */
[----:B0-----:R-:W-:-:S05]  /*25410*/  IMAD.WIDE R12, R0, 0x2, R18 ;  /* 0x00000002000c7825 */ /* 0x001fca00078e0212 */
[----:B------:R-:W3:Y:S01]  /*25420*/  LDG.E.U16 R227, desc[UR56][R12.64] ;  /* 0x000000380ce37981 */ /* 0x000ee2000c1e1500 */
[----:B------:R-:W-:Y:S02]  /*25430*/  WARPGROUP.DEPBAR.LE gsb0, 0x0 ;  /* 0x00008000000079c5 */ /* 0x000fe40000010000 */
[----:B------:R-:W-:-:S06]  /*25440*/  WARPGROUP.ARRIVE ;  /* 0x00000000000079c5 */ /* 0x000fcc0000000000 */
[----:B------:R-:W-:Y:S01]  /*25450*/  HGMMA.64x128x16.F32.BF16 R152, gdesc[UR4].tnspA, R152, gsb0 ;  /* 0x21e00000049879f0 */ /* 0x000fe20008001898 */
[----:B------:R-:W-:Y:S02]  /*25460*/  R2UR UR7, R222 ;  /* 0x00000000de0772ca */ /* 0x000fe400000e0000 */
[----:B------:R-:W-:Y:S01]  /*25470*/  R2UR UR6, R21 ;  /* 0x00000000150672ca */ /* 0x000fe200000e0000 */
[----:B------:R0:W3:Y:S04]  /*25480*/  LDG.E.U16 R222, desc[UR56][R218.64] ;  /* 0x00000038dade7981 */ /* 0x0000e8000c1e1500 */
[----:B------:R1:W3:Y:S01]  /*25490*/  LDG.E.U16 R21, desc[UR56][R216.64] ;  /* 0x00000038d8157981 */ /* 0x0002e2000c1e1500 */
[----:B0-----:R-:W-:-:S03]  /*254a0*/  IMAD.WIDE R218, R0, 0x2, R38 ;  /* 0x0000000200da7825 */ /* 0x001fc600078e0226 */
[----:B------:R-:W3:Y:S01]  /*254b0*/  LDL.64 R38, [R1+0xec8] ;  /* 0x000ec80001267983 */ /* 0x000ee20000100a00 */
[----:B-1----:R-:W-:-:S03]  /*254c0*/  IMAD.WIDE R216, R0, 0x2, R30 ;  /* 0x0000000200d87825 */ /* 0x002fc600078e021e */
[----:B------:R0:W-:Y:S04]  /*254d0*/  STL [R1+0x42c], R49 ;  /* 0x00042c3101007387 */ /* 0x0001e80000100800 */
[----:B------:R-:W3:Y:S04]  /*254e0*/  LDL.64 R30, [R1+0xec0] ;  /* 0x000ec000011e7983 */ /* 0x000ee80000100a00 */
[----:B------:R1:W3:Y:S04]  /*254f0*/  LDG.E.U16 R50, desc[UR56][R218.64] ;  /* 0x00000038da327981 */ /* 0x0002e8000c1e1500 */
[----:B------:R1:W-:Y:S04]  /*25500*/  STL [R1+0x424], R48 ;  /* 0x0004243001007387 */ /* 0x0003e80000100800 */
[----:B0-----:R0:W3:Y:S04]  /*25510*/  LDG.E.U16 R49, desc[UR56][R216.64] ;  /* 0x00000038d8317981 */ /* 0x0010e8000c1e1500 */
[----:B------:R-:W3:Y:S04]  /*25520*/  LDL.64 R28, [R1+0xeb8] ;  /* 0x000eb800011c7983 */ /* 0x000ee80000100a00 */
[----:B-1----:R1:W3:Y:S04]  /*25530*/  LDG.E.U16 R48, desc[UR56][R22.64] ;  /* 0x0000003816307981 */ /* 0x0022e8000c1e1500 */
[----:B------:R-:W3:Y:S01]  /*25540*/  LDL.64 R18, [R1+0xeb0] ;  /* 0x000eb00001127983 */ /* 0x000ee20000100a00 */
[----:B------:R-:W-:-:S03]  /*25550*/  IMAD.WIDE R218, R0, 0x2, R36 ;  /* 0x0000000200da7825 */ /* 0x000fc600078e0224 */
[----:B------:R-:W3:Y:S01]  /*25560*/  LDL.64 R36, [R1+0xea8] ;  /* 0x000ea80001247983 */ /* 0x000ee20000100a00 */
[----:B0-----:R-:W-:-:S03]  /*25570*/  IMAD.WIDE R216, R0, 0x2, R34 ;  /* 0x0000000200d87825 */ /* 0x001fc600078e0222 */
[----:B------:R-:W3:Y:S01]  /*25580*/  LDL.64 R34, [R1+0xea0] ;  /* 0x000ea00001227983 */ /* 0x000ee20000100a00 */
[----:B------:R-:W-:-:S03]  /*25590*/  IMAD.WIDE R220, R0, 0x2, R42 ;  /* 0x0000000200dc7825 */ /* 0x000fc600078e022a */
[----:B------:R-:W3:Y:S01]  /*255a0*/  LDG.E.U16 R225, desc[UR56][R218.64] ;  /* 0x00000038dae17981 */ /* 0x000ee2000c1e1500 */
[----:B-1----:R-:W-:-:S03]  /*255b0*/  IMAD.WIDE R22, R0, 0x2, R32 ;  /* 0x0000000200167825 */ /* 0x002fc600078e0220 */
[----:B------:R-:W3:Y:S04]  /*255c0*/  LDL.64 R32, [R1+0xe98] ;  /* 0x000e980001207983 */ /* 0x000ee80000100a00 */
[----:B------:R4:W3:Y:S04]  /*255d0*/  LDG.E.U16 R226, desc[UR56][R220.64] ;  /* 0x00000038dce27981 */ /* 0x0008e8000c1e1500 */
[----:B------:R2:W3:Y:S04]  /*255e0*/  LDG.E.U16 R224, desc[UR56][R216.64] ;  /* 0x00000038d8e07981 */ /* 0x0004e8000c1e1500 */
[----:B------:R0:W-:Y:S01]  /*255f0*/  STL [R1+0x420], R223 ;  /* 0x000420df01007387 */ /* 0x0001e20000100800 */
[----:B------:R-:W-:-:S05]  /*25600*/  IMAD.WIDE R12, R0, 0x2, R40 ;  /* 0x00000002000c7825 */ /* 0x000fca00078e0228 */
[----:B0-----:R-:W3:Y:S01]  /*25610*/  LDG.E.U16 R223, desc[UR56][R12.64] ;  /* 0x000000380cdf7981 */ /* 0x001ee2000c1e1500 */
[----:B----4-:R-:W-:-:S04]  /*25620*/  IMAD.WIDE R220, R0, 0x2, R26 ;  /* 0x0000000200dc7825 */ /* 0x010fc800078e021a */
[----:B------:R-:W-:-:S04]  /*25630*/  IMAD.WIDE R218, R0, 0x2, R24 ;  /* 0x0000000200da7825 */ /* 0x000fc800078e0218 */
[C---:B--2---:R-:W-:Y:S01]  /*25640*/  IMAD.WIDE R216, R0.reuse, 0x2, R16 ;  /* 0x0000000200d87825 */ /* 0x044fe200078e0210 */
[----:B---3--:R0:W-:Y:S04]  /*25650*/  STL [R1+0x41c], R222 ;  /* 0x00041cde01007387 */ /* 0x0081e80000100800 */
[----:B------:R1:W-:Y:S04]  /*25660*/  STL [R1+0x418], R21 ;  /* 0x0004181501007387 */ /* 0x0003e80000100800 */
[----:B0-----:R-:W2:Y:S04]  /*25670*/  LDG.E.U16 R222, desc[UR56][R220.64] ;  /* 0x00000038dcde7981 */ /* 0x001ea8000c1e1500 */
[----:B-1----:R0:W3:Y:S04]  /*25680*/  LDG.E.U16 R21, desc[UR56][R22.64] ;  /* 0x0000003816157981 */ /* 0x0020e8000c1e1500 */
[----:B------:R-:W-:Y:S04]  /*25690*/  STL [R1+0x414], R47 ;  /* 0x0004142f01007387 */ /* 0x000fe80000100800 */
[----:B------:R1:W-:Y:S04]  /*256a0*/  STL [R1+0x40c], R46 ;  /* 0x00040c2e01007387 */ /* 0x0003e80000100800 */
[----:B------:R-:W4:Y:S01]  /*256b0*/  LDL.64 R44, [R1+0xe88] ;  /* 0x000e8800012c7983 */ /* 0x000f220000100a00 */
[----:B0-----:R-:W-:-:S03]  /*256c0*/  IMAD.WIDE R22, R0, 0x2, R38 ;  /* 0x0000000200167825 */ /* 0x001fc600078e0226 */
[----:B------:R-:W2:Y:S04]  /*256d0*/  LDL.64 R26, [R1+0xe80] ;  /* 0x000e8000011a7983 */ /* 0x000ea80000100a00 */
[----:B-1----:R-:W2:Y:S04]  /*256e0*/  LDL.64 R46, [R1+0xe90] ;  /* 0x000e9000012e7983 */ /* 0x002ea80000100a00 */
[----:B------:R-:W2:Y:S04]  /*256f0*/  LDL.64 R24, [R1+0xe78] ;  /* 0x000e780001187983 */ /* 0x000ea80000100a00 */
[----:B------:R-:W2:Y:S04]  /*25700*/  LDL.64 R16, [R1+0xe70] ;  /* 0x000e700001107983 */ /* 0x000ea80000100a00 */
[----:B------:R0:W-:Y:S04]  /*25710*/  STL [R1+0x408], R51 ;  /* 0x0004083301007387 */ /* 0x0001e80000100800 */
[----:B------:R1:W-:Y:S04]  /*25720*/  STL [R1+0x404], R50 ;  /* 0x0004043201007387 */ /* 0x0003e80000100800 */
[----:B------:R1:W-:Y:S04]  /*25730*/  STL [R1+0x400], R49 ;  /* 0x0004003101007387 */ /* 0x0003e80000100800 */
[----:B0-----:R0:W2:Y:S04]  /*25740*/  LDG.E.U16 R51, desc[UR56][R218.64] ;  /* 0x00000038da337981 */ /* 0x0010a8000c1e1500 */
[----:B------:R0:W-:Y:S04]  /*25750*/  STL [R1+0x3fc], R48 ;  /* 0x0003fc3001007387 */ /* 0x0001e80000100800 */
[----:B-1----:R1:W2:Y:S04]  /*25760*/  LDG.E.U16 R50, desc[UR56][R216.64] ;  /* 0x00000038d8327981 */ /* 0x0022a8000c1e1500 */
[----:B------:R1:W-:Y:S01]  /*25770*/  STL [R1+0x3f8], R227 ;  /* 0x0003f8e301007387 */ /* 0x0003e20000100800 */
[----:B------:R-:W-:-:S03]  /*25780*/  IMAD.WIDE R12, R0, 0x2, R30 ;  /* 0x00000002000c7825 */ /* 0x000fc600078e021e */
[----:B------:R1:W2:Y:S04]  /*25790*/  LDG.E.U16 R49, desc[UR56][R22.64] ;  /* 0x0000003816317981 */ /* 0x0002a8000c1e1500 */
[----:B------:R-:W2:Y:S04]  /*257a0*/  LDL.64 R42, [R1+0xe68] ;  /* 0x000e6800012a7983 */ /* 0x000ea80000100a00 */
[----:B------:R-:W2:Y:S04]  /*257b0*/  LDL.64 R40, [R1+0xe60] ;  /* 0x000e600001287983 */ /* 0x000ea80000100a00 */
[----:B------:R-:W2:Y:S04]  /*257c0*/  LDL.64 R30, [R1+0xe58] ;  /* 0x000e5800011e7983 */ /* 0x000ea80000100a00 */
[----:B0-----:R0:W2:Y:S01]  /*257d0*/  LDG.E.U16 R48, desc[UR56][R12.64] ;  /* 0x000000380c307981 */ /* 0x0010a2000c1e1500 */
[----:B------:R-:W-:-:S03]  /*257e0*/  IMAD.WIDE R220, R0, 0x2, R28 ;  /* 0x0000000200dc7825 */ /* 0x000fc600078e021c */
[----:B------:R-:W2:Y:S01]  /*257f0*/  LDL.64 R28, [R1+0xe50] ;  /* 0x000e5000011c7983 */ /* 0x000ea20000100a00 */
[----:B------:R-:W-:-:S03]  /*25800*/  IMAD.WIDE R218, R0, 0x2, R18 ;  /* 0x0000000200da7825 */ /* 0x000fc600078e0212 */
[----:B------:R-:W2:Y:S04]  /*25810*/  LDL.64 R18, [R1+0xe48] ;  /* 0x000e480001127983 */ /* 0x000ea80000100a00 */
[----:B------:R-:W2:Y:S04]  /*25820*/  LDG.E.U16 R229, desc[UR56][R220.64] ;  /* 0x00000038dce57981 */ /* 0x000ea8000c1e1500 */
[----:B------:R4:W2:Y:S01]  /*25830*/  LDG.E.U16 R228, desc[UR56][R218.64] ;  /* 0x00000038dae47981 */ /* 0x0008a2000c1e1500 */
[----:B-1----:R-:W-:-:S04]  /*25840*/  IMAD.WIDE R216, R0, 0x2, R36 ;  /* 0x0000000200d87825 */ /* 0x002fc800078e0224 */
[C---:B------:R-:W-:Y:S01]  /*25850*/  IMAD.WIDE R22, R0.reuse, 0x2, R34 ;  /* 0x0000000200167825 */ /* 0x040fe200078e0222 */
[----:B------:R2:W2:Y:S03]  /*25860*/  LDG.E.U16 R227, desc[UR56][R216.64] ;  /* 0x00000038d8e37981 */ /* 0x0004a6000c1e1500 */
[C---:B0-----:R-:W-:Y:S01]  /*25870*/  IMAD.WIDE R12, R0.reuse, 0x2, R32 ;  /* 0x00000002000c7825 */ /* 0x041fe200078e0220 */
[----:B------:R0:W-:Y:S04]  /*25880*/  STL [R1+0x3f4], R226 ;  /* 0x0003f4e201007387 */ /* 0x0001e80000100800 */
[----:B------:R-:W-:Y:S04]  /*25890*/  STL [R1+0x3f0], R225 ;  /* 0x0003f0e101007387 */ /* 0x000fe80000100800 */
[----:B------:R-:W-:Y:S04]  /*258a0*/  STL [R1+0x3ec], R224 ;  /* 0x0003ece001007387 */ /* 0x000fe80000100800 */
[----:B0-----:R0:W2:Y:S04]  /*258b0*/  LDG.E.U16 R226, desc[UR56][R22.64] ;  /* 0x0000003816e27981 */ /* 0x0010a8000c1e1500 */
[----:B---3--:R1:W-:Y:S04]  /*258c0*/  STL [R1+0x3e4], R21 ;  /* 0x0003e41501007387 */ /* 0x0083e80000100800 */
[----:B------:R3:W-:Y:S04]  /*258d0*/  STL [R1+0x3e0], R223 ;  /* 0x0003e0df01007387 */ /* 0x0007e80000100800 */
[----:B------:R-:W2:Y:S04]  /*258e0*/  LDL.64 R38, [R1+0xe40] ;  /* 0x000e400001267983 */ /* 0x000ea80000100a00 */
[----:B-1----:R1:W2:Y:S01]  /*258f0*/  LDG.E.U16 R21, desc[UR56][R12.64] ;  /* 0x000000380c157981 */ /* 0x0022a2000c1e1500 */
[C---:B----4-:R-:W-:Y:S01]  /*25900*/  IMAD.WIDE R218, R0.reuse, 0x2, R44 ;  /* 0x0000000200da7825 */ /* 0x050fe200078e022c */
[----:B---3--:R-:W3:Y:S02]  /*25910*/  LDC R223, c[0x0][0x238] ;  /* 0x00008e00ffdf7b82 */ /* 0x008ee40000000800 */
[----:B------:R-:W4:Y:S01]  /*25920*/  LDL.64 R36, [R1+0xe38] ;  /* 0x000e380001247983 */ /* 0x000f220000100a00 */
[----:B--2---:R-:W-:-:S03]  /*25930*/  IMAD.WIDE R216, R0, 0x2, R26 ;  /* 0x0000000200d87825 */ /* 0x004fc600078e021a */
[----:B------:R-:W2:Y:S01]  /*25940*/  LDL.64 R34, [R1+0xe30] ;  /* 0x000e300001227983 */ /* 0x000ea20000100a00 */
[----:B------:R-:W-:-:S03]  /*25950*/  IMAD.WIDE R220, R0, 0x2, R46 ;  /* 0x0000000200dc7825 */ /* 0x000fc600078e022e */
[----:B------:R-:W3:Y:S01]  /*25960*/  LDL.64 R32, [R1+0xe28] ;  /* 0x000e280001207983 */ /* 0x000ee20000100a00 */
[----:B0-----:R-:W-:-:S03]  /*25970*/  IMAD.WIDE R22, R0, 0x2, R24 ;  /* 0x0000000200167825 */ /* 0x001fc600078e0218 */
[----:B------:R0:W3:Y:S01]  /*25980*/  LDG.E.U16 R225, desc[UR56][R220.64] ;  /* 0x00000038dce17981 */ /* 0x0000e2000c1e1500 */
[----:B-1----:R-:W-:-:S03]  /*25990*/  IMAD.WIDE R12, R0, 0x2, R16 ;  /* 0x00000002000c7825 */ /* 0x002fc600078e0210 */
[----:B------:R1:W3:Y:S04]  /*259a0*/  LDG.E.U16 R224, desc[UR56][R218.64] ;  /* 0x00000038dae07981 */ /* 0x0002e8000c1e1500 */
[----:B------:R0:W-:Y:S04]  /*259b0*/  STL [R1+0x3d8], R222 ;  /* 0x0003d8de01007387 */ /* 0x0001e80000100800 */
[----:B------:R1:W-:Y:S04]  /*259c0*/  STL [R1+0x3d4], R51 ;  /* 0x0003d43301007387 */ /* 0x0003e80000100800 */
[----:B0-----:R0:W3:Y:S04]  /*259d0*/  LDG.E.U16 R222, desc[UR56][R216.64] ;  /* 0x00000038d8de7981 */ /* 0x0010e8000c1e1500 */
[----:B------:R0:W-:Y:S04]  /*259e0*/  STL [R1+0x3d0], R50 ;  /* 0x0003d03201007387 */ /* 0x0001e80000100800 */
[----:B-1----:R1:W3:Y:S04]  /*259f0*/  LDG.E.U16 R51, desc[UR56][R22.64] ;  /* 0x0000003816337981 */ /* 0x0022e8000c1e1500 */
[----:B------:R1:W-:Y:S01]  /*25a00*/  STL [R1+0x3cc], R49 ;  /* 0x0003cc3101007387 */ /* 0x0003e20000100800 */
[----:B------:R-:W-:-:S03]  /*25a10*/  IMAD.WIDE R220, R0, 0x2, R42 ;  /* 0x0000000200dc7825 */ /* 0x000fc600078e022a */
[----:B------:R-:W3:Y:S01]  /*25a20*/  LDL.64 R26, [R1+0xe20] ;  /* 0x000e2000011a7983 */ /* 0x000ee20000100a00 */
[----:B------:R-:W-:-:S03]  /*25a30*/  IMAD.WIDE R218, R0, 0x2, R40 ;  /* 0x0000000200da7825 */ /* 0x000fc600078e0228 */
[----:B0-----:R0:W3:Y:S01]  /*25a40*/  LDG.E.U16 R50, desc[UR56][R12.64] ;  /* 0x000000380c327981 */ /* 0x0010e2000c1e1500 */
[----:B------:R-:W-:-:S03]  /*25a50*/  IMAD.WIDE R216, R0, 0x2, R30 ;  /* 0x0000000200d87825 */ /* 0x000fc600078e021e */
[----:B-1----:R-:W3:Y:S04]  /*25a60*/  LDG.E.U16 R49, desc[UR56][R220.64] ;  /* 0x00000038dc317981 */ /* 0x002ee8000c1e1500 */
[----:B------:R1:W-:Y:S04]  /*25a70*/  STL [R1+0x3c8], R48 ;  /* 0x0003c83001007387 */ /* 0x0003e80000100800 */
[----:B------:R-:W3:Y:S04]  /*25a80*/  LDL.64 R24, [R1+0xe18] ;  /* 0x000e180001187983 */ /* 0x000ee80000100a00 */
[----:B------:R-:W3:Y:S04]  /*25a90*/  LDL.64 R16, [R1+0xe10] ;  /* 0x000e100001107983 */ /* 0x000ee80000100a00 */
[----:B-1----:R1:W3:Y:S04]  /*25aa0*/  LDG.E.U16 R48, desc[UR56][R218.64] ;  /* 0x00000038da307981 */ /* 0x0022e8000c1e1500 */
[----:B------:R4:W3:Y:S01]  /*25ab0*/  LDG.E.U16 R46, desc[UR56][R216.64] ;  /* 0x00000038d82e7981 */ /* 0x0008e2000c1e1500 */
[----:B------:R-:W-:-:S03]  /*25ac0*/  IMAD.WIDE R22, R0, 0x2, R28 ;  /* 0x0000000200167825 */ /* 0x000fc600078e021c */
[----:B------:R-:W-:Y:S01]  /*25ad0*/  STL [R1+0x3c4], R229 ;  /* 0x0003c4e501007387 */ /* 0x000fe20000100800 */
[----:B0-----:R-:W-:-:S03]  /*25ae0*/  IMAD.WIDE R12, R0, 0x2, R18 ;  /* 0x00000002000c7825 */ /* 0x001fc600078e0212 */
[----:B------:R-:W-:Y:S04]  /*25af0*/  STL [R1+0x3c0], R228 ;  /* 0x0003c0e401007387 */ /* 0x000fe80000100800 */
[----:B------:R2:W3:Y:S04]  /*25b00*/  LDG.E.U16 R45, desc[UR56][R22.64] ;  /* 0x00000038162d7981 */ /* 0x0004e8000c1e1500 */
[----:B------:R0:W3:Y:S04]  /*25b10*/  LDG.E.U16 R40, desc[UR56][R12.64] ;  /* 0x000000380c287981 */ /* 0x0000e8000c1e1500 */
[----:B------:R-:W-:Y:S04]  /*25b20*/  STL [R1+0x3bc], R227 ;  /* 0x0003bce301007387 */ /* 0x000fe80000100800 */
[----:B------:R-:W3:Y:S04]  /*25b30*/  LDL.64 R30, [R1+0xe08] ;  /* 0x000e0800011e7983 */ /* 0x000ee80000100a00 */
[----:B------:R-:W-:Y:S04]  /*25b40*/  STL [R1+0x3b4], R226 ;  /* 0x0003b4e201007387 */ /* 0x000fe80000100800 */
[----:B------:R-:W3:Y:S01]  /*25b50*/  LDL.64 R28, [R1+0xe00] ;  /* 0x000e0000011c7983 */ /* 0x000ee20000100a00 */
[----:B-1----:R-:W-:-:S03]  /*25b60*/  IMAD.WIDE R218, R0, 0x2, R38 ;  /* 0x0000000200da7825 */ /* 0x002fc600078e0226 */
[----:B------:R-:W-:Y:S01]  /*25b70*/  STL [R1+0x3b0], R21 ;  /* 0x0003b01501007387 */ /* 0x000fe20000100800 */
[----:B----4-:R-:W-:-:S03]  /*25b80*/  IMAD.WIDE R216, R0, 0x2, R36 ;  /* 0x0000000200d87825 */ /* 0x010fc600078e0224 */
[----:B------:R-:W4:Y:S04]  /*25b90*/  LDL.64 R18, [R1+0xdf8] ;  /* 0x000df80001127983 */ /* 0x000f280000100a00 */
[----:B------:R-:W4:Y:S04]  /*25ba0*/  LDG.E.U16 R47, desc[UR56][R218.64] ;  /* 0x00000038da2f7981 */ /* 0x000f28000c1e1500 */
[----:B------:R1:W4:Y:S01]  /*25bb0*/  LDG.E.U16 R44, desc[UR56][R216.64] ;  /* 0x00000038d82c7981 */ /* 0x000322000c1e1500 */
[----:B--2---:R-:W-:-:S03]  /*25bc0*/  IMAD.WIDE R22, R0, 0x2, R34 ;  /* 0x0000000200167825 */ /* 0x004fc600078e0222 */
[----:B---3--:R-:W-:Y:S01]  /*25bd0*/  STL [R1+0x3ac], R225 ;  /* 0x0003ace101007387 */ /* 0x008fe20000100800 */
[----:B0-----:R-:W-:-:S03]  /*25be0*/  IMAD.WIDE R12, R0, 0x2, R32 ;  /* 0x00000002000c7825 */ /* 0x001fc600078e0220 */
[----:B------:R-:W-:Y:S04]  /*25bf0*/  STL [R1+0x3a8], R224 ;  /* 0x0003a8e001007387 */ /* 0x000fe80000100800 */
[----:B------:R-:W2:Y:S04]  /*25c00*/  LDL.64 R36, [R1+0xdf0] ;  /* 0x000df00001247983 */ /* 0x000ea80000100a00 */
[----:B------:R0:W3:Y:S04]  /*25c10*/  LDG.E.U16 R39, desc[UR56][R22.64] ;  /* 0x0000003816277981 */ /* 0x0000e8000c1e1500 */
[----:B------:R0:W3:Y:S04]  /*25c20*/  LDG.E.U16 R38, desc[UR56][R12.64] ;  /* 0x000000380c267981 */ /* 0x0000e8000c1e1500 */
[----:B------:R-:W-:Y:S04]  /*25c30*/  STL [R1+0x3a0], R222 ;  /* 0x0003a0de01007387 */ /* 0x000fe80000100800 */
[----:B------:R-:W3:Y:S04]  /*25c40*/  LDL.64 R34, [R1+0xde8] ;  /* 0x000de80001227983 */ /* 0x000ee80000100a00 */
[----:B------:R-:W-:Y:S04]  /*25c50*/  STL [R1+0x39c], R51 ;  /* 0x00039c3301007387 */ /* 0x000fe80000100800 */
[----:B------:R-:W3:Y:S01]  /*25c60*/  LDL.64 R32, [R1+0xde0] ;  /* 0x000de00001207983 */ /* 0x000ee20000100a00 */
[----:B-1----:R-:W-:-:S03]  /*25c70*/  IMAD.WIDE R216, R0, 0x2, R26 ;  /* 0x0000000200d87825 */ /* 0x002fc600078e021a */
[----:B------:R-:W-:Y:S04]  /*25c80*/  STL [R1+0x398], R50 ;  /* 0x0003983201007387 */ /* 0x000fe80000100800 */
[----:B------:R-:W-:Y:S04]  /*25c90*/  STL [R1+0x394], R49 ;  /* 0x0003943101007387 */ /* 0x000fe80000100800 */
[----:B------:R1:W3:Y:S04]  /*25ca0*/  LDG.E.U16 R43, desc[UR56][R216.64] ;  /* 0x00000038d82b7981 */ /* 0x0002e8000c1e1500 */
[----:B------:R-:W3:Y:S01]  /*25cb0*/  LDL.64 R26, [R1+0xdd8] ;  /* 0x000dd800011a7983 */ /* 0x000ee20000100a00 */
[----:B0-----:R-:W-:-:S04]  /*25cc0*/  IMAD.WIDE R22, R0, 0x2, R24 ;  /* 0x0000000200167825 */ /* 0x001fc800078e0218 */
[C---:B------:R-:W-:Y:S01]  /*25cd0*/  IMAD.WIDE R12, R0.reuse, 0x2, R16 ;  /* 0x00000002000c7825 */ /* 0x040fe200078e0210 */
[----:B------:R0:W3:Y:S04]  /*25ce0*/  LDG.E.U16 R42, desc[UR56][R22.64] ;  /* 0x00000038162a7981 */ /* 0x0000e8000c1e1500 */
[----:B------:R-:W-:Y:S04]  /*25cf0*/  STL [R1+0x388], R48 ;  /* 0x0003883001007387 */ /* 0x000fe80000100800 */
[----:B------:R-:W3:Y:S04]  /*25d00*/  LDL.64 R24, [R1+0xdd0] ;  /* 0x000dd00001187983 */ /* 0x000ee80000100a00 */
[----:B------:R0:W-:Y:S04]  /*25d10*/  STL [R1+0x384], R46 ;  /* 0x0003842e01007387 */ /* 0x0001e80000100800 */
[----:B------:R-:W3:Y:S04]  /*25d20*/  LDL.64 R16, [R1+0xdc8] ;  /* 0x000dc80001107983 */ /* 0x000ee80000100a00 */
[----:B------:R4:W3:Y:S04]  /*25d30*/  LDG.E.U16 R41, desc[UR56][R12.64] ;  /* 0x000000380c297981 */ /* 0x0008e8000c1e1500 */
[----:B------:R0:W-:Y:S04]  /*25d40*/  STL [R1+0x380], R45 ;  /* 0x0003802d01007387 */ /* 0x0001e80000100800 */
[----:B------:R4:W-:Y:S01]  /*25d50*/  STL [R1+0x37c], R40 ;  /* 0x00037c2801007387 */ /* 0x0009e20000100800 */
[----:B-1----:R-:W-:-:S03]  /*25d60*/  IMAD.WIDE R216, R0, 0x2, R30 ;  /* 0x0000000200d87825 */ /* 0x002fc600078e021e */
[----:B------:R-:W3:Y:S04]  /*25d70*/  LDL.64 R30, [R1+0xdc0] ;  /* 0x000dc000011e7983 */ /* 0x000ee80000100a00 */
[----:B0-----:R2:W3:Y:S01]  /*25d80*/  LDG.E.U16 R46, desc[UR56][R216.64] ;  /* 0x00000038d82e7981 */ /* 0x0014e2000c1e1500 */
[----:B------:R-:W-:-:S05]  /*25d90*/  IMAD.WIDE R22, R0, 0x2, R28 ;  /* 0x0000000200167825 */ /* 0x000fca00078e021c */
[----:B------:R0:W3:Y:S01]  /*25da0*/  LDG.E.U16 R45, desc[UR56][R22.64] ;  /* 0x00000038162d7981 */ /* 0x0000e2000c1e1500 */
[----:B----4-:R-:W-:-:S03]  /*25db0*/  IMAD.WIDE R12, R0, 0x2, R18 ;  /* 0x00000002000c7825 */ /* 0x010fc600078e0212 */
[----:B------:R-:W-:Y:S04]  /*25dc0*/  STL [R1+0x378], R47 ;  /* 0x0003782f01007387 */ /* 0x000fe80000100800 */
[----:B------:R-:W4:Y:S04]  /*25dd0*/  LDL.64 R28, [R1+0xdb8] ;  /* 0x000db800011c7983 */ /* 0x000f280000100a00 */
[----:B------:R1:W-:Y:S04]  /*25de0*/  STL [R1+0x374], R44 ;  /* 0x0003742c01007387 */ /* 0x0003e80000100800 */
[----:B------:R0:W4:Y:S04]  /*25df0*/  LDG.E.U16 R40, desc[UR56][R12.64] ;  /* 0x000000380c287981 */ /* 0x000128000c1e1500 */
[----:B------:R-:W4:Y:S01]  /*25e00*/  LDL.64 R18, [R1+0xdb0] ;  /* 0x000db00001127983 */ /* 0x000f220000100a00 */
[----:B--2---:R-:W-:-:S03]  /*25e10*/  IMAD.WIDE R216, R0, 0x2, R36 ;  /* 0x0000000200d87825 */ /* 0x004fc600078e0224 */
[----:B---3--:R2:W-:Y:S04]  /*25e20*/  STL [R1+0x370], R39 ;  /* 0x0003702701007387 */ /* 0x0085e80000100800 */
[----:B------:R3:W-:Y:S04]  /*25e30*/  STL [R1+0x36c], R38 ;  /* 0x00036c2601007387 */ /* 0x0007e80000100800 */
[----:B-1----:R1:W4:Y:S01]  /*25e40*/  LDG.E.U16 R44, desc[UR56][R216.64] ;  /* 0x00000038d82c7981 */ /* 0x002322000c1e1500 */
[----:B0-----:R-:W-:-:S03]  /*25e50*/  IMAD.WIDE R22, R0, 0x2, R34 ;  /* 0x0000000200167825 */ /* 0x001fc600078e0222 */
[----:B------:R-:W4:Y:S04]  /*25e60*/  LDL.64 R36, [R1+0xda8] ;  /* 0x000da80001247983 */ /* 0x000f280000100a00 */
[----:B------:R-:W4:Y:S01]  /*25e70*/  LDL.64 R34, [R1+0xda0] ;  /* 0x000da00001227983 */ /* 0x000f220000100a00 */
[----:B------:R-:W-:-:S03]  /*25e80*/  IMAD.WIDE R12, R0, 0x2, R32 ;  /* 0x00000002000c7825 */ /* 0x000fc600078e0220 */
[----:B--2---:R0:W2:Y:S04]  /*25e90*/  LDG.E.U16 R39, desc[UR56][R22.64] ;  /* 0x0000003816277981 */ /* 0x0040a8000c1e1500 */
[----:B---3--:R3:W2:Y:S04]  /*25ea0*/  LDG.E.U16 R38, desc[UR56][R12.64] ;  /* 0x000000380c267981 */ /* 0x0086a8000c1e1500 */
[----:B------:R0:W-:Y:S01]  /*25eb0*/  STL [R1+0x364], R43 ;  /* 0x0003642b01007387 */ /* 0x0001e20000100800 */
[----:B-1----:R-:W-:-:S03]  /*25ec0*/  IMAD.WIDE R216, R0, 0x2, R26 ;  /* 0x0000000200d87825 */ /* 0x002fc600078e021a */
[----:B------:R-:W2:Y:S04]  /*25ed0*/  LDL.64 R32, [R1+0xd98] ;  /* 0x000d980001207983 */ /* 0x000ea80000100a00 */
[----:B0-----:R0:W2:Y:S04]  /*25ee0*/  LDG.E.U16 R43, desc[UR56][R216.64] ;  /* 0x00000038d82b7981 */ /* 0x0010a8000c1e1500 */
[----:B------:R1:W-:Y:S01]  /*25ef0*/  STL [R1+0x360], R42 ;  /* 0x0003602a01007387 */ /* 0x0003e20000100800 */
[----:B------:R-:W-:-:S05]  /*25f00*/  IMAD.WIDE R22, R0, 0x2, R24 ;  /* 0x0000000200167825 */ /* 0x000fca00078e0218 */
[----:B-1----:R4:W2:Y:S01]  /*25f10*/  LDG.E.U16 R42, desc[UR56][R22.64] ;  /* 0x00000038162a7981 */ /* 0x0028a2000c1e1500 */
[----:B---3--:R-:W-:-:S03]  /*25f20*/  IMAD.WIDE R12, R0, 0x2, R16 ;  /* 0x00000002000c7825 */ /* 0x008fc600078e0210 */
[----:B------:R1:W-:Y:S04]  /*25f30*/  STL [R1+0x35c], R41 ;  /* 0x00035c2901007387 */ /* 0x0003e80000100800 */
[----:B------:R-:W3:Y:S04]  /*25f40*/  LDL.64 R26, [R1+0xd90] ;  /* 0x000d9000011a7983 */ /* 0x000ee80000100a00 */
[----:B------:R-:W3:Y:S04]  /*25f50*/  LDL.64 R24, [R1+0xd88] ;  /* 0x000d880001187983 */ /* 0x000ee80000100a00 */
[----:B-1----:R1:W3:Y:S01]  /*25f60*/  LDG.E.U16 R41, desc[UR56][R12.64] ;  /* 0x000000380c297981 */ /* 0x0022e2000c1e1500 */
[----:B0-----:R-:W-:-:S03]  /*25f70*/  IMAD.WIDE R216, R0, 0x2, R30 ;  /* 0x0000000200d87825 */ /* 0x001fc600078e021e */
[----:B------:R0:W-:Y:S04]  /*25f80*/  STL [R1+0x358], R46 ;  /* 0x0003582e01007387 */ /* 0x0001e80000100800 */
[----:B------:R-:W3:Y:S04]  /*25f90*/  LDL.64 R16, [R1+0xd80] ;  /* 0x000d800001107983 */ /* 0x000ee80000100a00 */
[----:B0-----:R0:W3:Y:S04]  /*25fa0*/  LDG.E.U16 R46, desc[UR56][R216.64] ;  /* 0x00000038d82e7981 */ /* 0x0010e8000c1e1500 */
[----:B------:R1:W-:Y:S01]  /*25fb0*/  STL [R1+0x350], R45 ;  /* 0x0003502d01007387 */ /* 0x0003e20000100800 */
[----:B----4-:R-:W-:-:S05]  /*25fc0*/  IMAD.WIDE R22, R0, 0x2, R28 ;  /* 0x0000000200167825 */ /* 0x010fca00078e021c */
[----:B-1----:R1:W4:Y:S04]  /*25fd0*/  LDG.E.U16 R45, desc[UR56][R22.64] ;  /* 0x00000038162d7981 */ /* 0x002328000c1e1500 */
[----:B------:R0:W-:Y:S01]  /*25fe0*/  STL [R1+0x34c], R40 ;  /* 0x00034c2801007387 */ /* 0x0001e20000100800 */
[----:B------:R-:W-:-:S03]  /*25ff0*/  IMAD.WIDE R12, R0, 0x2, R18 ;  /* 0x00000002000c7825 */ /* 0x000fc600078e0212 */
[----:B------:R-:W4:Y:S04]  /*26000*/  LDL.64 R30, [R1+0xd78] ;  /* 0x000d7800011e7983 */ /* 0x000f280000100a00 */
[----:B------:R-:W4:Y:S04]  /*26010*/  LDL.64 R28, [R1+0xd70] ;  /* 0x000d7000011c7983 */ /* 0x000f280000100a00 */
[----:B0-----:R0:W4:Y:S04]  /*26020*/  LDG.E.U16 R40, desc[UR56][R12.64] ;  /* 0x000000380c287981 */ /* 0x001128000c1e1500 */
[----:B------:R0:W-:Y:S04]  /*26030*/  STL [R1+0x348], R44 ;  /* 0x0003482c01007387 */ /* 0x0001e80000100800 */
[----:B------:R-:W4:Y:S01]  /*26040*/  LDL.64 R18, [R1+0xd68] ;  /* 0x000d680001127983 */ /* 0x000f220000100a00 */
[----:B------:R-:W-:-:S04]  /*26050*/  IMAD.WIDE R216, R0, 0x2, R36 ;  /* 0x0000000200d87825 */ /* 0x000fc800078e0224 */
[C---:B-1----:R-:W-:Y:S01]  /*26060*/  IMAD.WIDE R22, R0.reuse, 0x2, R34 ;  /* 0x0000000200167825 */ /* 0x042fe200078e0222 */
[----:B0-----:R3:W4:Y:S04]  /*26070*/  LDG.E.U16 R44, desc[UR56][R216.64] ;  /* 0x00000038d82c7981 */ /* 0x001728000c1e1500 */
[----:B--2---:R0:W-:Y:S04]  /*26080*/  STL [R1+0x344], R39 ;  /* 0x0003442701007387 */ /* 0x0041e80000100800 */
[----:B------:R1:W-:Y:S04]  /*26090*/  STL [R1+0x338], R38 ;  /* 0x0003382601007387 */ /* 0x0003e80000100800 */
[----:B------:R-:W2:Y:S04]  /*260a0*/  LDL.64 R36, [R1+0xd60] ;  /* 0x000d600001247983 */ /* 0x000ea80000100a00 */
[----:B------:R-:W2:Y:S04]  /*260b0*/  LDL.64 R34, [R1+0xd58] ;  /* 0x000d580001227983 */ /* 0x000ea80000100a00 */
[----:B0-----:R0:W2:Y:S01]  /*260c0*/  LDG.E.U16 R39, desc[UR56][R22.64] ;  /* 0x0000003816277981 */ /* 0x0010a2000c1e1500 */
[----:B------:R-:W-:-:S03]  /*260d0*/  IMAD.WIDE R12, R0, 0x2, R32 ;  /* 0x00000002000c7825 */ /* 0x000fc600078e0220 */
[----:B------:R0:W-:Y:S04]  /*260e0*/  STL [R1+0x334], R43 ;  /* 0x0003342b01007387 */ /* 0x0001e80000100800 */
[----:B-1----:R1:W2:Y:S04]  /*260f0*/  LDG.E.U16 R38, desc[UR56][R12.64] ;  /* 0x000000380c267981 */ /* 0x0022a8000c1e1500 */
[----:B------:R-:W2:Y:S04]  /*26100*/  LDL.64 R32, [R1+0xd50] ;  /* 0x000d500001207983 */ /* 0x000ea80000100a00 */
[----:B------:R1:W-:Y:S01]  /*26110*/  STL [R1+0x330], R42 ;  /* 0x0003302a01007387 */ /* 0x0003e20000100800 */
[----:B---3--:R-:W-:-:S05]  /*26120*/  IMAD.WIDE R216, R0, 0x2, R26 ;  /* 0x0000000200d87825 */ /* 0x008fca00078e021a */
[----:B0-----:R0:W3:Y:S04]  /*26130*/  LDG.E.U16 R43, desc[UR56][R216.64] ;  /* 0x00000038d82b7981 */ /* 0x0010e8000c1e1500 */
[----:B------:R0:W-:Y:S04]  /*26140*/  STL [R1+0x32c], R41 ;  /* 0x00032c2901007387 */ /* 0x0001e80000100800 */
[----:B------:R-:W3:Y:S01]  /*26150*/  LDL.64 R26, [R1+0xd48] ;  /* 0x000d4800011a7983 */ /* 0x000ee20000100a00 */
[----:B------:R-:W-:-:S03]  /*26160*/  IMAD.WIDE R22, R0, 0x2, R24 ;  /* 0x0000000200167825 */ /* 0x000fc600078e0218 */
[----:B------:R-:W3:Y:S04]  /*26170*/  LDL.64 R24, [R1+0xd40] ;  /* 0x000d400001187983 */ /* 0x000ee80000100a00 */
[----:B-1----:R1:W3:Y:S01]  /*26180*/  LDG.E.U16 R42, desc[UR56][R22.64] ;  /* 0x00000038162a7981 */ /* 0x0022e2000c1e1500 */
[----:B------:R-:W-:-:S05]  /*26190*/  IMAD.WIDE R12, R0, 0x2, R16 ;  /* 0x00000002000c7825 */ /* 0x000fca00078e0210 */
[----:B0-----:R0:W3:Y:S04]  /*261a0*/  LDG.E.U16 R41, desc[UR56][R12.64] ;  /* 0x000000380c297981 */ /* 0x0010e8000c1e1500 */
[----:B------:R1:W-:Y:S04]  /*261b0*/  STL [R1+0x328], R46 ;  /* 0x0003282e01007387 */ /* 0x0003e80000100800 */
[----:B------:R-:W3:Y:S04]  /*261c0*/  LDL.64 R16, [R1+0xd38] ;  /* 0x000d380001107983 */ /* 0x000ee80000100a00 */
[----:B----4-:R4:W-:Y:S01]  /*261d0*/  STL [R1+0x324], R45 ;  /* 0x0003242d01007387 */ /* 0x0109e20000100800 */
[----:B------:R-:W-:-:S05]  /*261e0*/  IMAD.WIDE R216, R0, 0x2, R30 ;  /* 0x0000000200d87825 */ /* 0x000fca00078e021e */
[----:B-1----:R2:W3:Y:S04]  /*261f0*/  LDG.E.U16 R46, desc[UR56][R216.64] ;  /* 0x00000038d82e7981 */ /* 0x0024e8000c1e1500 */
[----:B------:R1:W-:Y:S04]  /*26200*/  STL [R1+0x320], R40 ;  /* 0x0003202801007387 */ /* 0x0003e80000100800 */
[----:B------:R-:W3:Y:S01]  /*26210*/  LDL.64 R30, [R1+0xd30] ;  /* 0x000d3000011e7983 */ /* 0x000ee20000100a00 */
[----:B------:R-:W-:-:S03]  /*26220*/  IMAD.WIDE R22, R0, 0x2, R28 ;  /* 0x0000000200167825 */ /* 0x000fc600078e021c */
[----:B------:R-:W3:Y:S01]  /*26230*/  LDL.64 R28, [R1+0xd28] ;  /* 0x000d2800011c7983 */ /* 0x000ee20000100a00 */
[----:B0-----:R-:W-:-:S03]  /*26240*/  IMAD.WIDE R12, R0, 0x2, R18 ;  /* 0x00000002000c7825 */ /* 0x001fc600078e0212 */
[----:B----4-:R0:W4:Y:S04]  /*26250*/  LDG.E.U16 R45, desc[UR56][R22.64] ;  /* 0x00000038162d7981 */ /* 0x010128000c1e1500 */
[----:B-1----:R1:W4:Y:S04]  /*26260*/  LDG.E.U16 R40, desc[UR56][R12.64] ;  /* 0x000000380c287981 */ /* 0x002328000c1e1500 */
[----:B------:R1:W-:Y:S04]  /*26270*/  STL [R1+0x318], R44 ;  /* 0x0003182c01007387 */ /* 0x0003e80000100800 */
[----:B------:R-:W4:Y:S01]  /*26280*/  LDL.64 R18, [R1+0xd20] ;  /* 0x000d200001127983 */ /* 0x000f220000100a00 */
[----:B--2---:R-:W-:-:S04]  /*26290*/  IMAD.WIDE R216, R0, 0x2, R36 ;  /* 0x0000000200d87825 */ /* 0x004fc800078e0224 */
[C---:B0-----:R-:W-:Y:S01]  /*262a0*/  IMAD.WIDE R22, R0.reuse, 0x2, R34 ;  /* 0x0000000200167825 */ /* 0x041fe200078e0222 */
[----:B-1----:R0:W2:Y:S04]  /*262b0*/  LDG.E.U16 R44, desc[UR56][R216.64] ;  /* 0x00000038d82c7981 */ /* 0x0020a8000c1e1500 */
[----:B------:R1:W-:Y:S04]  /*262c0*/  STL [R1+0x310], R39 ;  /* 0x0003102701007387 */ /* 0x0003e80000100800 */
[----:B------:R0:W-:Y:S01]  /*262d0*/  STL [R1+0x30c], R38 ;  /* 0x00030c2601007387 */ /* 0x0001e20000100800 */
[----:B------:R-:W-:-:S03]  /*262e0*/  IMAD.WIDE R12, R0, 0x2, R32 ;  /* 0x00000002000c7825 */ /* 0x000fc600078e0220 */
[----:B------:R-:W2:Y:S04]  /*262f0*/  LDL.64 R36, [R1+0xd18] ;  /* 0x000d180001247983 */ /* 0x000ea80000100a00 */
[----:B------:R-:W2:Y:S04]  /*26300*/  LDL.64 R34, [R1+0xd10] ;  /* 0x000d100001227983 */ /* 0x000ea80000100a00 */
[----:B-1----:R1:W2:Y:S04]  /*26310*/  LDG.E.U16 R39, desc[UR56][R22.64] ;  /* 0x0000003816277981 */ /* 0x0022a8000c1e1500 */
[----:B0-----:R0:W2:Y:S04]  /*26320*/  LDG.E.U16 R38, desc[UR56][R12.64] ;  /* 0x000000380c267981 */ /* 0x0010a8000c1e1500 */
[----:B---3--:R3:W-:Y:S04]  /*26330*/  STL [R1+0x308], R43 ;  /* 0x0003082b01007387 */ /* 0x0087e80000100800 */
[----:B------:R-:W2:Y:S01]  /*26340*/  LDL.64 R32, [R1+0xd08] ;  /* 0x000d080001207983 */ /* 0x000ea20000100a00 */
[----:B------:R-:W-:-:S05]  /*26350*/  IMAD.WIDE R216, R0, 0x2, R26 ;  /* 0x0000000200d87825 */ /* 0x000fca00078e021a */
[----:B---3--:R3:W2:Y:S01]  /*26360*/  LDG.E.U16 R43, desc[UR56][R216.64] ;  /* 0x00000038d82b7981 */ /* 0x0086a2000c1e1500 */
[----:B-1----:R-:W-:-:S03]  /*26370*/  IMAD.WIDE R22, R0, 0x2, R24 ;  /* 0x0000000200167825 */ /* 0x002fc600078e0218 */
[----:B------:R1:W-:Y:S04]  /*26380*/  STL [R1+0x304], R42 ;  /* 0x0003042a01007387 */ /* 0x0003e80000100800 */
[----:B-1----:R1:W2:Y:S04]  /*26390*/  LDG.E.U16 R42, desc[UR56][R22.64] ;  /* 0x00000038162a7981 */ /* 0x0022a8000c1e1500 */
[----:B------:R1:W-:Y:S04]  /*263a0*/  STL [R1+0x300], R41 ;  /* 0x0003002901007387 */ /* 0x0003e80000100800 */
[----:B------:R-:W2:Y:S01]  /*263b0*/  LDL.64 R26, [R1+0xd00] ;  /* 0x000d0000011a7983 */ /* 0x000ea20000100a00 */
[----:B0-----:R-:W-:-:S03]  /*263c0*/  IMAD.WIDE R12, R0, 0x2, R16 ;  /* 0x00000002000c7825 */ /* 0x001fc600078e0210 */
[----:B------:R-:W2:Y:S04]  /*263d0*/  LDL.64 R24, [R1+0xcf8] ;  /* 0x000cf80001187983 */ /* 0x000ea80000100a00 */
[----:B-1----:R0:W2:Y:S04]  /*263e0*/  LDG.E.U16 R41, desc[UR56][R12.64] ;  /* 0x000000380c297981 */ /* 0x0020a8000c1e1500 */
[----:B------:R-:W-:Y:S04]  /*263f0*/  STL [R1+0x2fc], R46 ;  /* 0x0002fc2e01007387 */ /* 0x000fe80000100800 */
[----:B------:R-:W2:Y:S01]  /*26400*/  LDL.64 R16, [R1+0xcf0] ;  /* 0x000cf00001107983 */ /* 0x000ea20000100a00 */
[----:B---3--:R-:W-:-:S05]  /*26410*/  IMAD.WIDE R216, R0, 0x2, R30 ;  /* 0x0000000200d87825 */ /* 0x008fca00078e021e */
[----:B------:R1:W3:Y:S01]  /*26420*/  LDG.E.U16 R48, desc[UR56][R216.64] ;  /* 0x00000038d8307981 */ /* 0x0002e2000c1e1500 */
[----:B------:R-:W-:-:S03]  /*26430*/  IMAD.WIDE R22, R0, 0x2, R28 ;  /* 0x0000000200167825 */ /* 0x000fc600078e021c */
[----:B----4-:R-:W-:Y:S04]  /*26440*/  STL [R1+0x2f8], R45 ;  /* 0x0002f82d01007387 */ /* 0x010fe80000100800 */
[----:B------:R4:W-:Y:S04]  /*26450*/  STL [R1+0x2f4], R40 ;  /* 0x0002f42801007387 */ /* 0x0009e80000100800 */
[----:B------:R-:W3:Y:S01]  /*26460*/  LDL.64 R30, [R1+0xce8] ;  /* 0x000ce800011e7983 */ /* 0x000ee20000100a00 */
[----:B0-----:R-:W-:-:S03]  /*26470*/  IMAD.WIDE R12, R0, 0x2, R18 ;  /* 0x00000002000c7825 */ /* 0x001fc600078e0212 */
[----:B------:R-:W3:Y:S04]  /*26480*/  LDL.64 R28, [R1+0xce0] ;  /* 0x000ce000011c7983 */ /* 0x000ee80000100a00 */
[----:B------:R0:W3:Y:S04]  /*26490*/  LDG.E.U16 R47, desc[UR56][R22.64] ;  /* 0x00000038162f7981 */ /* 0x0000e8000c1e1500 */
[----:B--2---:R-:W-:Y:S04]  /*264a0*/  STL [R1+0x2f0], R44 ;  /* 0x0002f02c01007387 */ /* 0x004fe80000100800 */
[----:B------:R-:W2:Y:S04]  /*264b0*/  LDL.64 R18, [R1+0xcd8] ;  /* 0x000cd80001127983 */ /* 0x000ea80000100a00 */
[----:B----4-:R4:W2:Y:S01]  /*264c0*/  LDG.E.U16 R40, desc[UR56][R12.64] ;  /* 0x000000380c287981 */ /* 0x0108a2000c1e1500 */
[----:B-1----:R-:W-:-:S04]  /*264d0*/  IMAD.WIDE R216, R0, 0x2, R36 ;  /* 0x0000000200d87825 */ /* 0x002fc800078e0224 */
[C---:B0-----:R-:W-:Y:S01]  /*264e0*/  IMAD.WIDE R22, R0.reuse, 0x2, R34 ;  /* 0x0000000200167825 */ /* 0x041fe200078e0222 */
[----:B------:R0:W2:Y:S04]  /*264f0*/  LDG.E.U16 R46, desc[UR56][R216.64] ;  /* 0x00000038d82e7981 */ /* 0x0000a8000c1e1500 */
[----:B------:R-:W-:Y:S04]  /*26500*/  STL [R1+0x2ec], R39 ;  /* 0x0002ec2701007387 */ /* 0x000fe80000100800 */
[----:B------:R1:W-:Y:S04]  /*26510*/  STL [R1+0x2e8], R38 ;  /* 0x0002e82601007387 */ /* 0x0003e80000100800 */
[----:B------:R0:W2:Y:S04]  /*26520*/  LDG.E.U16 R45, desc[UR56][R22.64] ;  /* 0x00000038162d7981 */ /* 0x0000a8000c1e1500 */
[----:B------:R-:W2:Y:S04]  /*26530*/  LDL.64 R36, [R1+0xcc8] ;  /* 0x000cc80001247983 */ /* 0x000ea80000100a00 */
[----:B-1----:R-:W2:Y:S04]  /*26540*/  LDL.64 R38, [R1+0xcd0] ;  /* 0x000cd00001267983 */ /* 0x002ea80000100a00 */
[----:B------:R1:W-:Y:S04]  /*26550*/  STL [R1+0x2e4], R43 ;  /* 0x0002e42b01007387 */ /* 0x0003e80000100800 */
[----:B------:R-:W2:Y:S01]  /*26560*/  LDL.64 R34, [R1+0xcc0] ;  /* 0x000cc00001227983 */ /* 0x000ea20000100a00 */
[----:B----4-:R-:W-:-:S05]  /*26570*/  IMAD.WIDE R12, R0, 0x2, R32 ;  /* 0x00000002000c7825 */ /* 0x010fca00078e0220 */
[----:B------:R4:W2:Y:S04]  /*26580*/  LDG.E.U16 R44, desc[UR56][R12.64] ;  /* 0x000000380c2c7981 */ /* 0x0008a8000c1e1500 */
[----:B------:R4:W-:Y:S01]  /*26590*/  STL [R1+0x2e0], R42 ;  /* 0x0002e02a01007387 */ /* 0x0009e20000100800 */
[----:B0-----:R-:W-:-:S04]  /*265a0*/  IMAD.WIDE R216, R0, 0x2, R26 ;  /* 0x0000000200d87825 */ /* 0x001fc800078e021a */
[C---:B------:R-:W-:Y:S01]  /*265b0*/  IMAD.WIDE R22, R0.reuse, 0x2, R24 ;  /* 0x0000000200167825 */ /* 0x040fe200078e0218 */
[----:B-1----:R0:W2:Y:S04]  /*265c0*/  LDG.E.U16 R43, desc[UR56][R216.64] ;  /* 0x00000038d82b7981 */ /* 0x0020a8000c1e1500 */
[----:B------:R1:W-:Y:S04]  /*265d0*/  STL [R1+0x2dc], R41 ;  /* 0x0002dc2901007387 */ /* 0x0003e80000100800 */
[----:B------:R-:W2:Y:S04]  /*265e0*/  LDL.64 R24, [R1+0xcb8] ;  /* 0x000cb80001187983 */ /* 0x000ea80000100a00 */
[----:B----4-:R4:W2:Y:S01]  /*265f0*/  LDG.E.U16 R42, desc[UR56][R22.64] ;  /* 0x00000038162a7981 */ /* 0x0108a2000c1e1500 */
[----:B------:R-:W-:-:S03]  /*26600*/  IMAD.WIDE R12, R0, 0x2, R16 ;  /* 0x00000002000c7825 */ /* 0x000fc600078e0210 */
[----:B------:R-:W2:Y:S04]  /*26610*/  LDL.64 R16, [R1+0xcb0] ;  /* 0x000cb00001107983 */ /* 0x000ea80000100a00 */
[----:B-1----:R2:W2:Y:S04]  /*26620*/  LDG.E.U16 R41, desc[UR56][R12.64] ;  /* 0x000000380c297981 */ /* 0x0024a8000c1e1500 */
[----:B---3--:R1:W-:Y:S04]  /*26630*/  STL [R1+0x2d8], R48 ;  /* 0x0002d83001007387 */ /* 0x0083e80000100800 */
[----:B------:R-:W3:Y:S01]  /*26640*/  LDL.64 R32, [R1+0xca8] ;  /* 0x000ca80001207983 */ /* 0x000ee20000100a00 */
[----:B0-----:R-:W-:-:S04]  /*26650*/  IMAD.WIDE R216, R0, 0x2, R30 ;  /* 0x0000000200d87825 */ /* 0x001fc800078e021e */
[C---:B----4-:R-:W-:Y:S01]  /*26660*/  IMAD.WIDE R22, R0.reuse, 0x2, R28 ;  /* 0x0000000200167825 */ /* 0x050fe200078e021c */
[----:B-1----:R-:W4:Y:S04]  /*26670*/  LDG.E.U16 R48, desc[UR56][R216.64] ;  /* 0x00000038d8307981 */ /* 0x002f28000c1e1500 */
[----:B------:R0:W-:Y:S04]  /*26680*/  STL [R1+0x2d4], R47 ;  /* 0x0002d42f01007387 */ /* 0x0001e80000100800 */
[----:B------:R-:W4:Y:S01]  /*26690*/  LDL.64 R26, [R1+0xca0] ;  /* 0x000ca000011a7983 */ /* 0x000f220000100a00 */
[----:B--2---:R-:W-:-:S03]  /*266a0*/  IMAD.WIDE R12, R0, 0x2, R18 ;  /* 0x00000002000c7825 */ /* 0x004fc600078e0212 */
[----:B0-----:R0:W2:Y:S04]  /*266b0*/  LDG.E.U16 R47, desc[UR56][R22.64] ;  /* 0x00000038162f7981 */ /* 0x0010a8000c1e1500 */
[----:B------:R1:W-:Y:S04]  /*266c0*/  STL [R1+0x2d0], R40 ;  /* 0x0002d02801007387 */ /* 0x0003e80000100800 */
[----:B------:R-:W2:Y:S04]  /*266d0*/  LDL.64 R30, [R1+0xc98] ;  /* 0x000c9800011e7983 */ /* 0x000ea80000100a00 */
[----:B------:R-:W-:Y:S04]  /*266e0*/  STL [R1+0x2c8], R46 ;  /* 0x0002c82e01007387 */ /* 0x000fe80000100800 */
[----:B-1----:R1:W2:Y:S04]  /*266f0*/  LDG.E.U16 R40, desc[UR56][R12.64] ;  /* 0x000000380c287981 */ /* 0x0022a8000c1e1500 */
[----:B------:R-:W2:Y:S04]  /*26700*/  LDL.64 R28, [R1+0xc90] ;  /* 0x000c9000011c7983 */ /* 0x000ea80000100a00 */
[----:B------:R1:W-:Y:S01]  /*26710*/  STL [R1+0x2c4], R45 ;  /* 0x0002c42d01007387 */ /* 0x0003e20000100800 */
[----:B0-----:R-:W-:-:S03]  /*26720*/  IMAD.WIDE R22, R0, 0x2, R36 ;  /* 0x0000000200167825 */ /* 0x001fc600078e0224 */
[----:B------:R-:W2:Y:S01]  /*26730*/  LDL.64 R18, [R1+0xc88] ;  /* 0x000c880001127983 */ /* 0x000ea20000100a00 */
[----:B------:R-:W-:-:S03]  /*26740*/  IMAD.WIDE R216, R0, 0x2, R38 ;  /* 0x0000000200d87825 */ /* 0x000fc600078e0226 */
[----:B-1----:R-:W2:Y:S04]  /*26750*/  LDG.E.U16 R45, desc[UR56][R22.64] ;  /* 0x00000038162d7981 */ /* 0x002ea8000c1e1500 */
[----:B------:R0:W2:Y:S01]  /*26760*/  LDG.E.U16 R46, desc[UR56][R216.64] ;  /* 0x00000038d82e7981 */ /* 0x0000a2000c1e1500 */
[----:B------:R-:W-:-:S05]  /*26770*/  IMAD.WIDE R12, R0, 0x2, R34 ;  /* 0x00000002000c7825 */ /* 0x000fca00078e0222 */
[----:B------:R1:W2:Y:S01]  /*26780*/  LDG.E.U16 R38, desc[UR56][R12.64] ;  /* 0x000000380c267981 */ /* 0x0002a2000c1e1500 */
[----:B------:R-:W-:Y:S02]  /*26790*/  WARPGROUP.DEPBAR.LE gsb0, 0x0 ;  /* 0x00008000000079c5 */ /* 0x000fe40000010000 */
[-C--:B------:R-:W-:Y:S01]  /*267a0*/  FMUL R220, R154, R223.reuse ;  /* 0x000000df9adc7220 */ /* 0x080fe20000400000 */
[-C--:B------:R-:W-:Y:S01]  /*267b0*/  FMUL R21, R155, R223.reuse ;  /* 0x000000df9b157220 */ /* 0x080fe20000400000 */
[-C--:B------:R-:W-:Y:S01]  /*267c0*/  FMUL R218, R158, R223.reuse ;  /* 0x000000df9eda7220 */ /* 0x080fe20000400000 */
[----:B------:R-:W-:-:S03]  /*267d0*/  FMUL R219, R159, R223 ;  /* 0x000000df9fdb7220 */ /* 0x000fc60000400000 */
[----:B------:R-:W-:-:S04]  /*267e0*/  FMNMX R21, R220, R21, !PT ;  /* 0x00000015dc157209 */ /* 0x000fc80007800000 */
[----:B------:R-:W-:Y:S01]  /*267f0*/  FMNMX R21, R218, R21, !PT ;  /* 0x00000015da157209 */ /* 0x000fe20007800000 */
[----:B------:R-:W-:-:S03]  /*26800*/  FMUL R218, R162, R223 ;  /* 0x000000dfa2da7220 */ /* 0x000fc60000400000 */
        /* <DEDUP_REMOVED lines=55> */
[----:B------:R0:W-:Y:S03]  /*26b80*/  STL [R1+0x2c0], R44 ;  /* 0x0002c02c01007387 */ /* 0x0001e60000100800 */
[----:B------:R-:W-:Y:S01]  /*26b90*/  FMNMX R21, R219, R21, !PT ;  /* 0x00000015db157209 */ /* 0x000fe20007800000 */
[----:B------:R1:W-:Y:S01]  /*26ba0*/  STL [R1+0x2bc], R43 ;  /* 0x0002bc2b01007387 */ /* 0x0003e20000100800 */
[----:B------:R-:W-:-:S03]  /*26bb0*/  IMAD.WIDE R218, R0, 0x2, R24 ;  /* 0x0000000200da7825 */ /* 0x000fc600078e0218 */
[----:B------:R1:W-:Y:S04]  /*26bc0*/  STL [R1+0x2b8], R42 ;  /* 0x0002b82a01007387 */ /* 0x0003e80000100800 */
[----:B------:R-:W2:Y:S04]  /*26bd0*/  LDL.64 R36, [R1+0xc80] ;  /* 0x000c800001247983 */ /* 0x000ea80000100a00 */
[----:B0-----:R-:W2:Y:S01]  /*26be0*/  LDG.E.U16 R44, desc[UR56][R218.64] ;  /* 0x00000038da2c7981 */ /* 0x001ea2000c1e1500 */
[----:B------:R-:W-:-:S03]  /*26bf0*/  IMAD.WIDE R216, R0, 0x2, R16 ;  /* 0x0000000200d87825 */ /* 0x000fc600078e0210 */
[----:B------:R0:W-:Y:S04]  /*26c00*/  STL [R1+0x2b4], R41 ;  /* 0x0002b42901007387 */ /* 0x0001e80000100800 */
[----:B------:R-:W2:Y:S01]  /*26c10*/  LDL.64 R24, [R1+0xc78] ;  /* 0x000c780001187983 */ /* 0x000ea20000100a00 */
[----:B---3--:R-:W-:-:S03]  /*26c20*/  IMAD.WIDE R22, R0, 0x2, R32 ;  /* 0x0000000200167825 */ /* 0x008fc600078e0220 */
[----:B------:R-:W3:Y:S04]  /*26c30*/  LDL.64 R16, [R1+0xc70] ;  /* 0x000c700001107983 */ /* 0x000ee80000100a00 */
[----:B-1----:R1:W3:Y:S04]  /*26c40*/  LDG.E.U16 R43, desc[UR56][R216.64] ;  /* 0x00000038d82b7981 */ /* 0x0022e8000c1e1500 */
[----:B------:R1:W3:Y:S04]  /*26c50*/  LDG.E.U16 R42, desc[UR56][R22.64] ;  /* 0x00000038162a7981 */ /* 0x0002e8000c1e1500 */
[----:B----4-:R-:W-:Y:S04]  /*26c60*/  STL [R1+0x2b0], R48 ;  /* 0x0002b03001007387 */ /* 0x010fe80000100800 */
[----:B------:R-:W4:Y:S01]  /*26c70*/  LDL.64 R34, [R1+0xc68] ;  /* 0x000c680001227983 */ /* 0x000f220000100a00 */
[----:B------:R-:W-:-:S05]  /*26c80*/  IMAD.WIDE R12, R0, 0x2, R26 ;  /* 0x00000002000c7825 */ /* 0x000fca00078e021a */
[----:B0-----:R0:W4:Y:S04]  /*26c90*/  LDG.E.U16 R41, desc[UR56][R12.64] ;  /* 0x000000380c297981 */ /* 0x001128000c1e1500 */
[----:B--2---:R-:W-:Y:S04]  /*26ca0*/  STL [R1+0x2a4], R47 ;  /* 0x0002a42f01007387 */ /* 0x004fe80000100800 */
[----:B------:R-:W2:Y:S01]  /*26cb0*/  LDL.64 R32, [R1+0xc60] ;  /* 0x000c600001207983 */ /* 0x000ea20000100a00 */
[----:B-1----:R-:W-:-:S03]  /*26cc0*/  IMAD.WIDE R216, R0, 0x2, R30 ;  /* 0x0000000200d87825 */ /* 0x002fc600078e021e */
[----:B------:R1:W-:Y:S04]  /*26cd0*/  STL [R1+0x2a0], R40 ;  /* 0x0002a02801007387 */ /* 0x0003e80000100800 */
[----:B------:R-:W2:Y:S01]  /*26ce0*/  LDL.64 R26, [R1+0xc58] ;  /* 0x000c5800011a7983 */ /* 0x000ea20000100a00 */
[----:B------:R-:W-:-:S03]  /*26cf0*/  IMAD.WIDE R22, R0, 0x2, R28 ;  /* 0x0000000200167825 */ /* 0x000fc600078e021c */
[----:B------:R0:W2:Y:S04]  /*26d00*/  LDG.E.U16 R29, desc[UR56][R216.64] ;  /* 0x00000038d81d7981 */ /* 0x0000a8000c1e1500 */
[----:B-1----:R1:W2:Y:S01]  /*26d10*/  LDG.E.U16 R40, desc[UR56][R22.64] ;  /* 0x0000003816287981 */ /* 0x0022a2000c1e1500 */
[----:B0-----:R-:W-:-:S05]  /*26d20*/  IMAD.WIDE R12, R0, 0x2, R18 ;  /* 0x00000002000c7825 */ /* 0x001fca00078e0212 */
[----:B------:R3:W2:Y:S04]  /*26d30*/  LDG.E.U16 R39, desc[UR56][R12.64] ;  /* 0x000000380c277981 */ /* 0x0006a8000c1e1500 */
[----:B------:R-:W-:Y:S04]  /*26d40*/  STL [R1+0x29c], R46 ;  /* 0x00029c2e01007387 */ /* 0x000fe80000100800 */
[----:B------:R-:W2:Y:S04]  /*26d50*/  LDL.64 R30, [R1+0xc50] ;  /* 0x000c5000011e7983 */ /* 0x000ea80000100a00 */
[----:B------:R-:W-:Y:S04]  /*26d60*/  STL [R1+0x298], R45 ;  /* 0x0002982d01007387 */ /* 0x000fe80000100800 */
[----:B------:R-:W2:Y:S04]  /*26d70*/  LDL.64 R18, [R1+0xc48] ;  /* 0x000c480001127983 */ /* 0x000ea80000100a00 */
[----:B------:R-:W-:Y:S04]  /*26d80*/  STL [R1+0x294], R38 ;  /* 0x0002942601007387 */ /* 0x000fe80000100800 */
[----:B------:R-:W2:Y:S04]  /*26d90*/  LDL R28, [R1+0x998] ;  /* 0x00099800011c7983 */ /* 0x000ea80000100800 */
[----:B------:R-:W0:Y:S01]  /*26da0*/  SHFL.BFLY PT, R222, R21, 0x2, 0x1f ;  /* 0x0c401f0015de7f89 */ /* 0x000e2200000e0000 */
[-C--:B------:R-:W-:Y:S01]  /*26db0*/  FMUL R221, R152, R223.reuse ;  /* 0x000000df98dd7220 */ /* 0x080fe20000400000 */
[-C--:B------:R-:W-:Y:S01]  /*26dc0*/  FMUL R220, R153, R223.reuse ;  /* 0x000000df99dc7220 */ /* 0x080fe20000400000 */
[-C--:B------:R-:W-:Y:S01]  /*26dd0*/  FMUL R219, R156, R223.reuse ;  /* 0x000000df9cdb7220 */ /* 0x080fe20000400000 */
[----:B------:R-:W-:-:S03]  /*26de0*/  FMUL R217, R157, R223 ;  /* 0x000000df9dd97220 */ /* 0x000fc60000400000 */
[----:B------:R-:W-:-:S04]  /*26df0*/  FMNMX R218, R221, R220, !PT ;  /* 0x000000dcddda7209 */ /* 0x000fc80007800000 */
[----:B------:R-:W-:-:S04]  /*26e00*/  FMNMX R216, R219, R218, !PT ;  /* 0x000000dadbd87209 */ /* 0x000fc80007800000 */
[----:B------:R-:W-:Y:S02]  /*26e10*/  FMNMX R218, R217, R216, !PT ;  /* 0x000000d8d9da7209 */ /* 0x000fe40007800000 */
[----:B0-----:R-:W-:-:S05]  /*26e20*/  FMNMX R21, R21, R222, !PT ;  /* 0x000000de15157209 */ /* 0x001fca0007800000 */
[----:B------:R-:W0:Y:S01]  /*26e30*/  SHFL.BFLY PT, R221, R21, 0x1, 0x1f ;  /* 0x0c201f0015dd7f89 */ /* 0x000e2200000e0000 */
[----:B------:R-:W-:-:S05]  /*26e40*/  IMAD.WIDE R216, R0, 0x2, R36 ;  /* 0x0000000200d87825 */ /* 0x000fca00078e0224 */
[----:B------:R4:W2:Y:S01]  /*26e50*/  LDG.E.U16 R38, desc[UR56][R216.64] ;  /* 0x00000038d8267981 */ /* 0x0008a2000c1e1500 */
[----:B-1----:R-:W-:-:S03]  /*26e60*/  IMAD.WIDE R22, R0, 0x2, R24 ;  /* 0x0000000200167825 */ /* 0x002fc600078e0218 */
[----:B------:R-:W2:Y:S01]  /*26e70*/  LDL.64 R24, [R1+0xc40] ;  /* 0x000c400001187983 */ /* 0x000ea20000100a00 */
[----:B---3--:R-:W-:-:S03]  /*26e80*/  IMAD.WIDE R12, R0, 0x2, R16 ;  /* 0x00000002000c7825 */ /* 0x008fc600078e0210 */
[----:B------:R-:W-:Y:S04]  /*26e90*/  STL [R1+0x28c], R44 ;  /* 0x00028c2c01007387 */ /* 0x000fe80000100800 */
[----:B------:R-:W-:Y:S04]  /*26ea0*/  STL [R1+0x284], R43 ;  /* 0x0002842b01007387 */ /* 0x000fe80000100800 */
[----:B------:R-:W-:Y:S04]  /*26eb0*/  STL [R1+0x280], R42 ;  /* 0x0002802a01007387 */ /* 0x000fe80000100800 */
[----:B------:R-:W3:Y:S04]  /*26ec0*/  LDL.64 R16, [R1+0xc38] ;  /* 0x000c380001107983 */ /* 0x000ee80000100a00 */
[----:B------:R2:W3:Y:S04]  /*26ed0*/  LDG.E.U16 R37, desc[UR56][R22.64] ;  /* 0x0000003816257981 */ /* 0x0004e8000c1e1500 */
[----:B------:R1:W3:Y:S01]  /*26ee0*/  LDG.E.U16 R36, desc[UR56][R12.64] ;  /* 0x000000380c247981 */ /* 0x0002e2000c1e1500 */
[----:B----4-:R-:W-:-:S03]  /*26ef0*/  IMAD.WIDE R216, R0, 0x2, R34 ;  /* 0x0000000200d87825 */ /* 0x010fc600078e0222 */
[----:B------:R-:W-:Y:S04]  /*26f00*/  STL [R1+0x27c], R41 ;  /* 0x00027c2901007387 */ /* 0x000fe80000100800 */
[----:B------:R-:W4:Y:S01]  /*26f10*/  LDG.E.U16 R34, desc[UR56][R216.64] ;  /* 0x00000038d8227981 */ /* 0x000f22000c1e1500 */
[----:B--2---:R-:W-:-:S05]  /*26f20*/  IMAD.WIDE R22, R0, 0x2, R32 ;  /* 0x0000000200167825 */ /* 0x004fca00078e0220 */
[----:B------:R0:W2:Y:S01]  /*26f30*/  LDG.E.U16 R33, desc[UR56][R22.64] ;  /* 0x0000003816217981 */ /* 0x0000a2000c1e1500 */
[C---:B-1----:R-:W-:Y:S01]  /*26f40*/  IMAD.WIDE R12, R0.reuse, 0x2, R26 ;  /* 0x00000002000c7825 */ /* 0x042fe200078e021a */
[----:B0-----:R-:W-:Y:S02]  /*26f50*/  FMNMX R22, R21, R221, !PT ;  /* 0x000000dd15167209 */ /* 0x001fe40007800000 */
[----:B------:R0:W-:Y:S04]  /*26f60*/  STL [R1+0x274], R29 ;  /* 0x0002741d01007387 */ /* 0x0001e80000100800 */
[----:B------:R-:W2:Y:S04]  /*26f70*/  LDL.64 R26, [R1+0xc30] ;  /* 0x000c3000011a7983 */ /* 0x000ea80000100a00 */
[----:B------:R-:W-:Y:S04]  /*26f80*/  STL [R1+0x26c], R40 ;  /* 0x00026c2801007387 */ /* 0x000fe80000100800 */
[----:B0-----:R0:W2:Y:S04]  /*26f90*/  LDG.E.U16 R29, desc[UR56][R12.64] ;  /* 0x000000380c1d7981 */ /* 0x0010a8000c1e1500 */
[----:B------:R-:W-:Y:S01]  /*26fa0*/  STL [R1+0x268], R39 ;  /* 0x0002682701007387 */ /* 0x000fe20000100800 */
[----:B------:R-:W-:-:S05]  /*26fb0*/  IMAD.WIDE R216, R0, 0x2, R30 ;  /* 0x0000000200d87825 */ /* 0x000fca00078e021e */
[----:B------:R1:W2:Y:S01]  /*26fc0*/  LDG.E.U16 R32, desc[UR56][R216.64] ;  /* 0x00000038d8207981 */ /* 0x0002a2000c1e1500 */
[----:B0-----:R-:W-:-:S03]  /*26fd0*/  IMAD.WIDE R12, R0, 0x2, R18 ;  /* 0x00000002000c7825 */ /* 0x001fc600078e0212 */
[----:B------:R-:W2:Y:S01]  /*26fe0*/  LDL.64 R18, [R1+0xc28] ;  /* 0x000c280001127983 */ /* 0x000ea20000100a00 */
[----:B------:R-:W-:-:S03]  /*26ff0*/  FMNMX R22, R22, R28, !PT ;  /* 0x0000001c16167209 */ /* 0x000fc60007800000 */
[----:B------:R3:W2:Y:S01]  /*27000*/  LDG.E.U16 R28, desc[UR56][R12.64] ;  /* 0x000000380c1c7981 */ /* 0x0006a2000c1e1500 */
[-C--:B------:R-:W-:Y:S01]  /*27010*/  FMUL R219, R160, R223.reuse ;  /* 0x000000dfa0db7220 */ /* 0x080fe20000400000 */
[----:B------:R-:W-:-:S04]  /*27020*/  FMUL R220, R161, R223 ;  /* 0x000000dfa1dc7220 */ /* 0x000fc80000400000 */
[----:B------:R-:W-:Y:S01]  /*27030*/  FMNMX R218, R219, R218, !PT ;  /* 0x000000dadbda7209 */ /* 0x000fe20007800000 */
[----:B------:R-:W-:-:S03]  /*27040*/  FMUL R219, R164, R223 ;  /* 0x000000dfa4db7220 */ /* 0x000fc60000400000 */
[----:B------:R-:W-:Y:S01]  /*27050*/  FMNMX R218, R220, R218, !PT ;  /* 0x000000dadcda7209 */ /* 0x000fe20007800000 */
[----:B------:R-:W-:-:S03]  /*27060*/  FMUL R220, R165, R223 ;  /* 0x000000dfa5dc7220 */ /* 0x000fc60000400000 */
[----:B------:R-:W-:Y:S01]  /*27070*/  FMNMX R218, R219, R218, !PT ;  /* 0x000000dadbda7209 */ /* 0x000fe20007800000 */
[-C--:B------:R-:W-:Y:S01]  /*27080*/  FMUL R21, R168, R223.reuse ;  /* 0x000000dfa8157220 */ /* 0x080fe20000400000 */
[-C--:B------:R-:W-:Y:S02]  /*27090*/  FFMA R154, R154, R223.reuse, -R22 ;  /* 0x000000df9a9a7223 */ /* 0x080fe40000000816 */
[----:B------:R-:W-:Y:S01]  /*270a0*/  FMNMX R218, R220, R218, !PT ;  /* 0x000000dadcda7209 */ /* 0x000fe20007800000 */
[----:B------:R-:W-:Y:S01]  /*270b0*/  FMUL R23, R169, R223 ;  /* 0x000000dfa9177220 */ /* 0x000fe20000400000 */
[----:B------:R-:W-:Y:S02]  /*270c0*/  FMUL R154, R154, 1.4426950216293334961 ;  /* 0x3fb8aa3b9a9a7820 */ /* 0x000fe40000400000 */
[----:B------:R-:W-:-:S04]  /*270d0*/  FMNMX R21, R21, R218, !PT ;  /* 0x000000da15157209 */ /* 0x000fc80007800000 */
[----:B------:R-:W-:Y:S02]  /*270e0*/  FMNMX R218, R23, R21, !PT ;  /* 0x0000001517da7209 */ /* 0x000fe40007800000 */
[----:B------:R-:W0:Y:S01]  /*270f0*/  MUFU.EX2 R23, R154 ;  /* 0x0000009a00177308 */ /* 0x000e220000000800 */
[----:B------:R-:W-:-:S04]  /*27100*/  FFMA R155, R155, R223, -R22 ;  /* 0x000000df9b9b7223 */ /* 0x000fc80000000816 */
[----:B------:R-:W-:-:S04]  /*27110*/  FMUL R155, R155, 1.4426950216293334961 ;  /* 0x3fb8aa3b9b9b7820 */ /* 0x000fc80000400000 */
[----:B------:R2:W2:Y:S01]  /*27120*/  MUFU.EX2 R51, R155 ;  /* 0x0000009b00337308 */ /* 0x0004a20000000800 */
[C---:B-1----:R-:W-:Y:S02]  /*27130*/  IMAD.WIDE R216, R0.reuse, 0x2, R24 ;  /* 0x0000000200d87825 */ /* 0x042fe400078e0218 */
[----:B------:R-:W2:Y:S04]  /*27140*/  LDL.64 R24, [R1+0xc20] ;  /* 0x000c200001187983 */ /* 0x000ea80000100a00 */
[----:B------:R-:W-:Y:S04]  /*27150*/  STL [R1+0x264], R38 ;  /* 0x0002642601007387 */ /* 0x000fe80000100800 */
[----:B------:R-:W2:Y:S01]  /*27160*/  LDG.E.U16 R31, desc[UR56][R216.64] ;  /* 0x00000038d81f7981 */ /* 0x000ea2000c1e1500 */
[----:B---3--:R-:W-:-:S03]  /*27170*/  IMAD.WIDE R12, R0, 0x2, R16 ;  /* 0x00000002000c7825 */ /* 0x008fc600078e0210 */
[----:B------:R-:W-:Y:S04]  /*27180*/  STL [R1+0x260], R37 ;  /* 0x0002602501007387 */ /* 0x000fe80000100800 */
[----:B------:R-:W-:Y:S04]  /*27190*/  STL [R1+0x25c], R36 ;  /* 0x00025c2401007387 */ /* 0x000fe80000100800 */
[----:B0-----:R-:W-:Y:S04]  /*271a0*/  STL [R1+0x5ec], R23 ;  /* 0x0005ec1701007387 */ /* 0x001fe80000100800 */
[----:B------:R-:W3:Y:S04]  /*271b0*/  LDL.64 R16, [R1+0xc18] ;  /* 0x000c180001107983 */ /* 0x000ee80000100a00 */
[----:B------:R0:W3:Y:S04]  /*271c0*/  LDG.E.U16 R30, desc[UR56][R12.64] ;  /* 0x000000380c1e7981 */ /* 0x0000e8000c1e1500 */
[----:B----4-:R-:W-:Y:S04]  /*271d0*/  STL [R1+0x258], R34 ;  /* 0x0002582201007387 */ /* 0x010fe80000100800 */
[----:B--2---:R-:W-:Y:S01]  /*271e0*/  STL [R1+0x24c], R33 ;  /* 0x00024c2101007387 */ /* 0x004fe20000100800 */
[----:B------:R-:W-:-:S03]  /*271f0*/  IMAD.WIDE R154, R0, 0x2, R26 ;  /* 0x00000002009a7825 */ /* 0x000fc600078e021a */
[----:B------:R1:W-:Y:S04]  /*27200*/  STL [R1+0x248], R29 ;  /* 0x0002481d01007387 */ /* 0x0003e80000100800 */
[----:B------:R-:W2:Y:S04]  /*27210*/  LDL.64 R26, [R1+0xc10] ;  /* 0x000c1000011a7983 */ /* 0x000ea80000100a00 */
[----:B------:R-:W-:Y:S04]  /*27220*/  STL [R1+0x5c8], R51 ;  /* 0x0005c83301007387 */ /* 0x000fe80000100800 */
[----:B-1----:R1:W4:Y:S01]  /*27230*/  LDG.E.U16 R29, desc[UR56][R154.64] ;  /* 0x000000389a1d7981 */ /* 0x002322000c1e1500 */
[----:B0-----:R-:W-:-:S03]  /*27240*/  IMAD.WIDE R12, R0, 0x2, R18 ;  /* 0x00000002000c7825 */ /* 0x001fc600078e0212 */
[----:B------:R-:W4:Y:S04]  /*27250*/  LDL.64 R18, [R1+0xc08] ;  /* 0x000c080001127983 */ /* 0x000f280000100a00 */
[----:B------:R-:W-:Y:S04]  /*27260*/  STL [R1+0x244], R32 ;  /* 0x0002442001007387 */ /* 0x000fe80000100800 */
[----:B------:R0:W-:Y:S04]  /*27270*/  STL [R1+0x240], R28 ;  /* 0x0002401c01007387 */ /* 0x0001e80000100800 */
[----:B0-----:R3:W4:Y:S01]  /*27280*/  LDG.E.U16 R28, desc[UR56][R12.64] ;  /* 0x000000380c1c7981 */ /* 0x001722000c1e1500 */
[-CC-:B------:R-:W-:Y:S01]  /*27290*/  FFMA R158, R158, R223.reuse, -R22.reuse ;  /* 0x000000df9e9e7223 */ /* 0x180fe20000000816 */
[----:B------:R-:W-:-:S03]  /*272a0*/  FFMA R159, R159, R223, -R22 ;  /* 0x000000df9f9f7223 */ /* 0x000fc60000000816 */
[----:B------:R-:W-:Y:S01]  /*272b0*/  FMUL R158, R158, 1.4426950216293334961 ;  /* 0x3fb8aa3b9e9e7820 */ /* 0x000fe20000400000 */
[----:B------:R-:W-:-:S03]  /*272c0*/  FMUL R159, R159, 1.4426950216293334961 ;  /* 0x3fb8aa3b9f9f7820 */ /* 0x000fc60000400000 */
[----:B------:R-:W0:Y:S08]  /*272d0*/  MUFU.EX2 R49, R158 ;  /* 0x0000009e00317308 */ /* 0x000e300000000800 */
[----:B------:R-:W1:Y:S01]  /*272e0*/  MUFU.EX2 R47, R159 ;  /* 0x0000009f002f7308 */ /* 0x000e620000000800 */
[-CC-:B------:R-:W-:Y:S01]  /*272f0*/  FFMA R162, R162, R223.reuse, -R22.reuse ;  /* 0x000000dfa2a27223 */ /* 0x180fe20000000816 */
[----:B------:R-:W-:-:S03]  /*27300*/  FFMA R163, R163, R223, -R22 ;  /* 0x000000dfa3a37223 */ /* 0x000fc60000000816 */
[----:B------:R-:W-:Y:S01]  /*27310*/  FMUL R162, R162, 1.4426950216293334961 ;  /* 0x3fb8aa3ba2a27820 */ /* 0x000fe20000400000 */
[----:B------:R-:W-:Y:S01]  /*27320*/  FMUL R163, R163, 1.4426950216293334961 ;  /* 0x3fb8aa3ba3a37820 */ /* 0x000fe20000400000 */
[----:B0-----:R-:W-:Y:S02]  /*27330*/  STL [R1+0x5c4], R49 ;  /* 0x0005c43101007387 */ /* 0x001fe40000100800 */
[----:B------:R-:W0:Y:S08]  /*27340*/  MUFU.EX2 R45, R162 ;  /* 0x000000a2002d7308 */ /* 0x000e300000000800 */
[----:B------:R-:W4:Y:S01]  /*27350*/  MUFU.EX2 R43, R163 ;  /* 0x000000a3002b7308 */ /* 0x000f220000000800 */
[----:B-1----:R-:W-:-:S02]  /*27360*/  IMAD.WIDE R154, R0, 0x2, R24 ;  /* 0x00000002009a7825 */ /* 0x002fc400078e0218 */
[----:B------:R-:W4:Y:S04]  /*27370*/  LDL.64 R24, [R1+0xc00] ;  /* 0x000c000001187983 */ /* 0x000f280000100a00 */
[----:B------:R-:W-:Y:S04]  /*27380*/  STL [R1+0x590], R47 ;  /* 0x0005902f01007387 */ /* 0x000fe80000100800 */
[----:B------:R1:W-:Y:S04]  /*27390*/  STL [R1+0x234], R31 ;  /* 0x0002341f01007387 */ /* 0x0003e80000100800 */
[----:B-1----:R2:W4:Y:S01]  /*273a0*/  LDG.E.U16 R31, desc[UR56][R154.64] ;  /* 0x000000389a1f7981 */ /* 0x002522000c1e1500 */
[----:B---3--:R-:W-:-:S03]  /*273b0*/  IMAD.WIDE R12, R0, 0x2, R16 ;  /* 0x00000002000c7825 */ /* 0x008fc600078e0210 */
[----:B------:R1:W-:Y:S04]  /*273c0*/  STL [R1+0x230], R30 ;  /* 0x0002301e01007387 */ /* 0x0003e80000100800 */
[----:B------:R-:W3:Y:S04]  /*273d0*/  LDL.64 R16, [R1+0xbf8] ;  /* 0x000bf80001107983 */ /* 0x000ee80000100a00 */
[----:B0-----:R-:W-:Y:S04]  /*273e0*/  STL [R1+0x580], R45 ;  /* 0x0005802d01007387 */ /* 0x001fe80000100800 */
[----:B-1----:R0:W3:Y:S01]  /*273f0*/  LDG.E.U16 R30, desc[UR56][R12.64] ;  /* 0x000000380c1e7981 */ /* 0x0020e2000c1e1500 */
[----:B--2---:R-:W-:-:S03]  /*27400*/  IMAD.WIDE R154, R0, 0x2, R26 ;  /* 0x00000002009a7825 */ /* 0x004fc600078e021a */
[----:B------:R-:W2:Y:S04]  /*27410*/  LDL.64 R26, [R1+0xbf0] ;  /* 0x000bf000011a7983 */ /* 0x000ea80000100a00 */
[----:B----4-:R1:W-:Y:S04]  /*27420*/  STL [R1+0x224], R29 ;  /* 0x0002241d01007387 */ /* 0x0103e80000100800 */
[----:B------:R-:W-:Y:S01]  /*27430*/  STL [R1+0x55c], R43 ;  /* 0x00055c2b01007387 */ /* 0x000fe20000100800 */
[----:B0-----:R-:W-:-:S03]  /*27440*/  IMAD.WIDE R12, R0, 0x2, R18 ;  /* 0x00000002000c7825 */ /* 0x001fc600078e0212 */
[----:B-1----:R0:W4:Y:S04]  /*27450*/  LDG.E.U16 R29, desc[UR56][R154.64] ;  /* 0x000000389a1d7981 */ /* 0x002128000c1e1500 */
[----:B------:R1:W-:Y:S04]  /*27460*/  STL [R1+0x220], R28 ;  /* 0x0002201c01007387 */ /* 0x0003e80000100800 */
[----:B------:R-:W4:Y:S01]  /*27470*/  LDL.64 R18, [R1+0xbe8] ;  /* 0x000be80001127983 */ /* 0x000f220000100a00 */
[-CC-:B------:R-:W-:Y:S01]  /*27480*/  FFMA R166, R166, R223.reuse, -R22.reuse ;  /* 0x000000dfa6a67223 */ /* 0x180fe20000000816 */
[----:B------:R-:W-:-:S03]  /*27490*/  FFMA R167, R167, R223, -R22 ;  /* 0x000000dfa7a77223 */ /* 0x000fc60000000816 */
[----:B------:R-:W-:Y:S01]  /*274a0*/  FMUL R166, R166, 1.4426950216293334961 ;  /* 0x3fb8aa3ba6a67820 */ /* 0x000fe20000400000 */
[----:B------:R-:W-:Y:S01]  /*274b0*/  FMUL R167, R167, 1.4426950216293334961 ;  /* 0x3fb8aa3ba7a77820 */ /* 0x000fe20000400000 */
[-CC-:B------:R-:W-:Y:S01]  /*274c0*/  FFMA R170, R170, R223.reuse, -R22.reuse ;  /* 0x000000dfaaaa7223 */ /* 0x180fe20000000816 */
[----:B------:R-:W-:Y:S01]  /*274d0*/  FFMA R171, R171, R223, -R22 ;  /* 0x000000dfabab7223 */ /* 0x000fe20000000816 */
[----:B------:R-:W0:Y:S01]  /*274e0*/  MUFU.EX2 R41, R166 ;  /* 0x000000a600297308 */ /* 0x000e220000000800 */
[----:B-1----:R3:W4:Y:S07]  /*274f0*/  LDG.E.U16 R28, desc[UR56][R12.64] ;  /* 0x000000380c1c7981 */ /* 0x00272e000c1e1500 */
[----:B------:R-:W1:Y:S01]  /*27500*/  MUFU.EX2 R39, R167 ;  /* 0x000000a700277308 */ /* 0x000e620000000800 */
[----:B------:R-:W-:Y:S01]  /*27510*/  FMUL R170, R170, 1.4426950216293334961 ;  /* 0x3fb8aa3baaaa7820 */ /* 0x000fe20000400000 */
[----:B------:R-:W-:-:S06]  /*27520*/  FMUL R171, R171, 1.4426950216293334961 ;  /* 0x3fb8aa3babab7820 */ /* 0x000fcc0000400000 */
[----:B------:R-:W3:Y:S01]  /*27530*/  MUFU.EX2 R37, R170 ;  /* 0x000000aa00257308 */ /* 0x000ee20000000800 */
[----:B0-----:R-:W-:Y:S07]  /*27540*/  STL [R1+0x554], R41 ;  /* 0x0005542901007387 */ /* 0x001fee0000100800 */
[----:B------:R-:W0:Y:S01]  /*27550*/  MUFU.EX2 R36, R171 ;  /* 0x000000ab00247308 */ /* 0x000e220000000800 */
[C---:B------:R-:W-:Y:S02]  /*27560*/  IMAD.WIDE R154, R0.reuse, 0x2, R24 ;  /* 0x00000002009a7825 */ /* 0x040fe400078e0218 */
[----:B------:R-:W4:Y:S04]  /*27570*/  LDL.64 R24, [R1+0xbe0] ;  /* 0x000be00001187983 */ /* 0x000f280000100a00 */
[----:B------:R2:W4:Y:S04]  /*27580*/  LDG.E.U16 R252, desc[UR56][R154.64] ;  /* 0x000000389afc7981 */ /* 0x000528000c1e1500 */
[----:B------:R0:W-:Y:S04]  /*27590*/  STL [R1+0x214], R31 ;  /* 0x0002141f01007387 */ /* 0x0001e80000100800 */
[----:B-1----:R-:W-:Y:S01]  /*275a0*/  STL [R1+0x530], R39 ;  /* 0x0005302701007387 */ /* 0x002fe20000100800 */
[----:B---3--:R-:W-:-:S03]  /*275b0*/  IMAD.WIDE R12, R0, 0x2, R16 ;  /* 0x00000002000c7825 */ /* 0x008fc600078e0210 */
[----:B------:R-:W3:Y:S04]  /*275c0*/  LDL.64 R16, [R1+0xbd8] ;  /* 0x000bd80001107983 */ /* 0x000ee80000100a00 */
[----:B------:R1:W3:Y:S04]  /*275d0*/  LDG.E.U16 R251, desc[UR56][R12.64] ;  /* 0x000000380cfb7981 */ /* 0x0002e8000c1e1500 */
[----:B------:R3:W-:Y:S04]  /*275e0*/  STL [R1+0x210], R30 ;  /* 0x0002101e01007387 */ /* 0x0007e80000100800 */
[----:B------:R-:W-:Y:S01]  /*275f0*/  STL [R1+0x518], R37 ;  /* 0x0005182501007387 */ /* 0x000fe20000100800 */
[----:B--2---:R-:W-:-:S03]  /*27600*/  IMAD.WIDE R154, R0, 0x2, R26 ;  /* 0x00000002009a7825 */ /* 0x004fc600078e021a */
[----:B------:R-:W2:Y:S01]  /*27610*/  LDL.64 R26, [R1+0xbd0] ;  /* 0x000bd000011a7983 */ /* 0x000ea20000100a00 */
[-CC-:B------:R-:W-:Y:S01]  /*27620*/  FFMA R174, R174, R223.reuse, -R22.reuse ;  /* 0x000000dfaeae7223 */ /* 0x180fe20000000816 */
[-CC-:B------:R-:W-:Y:S01]  /*27630*/  FFMA R175, R175, R223.reuse, -R22.reuse ;  /* 0x000000dfafaf7223 */ /* 0x180fe20000000816 */
[-CC-:B------:R-:W-:Y:S01]  /*27640*/  FFMA R178, R178, R223.reuse, -R22.reuse ;  /* 0x000000dfb2b27223 */ /* 0x180fe20000000816 */
[----:B------:R-:W-:Y:S01]  /*27650*/  FFMA R179, R179, R223, -R22 ;  /* 0x000000dfb3b37223 */ /* 0x000fe20000000816 */
[----:B------:R1:W2:Y:S04]  /*27660*/  LDG.E.U16 R249, desc[UR56][R154.64] ;  /* 0x000000389af97981 */ /* 0x0002a8000c1e1500 */
[----:B----4-:R4:W-:Y:S04]  /*27670*/  STL [R1+0x20c], R29 ;  /* 0x00020c1d01007387 */ /* 0x0109e80000100800 */
[----:B0-----:R-:W-:Y:S01]  /*27680*/  STL [R1+0x4f0], R36 ;  /* 0x0004f02401007387 */ /* 0x001fe20000100800 */
[----:B-1----:R-:W-:-:S03]  /*27690*/  IMAD.WIDE R12, R0, 0x2, R18 ;  /* 0x00000002000c7825 */ /* 0x002fc600078e0212 */
[----:B------:R-:W4:Y:S01]  /*276a0*/  LDL.64 R18, [R1+0xbc8] ;  /* 0x000bc80001127983 */ /* 0x000f220000100a00 */
[----:B------:R-:W-:Y:S01]  /*276b0*/  FMUL R174, R174, 1.4426950216293334961 ;  /* 0x3fb8aa3baeae7820 */ /* 0x000fe20000400000 */
[----:B------:R-:W-:Y:S01]  /*276c0*/  FMUL R175, R175, 1.4426950216293334961 ;  /* 0x3fb8aa3bafaf7820 */ /* 0x000fe20000400000 */
[----:B------:R-:W-:Y:S01]  /*276d0*/  FMUL R178, R178, 1.4426950216293334961 ;  /* 0x3fb8aa3bb2b27820 */ /* 0x000fe20000400000 */
[----:B------:R-:W-:Y:S01]  /*276e0*/  FMUL R179, R179, 1.4426950216293334961 ;  /* 0x3fb8aa3bb3b37820 */ /* 0x000fe20000400000 */
[----:B------:R-:W0:Y:S01]  /*276f0*/  MUFU.EX2 R35, R174 ;  /* 0x000000ae00237308 */ /* 0x000e220000000800 */
[----:B------:R3:W4:Y:S07]  /*27700*/  LDG.E.U16 R248, desc[UR56][R12.64] ;  /* 0x000000380cf87981 */ /* 0x00072e000c1e1500 */
[----:B------:R-:W1:Y:S01]  /*27710*/  MUFU.EX2 R34, R175 ;  /* 0x000000af00227308 */ /* 0x000e620000000800 */
[----:B------:R4:W-:Y:S07]  /*27720*/  STL [R1+0x204], R28 ;  /* 0x0002041c01007387 */ /* 0x0009ee0000100800 */
[----:B------:R-:W3:Y:S01]  /*27730*/  MUFU.EX2 R33, R178 ;  /* 0x000000b200217308 */ /* 0x000ee20000000800 */
[----:B0-----:R-:W-:Y:S07]  /*27740*/  STL [R1+0x4e4], R35 ;  /* 0x0004e42301007387 */ /* 0x001fee0000100800 */
[----:B------:R-:W0:Y:S01]  /*27750*/  MUFU.EX2 R32, R179 ;  /* 0x000000b300207308 */ /* 0x000e220000000800 */
[----:B------:R-:W-:-:S02]  /*27760*/  IMAD.WIDE R154, R0, 0x2, R24 ;  /* 0x00000002009a7825 */ /* 0x000fc400078e0218 */
[----:B------:R-:W4:Y:S04]  /*27770*/  LDL.64 R24, [R1+0xbc0] ;  /* 0x000bc00001187983 */ /* 0x000f280000100a00 */
[----:B-1----:R-:W-:Y:S04]  /*27780*/  STL [R1+0x4c0], R34 ;  /* 0x0004c02201007387 */ /* 0x002fe80000100800 */
[----:B------:R2:W4:Y:S01]  /*27790*/  LDG.E.U16 R247, desc[UR56][R154.64] ;  /* 0x000000389af77981 */ /* 0x000522000c1e1500 */
[----:B---3--:R-:W-:-:S03]  /*277a0*/  IMAD.WIDE R12, R0, 0x2, R16 ;  /* 0x00000002000c7825 */ /* 0x008fc600078e0210 */
[----:B------:R-:W3:Y:S04]  /*277b0*/  LDL.64 R16, [R1+0xbb8] ;  /* 0x000bb80001107983 */ /* 0x000ee80000100a00 */
[----:B------:R-:W-:Y:S04]  /*277c0*/  STL [R1+0x4ac], R33 ;  /* 0x0004ac2101007387 */ /* 0x000fe80000100800 */
[----:B------:R4:W3:Y:S01]  /*277d0*/  LDG.E.U16 R246, desc[UR56][R12.64] ;  /* 0x000000380cf67981 */ /* 0x0008e2000c1e1500 */
[----:B--2---:R-:W-:-:S03]  /*277e0*/  IMAD.WIDE R154, R0, 0x2, R26 ;  /* 0x00000002009a7825 */ /* 0x004fc600078e021a */
[----:B------:R-:W2:Y:S04]  /*277f0*/  LDL.64 R26, [R1+0xbb0] ;  /* 0x000bb000011a7983 */ /* 0x000ea80000100a00 */
[----:B0-----:R-:W-:Y:S01]  /*27800*/  STL [R1+0x484], R32 ;  /* 0x0004842001007387 */ /* 0x001fe20000100800 */
[-CC-:B------:R-:W-:Y:S01]  /*27810*/  FFMA R182, R182, R223.reuse, -R22.reuse ;  /* 0x000000dfb6b67223 */ /* 0x180fe20000000816 */
[-CC-:B------:R-:W-:Y:S01]  /*27820*/  FFMA R183, R183, R223.reuse, -R22.reuse ;  /* 0x000000dfb7b77223 */ /* 0x180fe20000000816 */
[-CC-:B------:R-:W-:Y:S01]  /*27830*/  FFMA R186, R186, R223.reuse, -R22.reuse ;  /* 0x000000dfbaba7223 */ /* 0x180fe20000000816 */
[-C--:B------:R-:W-:Y:S01]  /*27840*/  FFMA R187, R187, R223.reuse, -R22 ;  /* 0x000000dfbbbb7223 */ /* 0x080fe20000000816 */
[----:B----4-:R-:W-:Y:S01]  /*27850*/  IMAD.WIDE R12, R0, 0x2, R18 ;  /* 0x00000002000c7825 */ /* 0x010fe200078e0212 */
[----:B------:R0:W4:Y:S04]  /*27860*/  LDG.E.U16 R245, desc[UR56][R154.64] ;  /* 0x000000389af57981 */ /* 0x000128000c1e1500 */
[----:B------:R-:W2:Y:S01]  /*27870*/  LDL.64 R18, [R1+0xba8] ;  /* 0x000ba80001127983 */ /* 0x000ea20000100a00 */
[----:B------:R-:W-:Y:S01]  /*27880*/  FMUL R182, R182, 1.4426950216293334961 ;  /* 0x3fb8aa3bb6b67820 */ /* 0x000fe20000400000 */
[----:B------:R-:W-:Y:S01]  /*27890*/  FMUL R183, R183, 1.4426950216293334961 ;  /* 0x3fb8aa3bb7b77820 */ /* 0x000fe20000400000 */
[----:B------:R-:W-:Y:S01]  /*278a0*/  FMUL R186, R186, 1.4426950216293334961 ;  /* 0x3fb8aa3bbaba7820 */ /* 0x000fe20000400000 */
[----:B------:R-:W-:Y:S01]  /*278b0*/  FMUL R187, R187, 1.4426950216293334961 ;  /* 0x3fb8aa3bbbbb7820 */ /* 0x000fe20000400000 */
[----:B------:R-:W1:Y:S01]  /*278c0*/  MUFU.EX2 R31, R182 ;  /* 0x000000b6001f7308 */ /* 0x000e620000000800 */
[----:B------:R3:W4:Y:S07]  /*278d0*/  LDG.E.U16 R244, desc[UR56][R12.64] ;  /* 0x000000380cf47981 */ /* 0x00072e000c1e1500 */
[----:B------:R-:W0:Y:S01]  /*278e0*/  MUFU.EX2 R30, R183 ;  /* 0x000000b7001e7308 */ /* 0x000e220000000800 */
[----:B-1----:R-:W-:Y:S07]  /*278f0*/  STL [R1+0x474], R31 ;  /* 0x0004741f01007387 */ /* 0x002fee0000100800 */
[----:B------:R-:W1:Y:S08]  /*27900*/  MUFU.EX2 R29, R186 ;  /* 0x000000ba001d7308 */ /* 0x000e700000000800 */
[----:B------:R-:W1:Y:S01]  /*27910*/  MUFU.EX2 R167, R187 ;  /* 0x000000bb00a77308 */ /* 0x000e620000000800 */
[----:B------:R-:W-:-:S04]  /*27920*/  FFMA R190, R190, R223, -R22 ;  /* 0x000000dfbebe7223 */ /* 0x000fc80000000816 */
[----:B------:R-:W-:-:S04]  /*27930*/  FMUL R190, R190, 1.4426950216293334961 ;  /* 0x3fb8aa3bbebe7820 */ /* 0x000fc80000400000 */
[----:B------:R-:W2:Y:S01]  /*27940*/  MUFU.EX2 R28, R190 ;  /* 0x000000be001c7308 */ /* 0x000ea20000000800 */
[----:B0-----:R-:W-:Y:S02]  /*27950*/  IMAD.WIDE R154, R0, 0x2, R24 ;  /* 0x00000002009a7825 */ /* 0x001fe400078e0218 */
[----:B------:R-:W4:Y:S04]  /*27960*/  LDL.64 R24, [R1+0xba0] ;  /* 0x000ba00001187983 */ /* 0x000f280000100a00 */
[----:B------:R-:W-:Y:S01]  /*27970*/  STL [R1+0x450], R30 ;  /* 0x0004501e01007387 */ /* 0x000fe20000100800 */
[-C--:B------:R-:W-:Y:S01]  /*27980*/  FMUL R21, R172, R223.reuse ;  /* 0x000000dfac157220 */ /* 0x080fe20000400000 */
[-C--:B------:R-:W-:Y:S01]  /*27990*/  FMUL R23, R173, R223.reuse ;  /* 0x000000dfad177220 */ /* 0x080fe20000400000 */
[----:B------:R-:W-:Y:S01]  /*279a0*/  FFMA R191, R191, R223, -R22 ;  /* 0x000000dfbfbf7223 */ /* 0x000fe20000000816 */
[----:B------:R-:W4:Y:S01]  /*279b0*/  LDG.E.U16 R243, desc[UR56][R154.64] ;  /* 0x000000389af37981 */ /* 0x000f22000c1e1500 */
[----:B---3--:R-:W-:-:S03]  /*279c0*/  IMAD.WIDE R12, R0, 0x2, R16 ;  /* 0x00000002000c7825 */ /* 0x008fc600078e0210 */
[----:B------:R-:W3:Y:S04]  /*279d0*/  LDL.64 R16, [R1+0xb98] ;  /* 0x000b980001107983 */ /* 0x000ee80000100a00 */
[----:B-1----:R-:W-:Y:S04]  /*279e0*/  STL [R1+0x44c], R29 ;  /* 0x00044c1d01007387 */ /* 0x002fe80000100800 */
[----:B------:R2:W3:Y:S04]  /*279f0*/  LDG.E.U16 R242, desc[UR56][R12.64] ;  /* 0x000000380cf27981 */ /* 0x0004e8000c1e1500 */
[----:B------:R-:W-:Y:S04]  /*27a00*/  STL [R1+0x428], R167 ;  /* 0x000428a701007387 */ /* 0x000fe80000100800 */
[----:B------:R-:W3:Y:S01]  /*27a10*/  LDL.64 R178, [R1+0xb90] ;  /* 0x000b900001b27983 */ /* 0x000ee20000100a00 */
[----:B--2---:R-:W-:-:S03]  /*27a20*/  IMAD.WIDE R12, R0, 0x2, R18 ;  /* 0x00000002000c7825 */ /* 0x004fc600078e0212 */
[----:B------:R-:W2:Y:S04]  /*27a30*/  LDL.64 R18, [R1+0xb88] ;  /* 0x000b880001127983 */ /* 0x000ea80000100a00 */
[----:B------:R-:W-:Y:S04]  /*27a40*/  STL [R1+0x410], R28 ;  /* 0x0004101c01007387 */ /* 0x000fe80000100800 */
[----:B------:R-:W2:Y:S01]  /*27a50*/  LDL.64 R174, [R1+0xb78] ;  /* 0x000b780001ae7983 */ /* 0x000ea20000100a00 */
[----:B------:R-:W-:Y:S01]  /*27a60*/  FMNMX R21, R21, R218, !PT ;  /* 0x000000da15157209 */ /* 0x000fe20007800000 */
[----:B------:R-:W-:Y:S01]  /*27a70*/  FMUL R191, R191, 1.4426950216293334961 ;  /* 0x3fb8aa3bbfbf7820 */ /* 0x000fe20000400000 */
[----:B------:R-:W-:Y:S01]  /*27a80*/  IMAD.WIDE R154, R0, 0x2, R26 ;  /* 0x00000002009a7825 */ /* 0x000fe200078e021a */
[----:B------:R-:W2:Y:S01]  /*27a90*/  LDL.64 R162, [R1+0xb80] ;  /* 0x000b800001a27983 */ /* 0x000ea20000100a00 */
[----:B------:R-:W-:-:S02]  /*27aa0*/  FMNMX R216, R23, R21, !PT ;  /* 0x0000001517d87209 */ /* 0x000fc40007800000 */
[-C--:B------:R-:W-:Y:S01]  /*27ab0*/  FMUL R21, R176, R223.reuse ;  /* 0x000000dfb0157220 */ /* 0x080fe20000400000 */
[-C--:B------:R-:W-:Y:S01]  /*27ac0*/  FMUL R23, R177, R223.reuse ;  /* 0x000000dfb1177220 */ /* 0x080fe20000400000 */
[----:B------:R-:W0:Y:S01]  /*27ad0*/  MUFU.EX2 R27, R191 ;  /* 0x000000bf001b7308 */ /* 0x000e220000000800 */
[-CC-:B------:R-:W-:Y:S01]  /*27ae0*/  FFMA R194, R194, R223.reuse, -R22.reuse ;  /* 0x000000dfc2c27223 */ /* 0x180fe20000000816 */
[----:B------:R-:W-:Y:S01]  /*27af0*/  FFMA R195, R195, R223, -R22 ;  /* 0x000000dfc3c37223 */ /* 0x000fe20000000816 */
[----:B------:R-:W-:Y:S01]  /*27b00*/  FMNMX R21, R21, R216, !PT ;  /* 0x000000d815157209 */ /* 0x000fe20007800000 */
[----:B------:R4:W2:Y:S03]  /*27b10*/  LDG.E.U16 R241, desc[UR56][R154.64] ;  /* 0x000000389af17981 */ /* 0x0008a6000c1e1500 */
[----:B------:R-:W-:Y:S01]  /*27b20*/  FMNMX R158, R23, R21, !PT ;  /* 0x00000015179e7209 */ /* 0x000fe20007800000 */
[-C--:B------:R-:W-:Y:S01]  /*27b30*/  FMUL R21, R180, R223.reuse ;  /* 0x000000dfb4157220 */ /* 0x080fe20000400000 */
[----:B------:R-:W-:Y:S01]  /*27b40*/  FMUL R23, R181, R223 ;  /* 0x000000dfb5177220 */ /* 0x000fe20000400000 */
[----:B------:R3:W2:Y:S03]  /*27b50*/  LDG.E.U16 R240, desc[UR56][R12.64] ;  /* 0x000000380cf07981 */ /* 0x0006a6000c1e1500 */
[----:B------:R-:W-:-:S04]  /*27b60*/  FMNMX R21, R21, R158, !PT ;  /* 0x0000009e15157209 */ /* 0x000fc80007800000 */
[----:B------:R-:W-:Y:S01]  /*27b70*/  FMNMX R158, R23, R21, !PT ;  /* 0x00000015179e7209 */ /* 0x000fe20007800000 */
[-C--:B------:R-:W-:Y:S01]  /*27b80*/  FMUL R21, R184, R223.reuse ;  /* 0x000000dfb8157220 */ /* 0x080fe20000400000 */
[----:B------:R-:W-:-:S04]  /*27b90*/  FMUL R23, R185, R223 ;  /* 0x000000dfb9177220 */ /* 0x000fc80000400000 */
[----:B------:R-:W-:Y:S01]  /*27ba0*/  FMNMX R21, R21, R158, !PT ;  /* 0x0000009e15157209 */ /* 0x000fe20007800000 */
[----:B0-----:R-:W-:Y:S03]  /*27bb0*/  STL [R1+0x3e8], R27 ;  /* 0x0003e81b01007387 */ /* 0x001fe60000100800 */
[----:B------:R-:W-:Y:S01]  /*27bc0*/  FMNMX R158, R23, R21, !PT ;  /* 0x00000015179e7209 */ /* 0x000fe20007800000 */
[-C--:B------:R-:W-:Y:S01]  /*27bd0*/  FMUL R21, R188, R223.reuse ;  /* 0x000000dfbc157220 */ /* 0x080fe20000400000 */
[----:B------:R-:W2:Y:S01]  /*27be0*/  LDL.64 R170, [R1+0xb70] ;  /* 0x000b700001aa7983 */ /* 0x000ea20000100a00 */
[----:B------:R-:W-:Y:S01]  /*27bf0*/  FMUL R23, R189, R223 ;  /* 0x000000dfbd177220 */ /* 0x000fe20000400000 */
[----:B------:R-:W-:Y:S02]  /*27c00*/  FMUL R194, R194, 1.4426950216293334961 ;  /* 0x3fb8aa3bc2c27820 */ /* 0x000fe40000400000 */
[----:B------:R-:W-:Y:S01]  /*27c10*/  FMNMX R21, R21, R158, !PT ;  /* 0x0000009e15157209 */ /* 0x000fe20007800000 */
[----:B------:R-:W-:Y:S01]  /*27c20*/  FMUL R195, R195, 1.4426950216293334961 ;  /* 0x3fb8aa3bc3c37820 */ /* 0x000fe20000400000 */
[----:B------:R-:W0:Y:S02]  /*27c30*/  MUFU.EX2 R26, R194 ;  /* 0x000000c2001a7308 */ /* 0x000e240000000800 */
[----:B------:R-:W-:Y:S01]  /*27c40*/  FMNMX R158, R23, R21, !PT ;  /* 0x00000015179e7209 */ /* 0x000fe20007800000 */
[-C--:B------:R-:W-:Y:S01]  /*27c50*/  FMUL R21, R192, R223.reuse ;  /* 0x000000dfc0157220 */ /* 0x080fe20000400000 */
[----:B------:R-:W-:-:S04]  /*27c60*/  FMUL R23, R193, R223 ;  /* 0x000000dfc1177220 */ /* 0x000fc80000400000 */
[----:B------:R-:W-:Y:S01]  /*27c70*/  FMNMX R21, R21, R158, !PT ;  /* 0x0000009e15157209 */ /* 0x000fe20007800000 */
[----:B------:R-:W-:-:S03]  /*27c80*/  FFMA R198, R198, R223, -R22 ;  /* 0x000000dfc6c67223 */ /* 0x000fc60000000816 */
[----:B------:R-:W-:Y:S01]  /*27c90*/  FMNMX R158, R23, R21, !PT ;  /* 0x00000015179e7209 */ /* 0x000fe20007800000 */
[-C--:B------:R-:W-:Y:S01]  /*27ca0*/  FMUL R21, R196, R223.reuse ;  /* 0x000000dfc4157220 */ /* 0x080fe20000400000 */
[-C--:B------:R-:W-:Y:S01]  /*27cb0*/  FFMA R199, R199, R223.reuse, -R22 ;  /* 0x000000dfc7c77223 */ /* 0x080fe20000000816 */
[----:B------:R-:W-:Y:S01]  /*27cc0*/  FMUL R23, R197, R223 ;  /* 0x000000dfc5177220 */ /* 0x000fe20000400000 */
[----:B------:R-:W-:Y:S02]  /*27cd0*/  FMUL R198, R198, 1.4426950216293334961 ;  /* 0x3fb8aa3bc6c67820 */ /* 0x000fe40000400000 */
[----:B------:R-:W-:Y:S01]  /*27ce0*/  FMNMX R21, R21, R158, !PT ;  /* 0x0000009e15157209 */ /* 0x000fe20007800000 */
[----:B------:R-:W-:-:S03]  /*27cf0*/  FMUL R199, R199, 1.4426950216293334961 ;  /* 0x3fb8aa3bc7c77820 */ /* 0x000fc60000400000 */
[----:B------:R-:W-:Y:S01]  /*27d00*/  FMNMX R158, R23, R21, !PT ;  /* 0x00000015179e7209 */ /* 0x000fe20007800000 */
[-C--:B------:R-:W-:Y:S01]  /*27d10*/  FMUL R21, R200, R223.reuse ;  /* 0x000000dfc8157220 */ /* 0x080fe20000400000 */
[----:B------:R-:W-:-:S04]  /*27d20*/  FMUL R23, R201, R223 ;  /* 0x000000dfc9177220 */ /* 0x000fc80000400000 */
[----:B------:R-:W-:-:S04]  /*27d30*/  FMNMX R21, R21, R158, !PT ;  /* 0x0000009e15157209 */ /* 0x000fc80007800000 */
        /* <DEDUP_REMOVED lines=9> */
[----:B------:R-:W-:-:S05]  /*27dd0*/  FMUL R21, R212, R223 ;  /* 0x000000dfd4157220 */ /* 0x000fca0000400000 */
[----:B------:R-:W-:Y:S01]  /*27de0*/  FMNMX R21, R21, R158, !PT ;  /* 0x0000009e15157209 */ /* 0x000fe20007800000 */
[C---:B----4-:R-:W-:Y:S02]  /*27df0*/  IMAD.WIDE R154, R0.reuse, 0x2, R24 ;  /* 0x00000002009a7825 */ /* 0x050fe400078e0218 */
[----:B------:R-:W1:Y:S03]  /*27e00*/  MUFU.EX2 R25, R195 ;  /* 0x000000c300197308 */ /* 0x000e660000000800 */
[----:B------:R4:W2:Y:S05]  /*27e10*/  LDG.E.U16 R239, desc[UR56][R154.64] ;  /* 0x000000389aef7981 */ /* 0x0008aa000c1e1500 */
[----:B------:R-:W4:Y:S01]  /*27e20*/  MUFU.EX2 R24, R198 ;  /* 0x000000c600187308 */ /* 0x000f220000000800 */
[----:B---3--:R-:W-:-:S02]  /*27e30*/  IMAD.WIDE R12, R0, 0x2, R16 ;  /* 0x00000002000c7825 */ /* 0x008fc400078e0210 */
[----:B------:R-:W3:Y:S04]  /*27e40*/  LDL.64 R16, [R1+0xb68] ;  /* 0x000b680001107983 */ /* 0x000ee80000100a00 */
[----:B0-----:R-:W-:Y:S04]  /*27e50*/  STL [R1+0x3dc], R26 ;  /* 0x0003dc1a01007387 */ /* 0x001fe80000100800 */
[----:B------:R2:W3:Y:S04]  /*27e60*/  LDG.E.U16 R238, desc[UR56][R12.64] ;  /* 0x000000380cee7981 */ /* 0x0004e8000c1e1500 */
[----:B-1----:R-:W-:Y:S04]  /*27e70*/  STL [R1+0x3b8], R25 ;  /* 0x0003b81901007387 */ /* 0x002fe80000100800 */
[----:B------:R-:W3:Y:S04]  /*27e80*/  LDL.64 R190, [R1+0xb60] ;  /* 0x000b600001be7983 */ /* 0x000ee80000100a00 */
[----:B------:R-:W3:Y:S01]  /*27e90*/  LDL.64 R182, [R1+0xb50] ;  /* 0x000b500001b67983 */ /* 0x000ee20000100a00 */
[----:B----4-:R-:W-:-:S03]  /*27ea0*/  IMAD.WIDE R154, R0, 0x2, R178 ;  /* 0x00000002009a7825 */ /* 0x010fc600078e02b2 */
[----:B------:R-:W4:Y:S04]  /*27eb0*/  LDL.64 R186, [R1+0xb58] ;  /* 0x000b580001ba7983 */ /* 0x000f280000100a00 */
[----:B------:R-:W-:Y:S01]  /*27ec0*/  STL [R1+0x3a4], R24 ;  /* 0x0003a41801007387 */ /* 0x000fe20000100800 */
[----:B------:R-:W-:-:S03]  /*27ed0*/  FFMA R202, R202, R223, -R22 ;  /* 0x000000dfcaca7223 */ /* 0x000fc60000000816 */
[----:B------:R0:W4:Y:S01]  /*27ee0*/  LDG.E.U16 R237, desc[UR56][R154.64] ;  /* 0x000000389aed7981 */ /* 0x000122000c1e1500 */
[C---:B--2---:R-:W-:Y:S02]  /*27ef0*/  IMAD.WIDE R12, R0.reuse, 0x2, R18 ;  /* 0x00000002000c7825 */ /* 0x044fe400078e0212 */
[----:B------:R-:W1:Y:S02]  /*27f00*/  MUFU.EX2 R19, R199 ;  /* 0x000000c700137308 */ /* 0x000e640000000800 */
[----:B------:R-:W-:-:S04]  /*27f10*/  IMAD.WIDE R158, R0, 0x2, R174 ;  /* 0x00000002009e7825 */ /* 0x000fc800078e02ae */
[----:B------:R-:W-:Y:S01]  /*27f20*/  FMUL R202, R202, 1.4426950216293334961 ;  /* 0x3fb8aa3bcaca7820 */ /* 0x000fe20000400000 */
[-CC-:B------:R-:W-:Y:S01]  /*27f30*/  FFMA R203, R203, R223.reuse, -R22.reuse ;  /* 0x000000dfcbcb7223 */ /* 0x180fe20000000816 */
[----:B------:R3:W2:Y:S04]  /*27f40*/  LDG.E.U16 R236, desc[UR56][R12.64] ;  /* 0x000000380cec7981 */ /* 0x0006a8000c1e1500 */
[----:B-1----:R-:W-:Y:S04]  /*27f50*/  STL [R1+0x390], R19 ;  /* 0x0003901301007387 */ /* 0x002fe80000100800 */
[----:B------:R-:W2:Y:S04]  /*27f60*/  LDL.64 R178, [R1+0xb48] ;  /* 0x000b480001b27983 */ /* 0x000ea80000100a00 */
[----:B------:R-:W2:Y:S01]  /*27f70*/  LDL.64 R174, [R1+0xb40] ;  /* 0x000b400001ae7983 */ /* 0x000ea20000100a00 */
[----:B------:R-:W1:Y:S01]  /*27f80*/  MUFU.EX2 R18, R202 ;  /* 0x000000ca00127308 */ /* 0x000e620000000800 */
[----:B------:R-:W-:Y:S01]  /*27f90*/  FMUL R203, R203, 1.4426950216293334961 ;  /* 0x3fb8aa3bcbcb7820 */ /* 0x000fe20000400000 */
[-CC-:B------:R-:W-:Y:S01]  /*27fa0*/  FFMA R206, R206, R223.reuse, -R22.reuse ;  /* 0x000000dfcece7223 */ /* 0x180fe20000000816 */
[----:B------:R-:W-:Y:S01]  /*27fb0*/  FFMA R207, R207, R223, -R22 ;  /* 0x000000dfcfcf7223 */ /* 0x000fe20000000816 */
[----:B------:R3:W2:Y:S01]  /*27fc0*/  LDG.E.U16 R234, desc[UR56][R158.64] ;  /* 0x000000389eea7981 */ /* 0x0006a2000c1e1500 */
[----:B0-----:R-:W-:-:S03]  /*27fd0*/  IMAD.WIDE R154, R0, 0x2, R170 ;  /* 0x00000002009a7825 */ /* 0x001fc600078e02aa */
[----:B------:R-:W2:Y:S04]  /*27fe0*/  LDL.64 R170, [R1+0xb38] ;  /* 0x000b380001aa7983 */ /* 0x000ea80000100a00 */
[----:B-1----:R-:W-:Y:S04]  /*27ff0*/  STL [R1+0x38c], R18 ;  /* 0x00038c1201007387 */ /* 0x002fe80000100800 */
[----:B------:R-:W2:Y:S01]  /*28000*/  LDL R38, [R1+0x99c] ;  /* 0x00099c0001267983 */ /* 0x000ea20000100800 */
[----:B------:R-:W-:Y:S01]  /*28010*/  FMUL R206, R206, 1.4426950216293334961 ;  /* 0x3fb8aa3bcece7820 */ /* 0x000fe20000400000 */
[----:B------:R-:W-:Y:S01]  /*28020*/  FMUL R207, R207, 1.4426950216293334961 ;  /* 0x3fb8aa3bcfcf7820 */ /* 0x000fe20000400000 */
[----:B------:R-:W-:-:S04]  /*28030*/  IMAD.WIDE R162, R0, 0x2, R162 ;  /* 0x0000000200a27825 */ /* 0x000fc800078e02a2 */
[-CC-:B------:R-:W-:Y:S01]  /*28040*/  FFMA R210, R210, R223.reuse, -R22.reuse ;  /* 0x000000dfd2d27223 */ /* 0x180fe20000000816 */
[----:B------:R-:W-:Y:S01]  /*28050*/  FFMA R211, R211, R223, -R22 ;  /* 0x000000dfd3d37223 */ /* 0x000fe20000000816 */
[----:B------:R-:W-:Y:S01]  /*28060*/  MUFU.EX2 R166, R207 ;  /* 0x000000cf00a67308 */ /* 0x000fe20000000800 */
[----:B------:R-:W2:Y:S01]  /*28070*/  LDG.E.U16 R232, desc[UR56][R154.64] ;  /* 0x000000389ae87981 */ /* 0x000ea2000c1e1500 */
[----:B------:R-:W-:Y:S01]  /*28080*/  FMUL R210, R210, 1.4426950216293334961 ;  /* 0x3fb8aa3bd2d27820 */ /* 0x000fe20000400000 */
[----:B------:R-:W-:Y:S02]  /*28090*/  FMUL R211, R211, 1.4426950216293334961 ;  /* 0x3fb8aa3bd3d37820 */ /* 0x000fe40000400000 */
[----:B------:R-:W2:Y:S01]  /*280a0*/  LDG.E.U16 R235, desc[UR56][R162.64] ;  /* 0x00000038a2eb7981 */ /* 0x000ea2000c1e1500 */
[C---:B---3--:R-:W-:Y:S02]  /*280b0*/  IMAD.WIDE R12, R0.reuse, 0x2, R16 ;  /* 0x00000002000c7825 */ /* 0x048fe400078e0210 */
[----:B------:R-:W0:Y:S03]  /*280c0*/  MUFU.EX2 R17, R203 ;  /* 0x000000cb00117308 */ /* 0x000e260000000800 */
[----:B------:R1:W3:Y:S05]  /*280d0*/  LDG.E.U16 R233, desc[UR56][R12.64] ;  /* 0x000000380ce97981 */ /* 0x0002ea000c1e1500 */
[----:B------:R-:W4:Y:S01]  /*280e0*/  MUFU.EX2 R16, R206 ;  /* 0x000000ce00107308 */ /* 0x000f220000000800 */
[C---:B------:R-:W-:Y:S01]  /*280f0*/  IMAD.WIDE R158, R0.reuse, 0x2, R190 ;  /* 0x00000002009e7825 */ /* 0x040fe200078e02be */
[----:B0-----:R-:W-:Y:S03]  /*28100*/  STL [R1+0x368], R17 ;  /* 0x0003681101007387 */ /* 0x001fe60000100800 */
[C---:B-1----:R-:W-:Y:S01]  /*28110*/  IMAD.WIDE R12, R0.reuse, 0x2, R182 ;  /* 0x00000002000c7825 */ /* 0x042fe200078e02b6 */
[----:B------:R-:W3:Y:S04]  /*28120*/  LDL.64 R198, [R1+0xb28] ;  /* 0x000b280001c67983 */ /* 0x000ee80000100a00 */
[----:B------:R-:W3:Y:S04]  /*28130*/  LDL.64 R190, [R1+0xb20] ;  /* 0x000b200001be7983 */ /* 0x000ee80000100a00 */
[----:B------:R-:W3:Y:S01]  /*28140*/  LDL.64 R182, [R1+0xb18] ;  /* 0x000b180001b67983 */ /* 0x000ee20000100a00 */
[----:B----4-:R-:W-:-:S03]  /*28150*/  IMAD.WIDE R154, R0, 0x2, R186 ;  /* 0x00000002009a7825 */ /* 0x010fc600078e02ba */
[----:B------:R-:W4:Y:S01]  /*28160*/  LDL.64 R162, [R1+0xb30] ;  /* 0x000b300001a27983 */ /* 0x000f220000100a00 */
[----:B------:R-:W0:Y:S03]  /*28170*/  MUFU.EX2 R187, R210 ;  /* 0x000000d200bb7308 */ /* 0x000e260000000800 */
[----:B------:R-:W-:Y:S04]  /*28180*/  STL [R1+0x354], R16 ;  /* 0x0003541001007387 */ /* 0x000fe80000100800 */
[----:B------:R2:W4:Y:S01]  /*28190*/  LDG.E.U16 R229, desc[UR56][R12.64] ;  /* 0x000000380ce57981 */ /* 0x000522000c1e1500 */
[----:B------:R-:W1:Y:S03]  /*281a0*/  MUFU.EX2 R186, R211 ;  /* 0x000000d300ba7308 */ /* 0x000e660000000800 */
[----:B------:R-:W-:Y:S04]  /*281b0*/  STL [R1+0x340], R166 ;  /* 0x000340a601007387 */ /* 0x000fe80000100800 */
[----:B------:R-:W4:Y:S04]  /*281c0*/  LDL.64 R194, [R1+0xb10] ;  /* 0x000b100001c27983 */ /* 0x000f280000100a00 */
[----:B------:R0:W4:Y:S01]  /*281d0*/  LDG.E.U16 R230, desc[UR56][R154.64] ;  /* 0x000000389ae67981 */ /* 0x000122000c1e1500 */
[----:B------:R-:W-:-:S03]  /*281e0*/  FMUL R23, R213, R223 ;  /* 0x000000dfd5177220 */ /* 0x000fc60000400000 */
[----:B------:R-:W4:Y:S01]  /*281f0*/  LDG.E.U16 R231, desc[UR56][R158.64] ;  /* 0x000000389ee77981 */ /* 0x000f22000c1e1500 */
[----:B--2---:R-:W-:-:S03]  /*28200*/  IMAD.WIDE R12, R0, 0x2, R178 ;  /* 0x00000002000c7825 */ /* 0x004fc600078e02b2 */
[----:B------:R-:W2:Y:S01]  /*28210*/  LDL.64 R178, [R1+0xb08] ;  /* 0x000b080001b27983 */ /* 0x000ea20000100a00 */
[----:B0-----:R-:W-:-:S03]  /*28220*/  IMAD.WIDE R154, R0, 0x2, R174 ;  /* 0x00000002009a7825 */ /* 0x001fc600078e02ae */
[----:B------:R-:W-:Y:S04]  /*28230*/  STL [R1+0x33c], R187 ;  /* 0x00033cbb01007387 */ /* 0x000fe80000100800 */
[----:B-1----:R-:W-:Y:S04]  /*28240*/  STL [R1+0x31c], R186 ;  /* 0x00031cba01007387 */ /* 0x002fe80000100800 */
[----:B------:R-:W2:Y:S01]  /*28250*/  LDL.64 R174, [R1+0xb00] ;  /* 0x000b000001ae7983 */ /* 0x000ea20000100a00 */
[----:B------:R-:W-:-:S03]  /*28260*/  FMNMX R21, R23, R21, !PT ;  /* 0x0000001517157209 */ /* 0x000fc60007800000 */
[----:B------:R0:W2:Y:S04]  /*28270*/  LDG.E.U16 R228, desc[UR56][R12.64] ;  /* 0x000000380ce47981 */ /* 0x0000a8000c1e1500 */
[----:B------:R-:W1:Y:S04]  /*28280*/  SHFL.BFLY PT, R23, R21, 0x2, 0x1f ;  /* 0x0c401f0015177f89 */ /* 0x000e6800000e0000 */
[----:B------:R3:W2:Y:S01]  /*28290*/  LDG.E.U16 R227, desc[UR56][R154.64] ;  /* 0x000000389ae37981 */ /* 0x0006a2000c1e1500 */
[----:B-1----:R-:W-:-:S05]  /*282a0*/  FMNMX R21, R21, R23, !PT ;  /* 0x0000001715157209 */ /* 0x002fca0007800000 */
[----:B------:R-:W1:Y:S02]  /*282b0*/  SHFL.BFLY PT, R23, R21, 0x1, 0x1f ;  /* 0x0c201f0015177f89 */ /* 0x000e6400000e0000 */
[----:B-1----:R-:W-:-:S04]  /*282c0*/  FMNMX R21, R21, R23, !PT ;  /* 0x0000001715157209 */ /* 0x002fc80007800000 */
[----:B------:R-:W-:-:S05]  /*282d0*/  FMNMX R21, R21, R38, !PT ;  /* 0x0000002615157209 */ /* 0x000fca0007800000 */
[----:B------:R-:W-:-:S04]  /*282e0*/  FFMA R152, R152, R223, -R21 ;  /* 0x000000df98987223 */ /* 0x000fc80000000815 */
[----:B------:R-:W-:-:S04]  /*282f0*/  FMUL R152, R152, 1.4426950216293334961 ;  /* 0x3fb8aa3b98987820 */ /* 0x000fc80000400000 */
[----:B------:R-:W1:Y:S01]  /*28300*/  MUFU.EX2 R23, R152 ;  /* 0x0000009800177308 */ /* 0x000e620000000800 */
[----:B0-----:R-:W-:-:S04]  /*28310*/  IMAD.WIDE R12, R0, 0x2, R170 ;  /* 0x00000002000c7825 */ /* 0x001fc800078e02aa */
[----:B------:R-:W-:Y:S01]  /*28320*/  FFMA R153, R153, R223, -R21 ;  /* 0x000000df99997223 */ /* 0x000fe20000000815 */
[----:B------:R0:W2:Y:S03]  /*28330*/  LDG.E.U16 R226, desc[UR56][R12.64] ;  /* 0x000000380ce27981 */ /* 0x0000a6000c1e1500 */
[----:B------:R-:W-:Y:S01]  /*28340*/  FMUL R153, R153, 1.4426950216293334961 ;  /* 0x3fb8aa3b99997820 */ /* 0x000fe20000400000 */
[C---:B---3--:R-:W-:Y:S02]  /*28350*/  IMAD.WIDE R158, R0.reuse, 0x2, R198 ;  /* 0x00000002009e7825 */ /* 0x048fe400078e02c6 */
[----:B------:R-:W3:Y:S02]  /*28360*/  LDL.64 R198, [R1+0xaf8] ;  /* 0x000af80001c67983 */ /* 0x000ee40000100a00 */
[C---:B------:R-:W-:Y:S02]  /*28370*/  IMAD.WIDE R154, R0.reuse, 0x2, R190 ;  /* 0x00000002009a7825 */ /* 0x040fe400078e02be */
[----:B------:R-:W3:Y:S02]  /*28380*/  LDL.64 R190, [R1+0xaf0] ;  /* 0x000af00001be7983 */ /* 0x000ee40000100a00 */
[----:B0-----:R-:W-:-:S02]  /*28390*/  IMAD.WIDE R12, R0, 0x2, R182 ;  /* 0x00000002000c7825 */ /* 0x001fc400078e02b6 */
[----:B------:R-:W3:Y:S04]  /*283a0*/  LDL.64 R182, [R1+0xae8] ;  /* 0x000ae80001b67983 */ /* 0x000ee80000100a00 */
[----:B-1----:R0:W-:Y:S04]  /*283b0*/  STL [R1+0x2cc], R23 ;  /* 0x0002cc1701007387 */ /* 0x0021e80000100800 */
[----:B------:R4:W3:Y:S04]  /*283c0*/  LDG.E.U16 R222, desc[UR56][R154.64] ;  /* 0x000000389ade7981 */ /* 0x0008e8000c1e1500 */
[----:B------:R-:W3:Y:S01]  /*283d0*/  LDG.E.U16 R225, desc[UR56][R158.64] ;  /* 0x000000389ee17981 */ /* 0x000ee2000c1e1500 */
[----:B0-----:R2:W0:Y:S03]  /*283e0*/  MUFU.EX2 R23, R153 ;  /* 0x0000009900177308 */ /* 0x0014260000000800 */
[----:B------:R1:W3:Y:S01]  /*283f0*/  LDG.E.U16 R221, desc[UR56][R12.64] ;  /* 0x000000380cdd7981 */ /* 0x0002e2000c1e1500 */
[----:B----4-:R-:W-:-:S03]  /*28400*/  IMAD.WIDE R154, R0, 0x2, R194 ;  /* 0x00000002009a7825 */ /* 0x010fc600078e02c2 */
[----:B------:R-:W4:Y:S01]  /*28410*/  LDL.64 R194, [R1+0xae0] ;  /* 0x000ae00001c27983 */ /* 0x000f220000100a00 */
[-CC-:B------:R-:W-:Y:S01]  /*28420*/  FFMA R156, R156, R223.reuse, -R21.reuse ;  /* 0x000000df9c9c7223 */ /* 0x180fe20000000815 */
[-CC-:B------:R-:W-:Y:S01]  /*28430*/  FFMA R157, R157, R223.reuse, -R21.reuse ;  /* 0x000000df9d9d7223 */ /* 0x180fe20000000815 */
[-CC-:B------:R-:W-:Y:S01]  /*28440*/  FFMA R160, R160, R223.reuse, -R21.reuse ;  /* 0x000000dfa0a07223 */ /* 0x180fe20000000815 */
[----:B------:R-:W-:Y:S01]  /*28450*/  FFMA R161, R161, R223, -R21 ;  /* 0x000000dfa1a17223 */ /* 0x000fe20000000815 */
[----:B--2---:R-:W-:-:S04]  /*28460*/  IMAD.WIDE R152, R0, 0x2, R178 ;  /* 0x0000000200987825 */ /* 0x004fc800078e02b2 */
[----:B------:R-:W-:Y:S01]  /*28470*/  FFMA R214, R214, R223, -R22 ;  /* 0x000000dfd6d67223 */ /* 0x000fe20000000816 */
[----:B------:R-:W2:Y:S04]  /*28480*/  LDL.64 R178, [R1+0xad8] ;  /* 0x000ad80001b27983 */ /* 0x000ea80000100a00 */
[----:B0-----:R0:W-:Y:S04]  /*28490*/  STL [R1+0x2ac], R23 ;  /* 0x0002ac1701007387 */ /* 0x0011e80000100800 */
[----:B------:R-:W4:Y:S01]  /*284a0*/  LDL.64 R158, [R1+0xad0] ;  /* 0x000ad000019e7983 */ /* 0x000f220000100a00 */
[----:B-1----:R-:W-:-:S03]  /*284b0*/  IMAD.WIDE R12, R0, 0x2, R174 ;  /* 0x00000002000c7825 */ /* 0x002fc600078e02ae */
[----:B------:R-:W2:Y:S01]  /*284c0*/  LDL.64 R174, [R1+0xaa0] ;  /* 0x000aa00001ae7983 */ /* 0x000ea20000100a00 */
[----:B------:R-:W-:Y:S01]  /*284d0*/  FMUL R156, R156, 1.4426950216293334961 ;  /* 0x3fb8aa3b9c9c7820 */ /* 0x000fe20000400000 */
[----:B------:R-:W-:Y:S01]  /*284e0*/  FMUL R157, R157, 1.4426950216293334961 ;  /* 0x3fb8aa3b9d9d7820 */ /* 0x000fe20000400000 */
[----:B------:R-:W-:Y:S01]  /*284f0*/  FMUL R160, R160, 1.4426950216293334961 ;  /* 0x3fb8aa3ba0a07820 */ /* 0x000fe20000400000 */
[----:B------:R-:W-:Y:S01]  /*28500*/  FMUL R161, R161, 1.4426950216293334961 ;  /* 0x3fb8aa3ba1a17820 */ /* 0x000fe20000400000 */
[----:B------:R-:W1:Y:S01]  /*28510*/  MUFU.EX2 R50, R156 ;  /* 0x0000009c00327308 */ /* 0x000e620000000800 */
[----:B------:R-:W-:-:S04]  /*28520*/  IMAD.WIDE R162, R0, 0x2, R162 ;  /* 0x0000000200a27825 */ /* 0x000fc800078e02a2 */
[----:B------:R-:W-:Y:S01]  /*28530*/  FMUL R214, R214, 1.4426950216293334961 ;  /* 0x3fb8aa3bd6d67820 */ /* 0x000fe20000400000 */
[----:B------:R3:W2:Y:S04]  /*28540*/  LDG.E.U16 R219, desc[UR56][R152.64] ;  /* 0x0000003898db7981 */ /* 0x0006a8000c1e1500 */
[----:B------:R-:W2:Y:S01]  /*28550*/  LDG.E.U16 R224, desc[UR56][R162.64] ;  /* 0x00000038a2e07981 */ /* 0x000ea2000c1e1500 */
[----:B------:R-:W0:Y:S03]  /*28560*/  MUFU.EX2 R48, R157 ;  /* 0x0000009d00307308 */ /* 0x000e260000000800 */
[----:B------:R3:W2:Y:S01]  /*28570*/  LDG.E.U16 R218, desc[UR56][R12.64] ;  /* 0x000000380cda7981 */ /* 0x0006a2000c1e1500 */
[-CC-:B------:R-:W-:Y:S01]  /*28580*/  FFMA R164, R164, R223.reuse, -R21.reuse ;  /* 0x000000dfa4a47223 */ /* 0x180fe20000000815 */
[-CC-:B------:R-:W-:Y:S01]  /*28590*/  FFMA R165, R165, R223.reuse, -R21.reuse ;  /* 0x000000dfa5a57223 */ /* 0x180fe20000000815 */
[----:B------:R-:W-:Y:S01]  /*285a0*/  FFMA R168, R168, R223, -R21 ;  /* 0x000000dfa8a87223 */ /* 0x000fe20000000815 */
[----:B------:R-:W2:Y:S01]  /*285b0*/  LDG.E.U16 R220, desc[UR56][R154.64] ;  /* 0x000000389adc7981 */ /* 0x000ea2000c1e1500 */
[----:B------:R-:W3:Y:S08]  /*285c0*/  MUFU.EX2 R46, R160 ;  /* 0x000000a0002e7308 */ /* 0x000ef00000000800 */
[----:B------:R-:W3:Y:S01]  /*285d0*/  MUFU.EX2 R44, R161 ;  /* 0x000000a1002c7308 */ /* 0x000ee20000000800 */
[----:B-1----:R1:W-:Y:S04]  /*285e0*/  STL [R1+0x2a8], R50 ;  /* 0x0002a83201007387 */ /* 0x0023e80000100800 */
[----:B0-----:R0:W-:Y:S04]  /*285f0*/  STL [R1+0x290], R48 ;  /* 0x0002903001007387 */ /* 0x0011e80000100800 */
[----:B------:R-:W2:Y:S01]  /*28600*/  LDL.64 R162, [R1+0x9e0] ;  /* 0x0009e00001a27983 */ /* 0x000ea20000100a00 */
[----:B------:R1:W-:Y:S01]  /*28610*/  MUFU.EX2 R170, R214 ;  /* 0x000000d600aa7308 */ /* 0x0003e20000000800 */
[----:B---3--:R-:W-:-:S02]  /*28620*/  IMAD.WIDE R152, R0, 0x2, R190 ;  /* 0x0000000200987825 */ /* 0x008fc400078e02be */
[----:B------:R-:W3:Y:S02]  /*28630*/  LDL.64 R190, [R1+0xa60] ;  /* 0x000a600001be7983 */ /* 0x000ee40000100a00 */
[C---:B------:R-:W-:Y:S02]  /*28640*/  IMAD.WIDE R12, R0.reuse, 0x2, R182 ;  /* 0x00000002000c7825 */ /* 0x040fe400078e02b6 */
[----:B------:R-:W3:Y:S04]  /*28650*/  LDL.64 R182, [R1+0xa20] ;  /* 0x000a200001b67983 */ /* 0x000ee80000100a00 */
[----:B-1----:R4:W3:Y:S04]  /*28660*/  LDG.E.U16 R214, desc[UR56][R152.64] ;  /* 0x0000003898d67981 */ /* 0x0028e8000c1e1500 */
[----:B------:R1:W-:Y:S04]  /*28670*/  STL [R1+0x288], R46 ;  /* 0x0002882e01007387 */ /* 0x0003e80000100800 */
[----:B------:R1:W-:Y:S04]  /*28680*/  STL [R1+0x278], R44 ;  /* 0x0002782c01007387 */ /* 0x0003e80000100800 */
[----:B------:R2:W3:Y:S01]  /*28690*/  LDG.E.U16 R216, desc[UR56][R12.64] ;  /* 0x000000380cd87981 */ /* 0x0004e2000c1e1500 */
[----:B----4-:R-:W-:-:S03]  /*286a0*/  IMAD.WIDE R152, R0, 0x2, R158 ;  /* 0x0000000200987825 */ /* 0x010fc600078e029e */
[----:B------:R-:W4:Y:S01]  /*286b0*/  LDL.64 R158, [R1+0xac8] ;  /* 0x000ac800019e7983 */ /* 0x000f220000100a00 */
[----:B--2---:R-:W-:-:S03]  /*286c0*/  IMAD.WIDE R12, R0, 0x2, R174 ;  /* 0x00000002000c7825 */ /* 0x004fc600078e02ae */
[----:B------:R-:W2:Y:S01]  /*286d0*/  LDL.64 R174, [R1+0xab8] ;  /* 0x000ab80001ae7983 */ /* 0x000ea20000100a00 */
[----:B------:R-:W-:Y:S01]  /*286e0*/  FMUL R164, R164, 1.4426950216293334961 ;  /* 0x3fb8aa3ba4a47820 */ /* 0x000fe20000400000 */
[----:B------:R-:W-:Y:S01]  /*286f0*/  FMUL R165, R165, 1.4426950216293334961 ;  /* 0x3fb8aa3ba5a57820 */ /* 0x000fe20000400000 */
[----:B------:R-:W-:Y:S01]  /*28700*/  FMUL R168, R168, 1.4426950216293334961 ;  /* 0x3fb8aa3ba8a87820 */ /* 0x000fe20000400000 */
[----:B------:R-:W-:Y:S01]  /*28710*/  IMAD.WIDE R154, R0, 0x2, R198 ;  /* 0x00000002009a7825 */ /* 0x000fe200078e02c6 */
[----:B------:R-:W0:Y:S03]  /*28720*/  MUFU.EX2 R42, R164 ;  /* 0x000000a4002a7308 */ /* 0x000e260000000800 */
[-CC-:B------:R-:W-:Y:S01]  /*28730*/  FFMA R169, R169, R223.reuse, -R21.reuse ;  /* 0x000000dfa9a97223 */ /* 0x180fe20000000815 */
[-C--:B------:R-:W-:Y:S01]  /*28740*/  FFMA R172, R172, R223.reuse, -R21 ;  /* 0x000000dfacac7223 */ /* 0x080fe20000000815 */
[----:B------:R-:W-:Y:S01]  /*28750*/  IMAD.WIDE R156, R0, 0x2, R194 ;  /* 0x00000002009c7825 */ /* 0x000fe200078e02c2 */
[----:B------:R1:W2:Y:S02]  /*28760*/  LDG.E.U16 R217, desc[UR56][R154.64] ;  /* 0x000000389ad97981 */ /* 0x0002a4000c1e1500 */
[----:B------:R-:W0:Y:S02]  /*28770*/  MUFU.EX2 R40, R165 ;  /* 0x000000a500287308 */ /* 0x000e240000000800 */
[----:B------:R0:W2:Y:S01]  /*28780*/  LDG.E.U16 R206, desc[UR56][R12.64] ;  /* 0x000000380cce7981 */ /* 0x0000a2000c1e1500 */
[-CC-:B------:R-:W-:Y:S01]  /*28790*/  FFMA R173, R173, R223.reuse, -R21.reuse ;  /* 0x000000dfadad7223 */ /* 0x180fe20000000815 */
[----:B------:R-:W-:-:S02]  /*287a0*/  FFMA R176, R176, R223, -R21 ;  /* 0x000000dfb0b07223 */ /* 0x000fc40000000815 */
[----:B------:R-:W2:Y:S02]  /*287b0*/  LDG.E.U16 R207, desc[UR56][R152.64] ;  /* 0x0000003898cf7981 */ /* 0x000ea4000c1e1500 */
[----:B------:R-:W0:Y:S01]  /*287c0*/  MUFU.EX2 R38, R168 ;  /* 0x000000a800267308 */ /* 0x000e220000000800 */
[----:B-1----:R-:W-:-:S04]  /*287d0*/  IMAD.WIDE R154, R0, 0x2, R178 ;  /* 0x00000002009a7825 */ /* 0x002fc800078e02b2 */
[----:B------:R-:W-:Y:S01]  /*287e0*/  FMUL R169, R169, 1.4426950216293334961 ;  /* 0x3fb8aa3ba9a97820 */ /* 0x000fe20000400000 */
[----:B------:R-:W2:Y:S01]  /*287f0*/  LDL.64 R178, [R1+0xac0] ;  /* 0x000ac00001b27983 */ /* 0x000ea20000100a00 */
[----:B------:R-:W-:-:S03]  /*28800*/  FMUL R172, R172, 1.4426950216293334961 ;  /* 0x3fb8aa3bacac7820 */ /* 0x000fc60000400000 */
[----:B------:R-:W2:Y:S01]  /*28810*/  LDG.E.U16 R211, desc[UR56][R156.64] ;  /* 0x000000389cd37981 */ /* 0x000ea2000c1e1500 */
[----:B------:R-:W1:Y:S03]  /*28820*/  MUFU.EX2 R168, R169 ;  /* 0x000000a900a87308 */ /* 0x000e660000000800 */
[----:B------:R3:W2:Y:S04]  /*28830*/  LDG.E.U16 R210, desc[UR56][R154.64] ;  /* 0x000000389ad27981 */ /* 0x0006a8000c1e1500 */
[----:B0-----:R0:W-:Y:S01]  /*28840*/  STL [R1+0x270], R42 ;  /* 0x0002702a01007387 */ /* 0x0011e20000100800 */
[----:B------:R-:W-:Y:S01]  /*28850*/  IMAD.WIDE R12, R0, 0x2, R162 ;  /* 0x00000002000c7825 */ /* 0x000fe200078e02a2 */
[----:B------:R-:W0:Y:S02]  /*28860*/  MUFU.EX2 R165, R172 ;  /* 0x000000ac00a57308 */ /* 0x000e240000000800 */
[----:B------:R-:W2:Y:S04]  /*28870*/  LDL.64 R156, [R1+0xab0] ;  /* 0x000ab000019c7983 */ /* 0x000ea80000100a00 */
[----:B------:R2:W-:Y:S04]  /*28880*/  STL [R1+0x254], R40 ;  /* 0x0002542801007387 */ /* 0x0005e80000100800 */
[----:B------:R-:W2:Y:S04]  /*28890*/  LDL.64 R162, [R1+0xaa8] ;  /* 0x000aa80001a27983 */ /* 0x000ea80000100a00 */
[----:B------:R2:W-:Y:S04]  /*288a0*/  STL [R1+0x250], R38 ;  /* 0x0002502601007387 */ /* 0x0005e80000100800 */
[----:B------:R-:W2:Y:S01]  /*288b0*/  LDL.64 R160, [R1+0xa98] ;  /* 0x000a980001a07983 */ /* 0x000ea20000100a00 */
[----:B------:R-:W-:-:S03]  /*288c0*/  FMUL R173, R173, 1.4426950216293334961 ;  /* 0x3fb8aa3badad7820 */ /* 0x000fc60000400000 */
[----:B------:R-:W2:Y:S01]  /*288d0*/  LDG.E.U16 R199, desc[UR56][R12.64] ;  /* 0x000000380cc77981 */ /* 0x000ea2000c1e1500 */
[----:B------:R2:W2:Y:S01]  /*288e0*/  MUFU.EX2 R164, R173 ;  /* 0x000000ad00a47308 */ /* 0x0004a20000000800 */
[----:B---3--:R-:W-:-:S05]  /*288f0*/  IMAD.WIDE R154, R0, 0x2, R190 ;  /* 0x00000002009a7825 */ /* 0x008fca00078e02be */
[----:B------:R4:W3:Y:S02]  /*28900*/  LDG.E.U16 R203, desc[UR56][R154.64] ;  /* 0x000000389acb7981 */ /* 0x0008e4000c1e1500 */
[C---:B----4-:R-:W-:Y:S02]  /*28910*/  IMAD.WIDE R154, R0.reuse, 0x2, R158 ;  /* 0x00000002009a7825 */ /* 0x050fe400078e029e */
[----:B------:R-:W4:Y:S04]  /*28920*/  LDL.64 R158, [R1+0xa90] ;  /* 0x000a9000019e7983 */ /* 0x000f280000100a00 */
[----:B-1----:R1:W-:Y:S04]  /*28930*/  STL [R1+0x23c], R168 ;  /* 0x00023ca801007387 */ /* 0x0023e80000100800 */
[----:B0-----:R-:W-:Y:S01]  /*28940*/  STL [R1+0x238], R165 ;  /* 0x000238a501007387 */ /* 0x001fe20000100800 */
[----:B--2---:R-:W-:-:S03]  /*28950*/  IMAD.WIDE R12, R0, 0x2, R174 ;  /* 0x00000002000c7825 */ /* 0x004fc600078e02ae */
[----:B------:R-:W2:Y:S04]  /*28960*/  LDL.64 R172, [R1+0xa80] ;  /* 0x000a800001ac7983 */ /* 0x000ea80000100a00 */
[----:B------:R-:W3:Y:S01]  /*28970*/  LDL.64 R174, [R1+0xa88] ;  /* 0x000a880001ae7983 */ /* 0x000ee20000100a00 */
[----:B------:R-:W-:-:S04]  /*28980*/  IMAD.WIDE R152, R0, 0x2, R182 ;  /* 0x0000000200987825 */ /* 0x000fc800078e02b6 */
[----:B------:R-:W-:Y:S01]  /*28990*/  FMUL R176, R176, 1.4426950216293334961 ;  /* 0x3fb8aa3bb0b07820 */ /* 0x000fe20000400000 */
[----:B------:R-:W-:Y:S01]  /*289a0*/  FFMA R177, R177, R223, -R21 ;  /* 0x000000dfb1b17223 */ /* 0x000fe20000000815 */
[----:B------:R-:W3:Y:S04]  /*289b0*/  LDG.E.U16 R198, desc[UR56][R154.64] ;  /* 0x000000389ac67981 */ /* 0x000ee8000c1e1500 */
[----:B------:R0:W3:Y:S01]  /*289c0*/  LDG.E.U16 R202, desc[UR56][R152.64] ;  /* 0x0000003898ca7981 */ /* 0x0000e2000c1e1500 */
[----:B------:R-:W-:-:S03]  /*289d0*/  FMUL R177, R177, 1.4426950216293334961 ;  /* 0x3fb8aa3bb1b17820 */ /* 0x000fc60000400000 */
[----:B------:R-:W3:Y:S01]  /*289e0*/  LDG.E.U16 R194, desc[UR56][R12.64] ;  /* 0x000000380cc27981 */ /* 0x000ee2000c1e1500 */
[----:B0-----:R-:W-:-:S03]  /*289f0*/  IMAD.WIDE R152, R0, 0x2, R178 ;  /* 0x0000000200987825 */ /* 0x001fc600078e02b2 */
[----:B------:R-:W-:Y:S04]  /*28a00*/  STL [R1+0x22c], R164 ;  /* 0x00022ca401007387 */ /* 0x000fe80000100800 */
[----:B------:R0:W3:Y:S01]  /*28a10*/  LDG.E.U16 R195, desc[UR56][R152.64] ;  /* 0x0000003898c37981 */ /* 0x0000e2000c1e1500 */
[C---:B------:R-:W-:Y:S02]  /*28a20*/  IMAD.WIDE R154, R0.reuse, 0x2, R162 ;  /* 0x00000002009a7825 */ /* 0x040fe400078e02a2 */
[----:B------:R-:W1:Y:S02]  /*28a30*/  MUFU.EX2 R162, R176 ;  /* 0x000000b000a27308 */ /* 0x000e640000000800 */
[C---:B------:R-:W-:Y:S01]  /*28a40*/  IMAD.WIDE R156, R0.reuse, 0x2, R156 ;  /* 0x00000002009c7825 */ /* 0x040fe200078e029c */
[----:B------:R-:W3:Y:S03]  /*28a50*/  LDG.E.U16 R191, desc[UR56][R154.64] ;  /* 0x000000389abf7981 */ /* 0x000ee6000c1e1500 */
[C---:B0-----:R-:W-:Y:S01]  /*28a60*/  IMAD.WIDE R152, R0.reuse, 0x2, R160 ;  /* 0x0000000200987825 */ /* 0x041fe200078e02a0 */
[----:B------:R-:W3:Y:S01]  /*28a70*/  LDG.E.U16 R190, desc[UR56][R156.64] ;  /* 0x000000389cbe7981 */ /* 0x000ee2000c1e1500 */
[----:B------:R-:W0:Y:S03]  /*28a80*/  MUFU.EX2 R161, R177 ;  /* 0x000000b100a17308 */ /* 0x000e260000000800 */
[----:B------:R2:W3:Y:S01]  /*28a90*/  LDG.E.U16 R183, desc[UR56][R152.64] ;  /* 0x0000003898b77981 */ /* 0x0004e2000c1e1500 */
[----:B----4-:R-:W-:-:S03]  /*28aa0*/  IMAD.WIDE R12, R0, 0x2, R158 ;  /* 0x00000002000c7825 */ /* 0x010fc600078e029e */
[----:B------:R-:W4:Y:S04]  /*28ab0*/  LDL.64 R158, [R1+0xa78] ;  /* 0x000a7800019e7983 */ /* 0x000f280000100a00 */
[----:B-1----:R-:W-:Y:S04]  /*28ac0*/  STL [R1+0x228], R162 ;  /* 0x000228a201007387 */ /* 0x002fe80000100800 */
[----:B------:R-:W4:Y:S01]  /*28ad0*/  LDL.64 R156, [R1+0xa58] ;  /* 0x000a5800019c7983 */ /* 0x000f220000100a00 */
[----:B--2---:R-:W-:-:S03]  /*28ae0*/  IMAD.WIDE R152, R0, 0x2, R172 ;  /* 0x0000000200987825 */ /* 0x004fc600078e02ac */
[----:B------:R-:W2:Y:S01]  /*28af0*/  LDL.64 R172, [R1+0xa18] ;  /* 0x000a180001ac7983 */ /* 0x000ea20000100a00 */
[----:B---3--:R-:W-:-:S03]  /*28b00*/  IMAD.WIDE R154, R0, 0x2, R174 ;  /* 0x00000002009a7825 */ /* 0x008fc600078e02ae */
[----:B0-----:R-:W-:Y:S04]  /*28b10*/  STL [R1+0x21c], R161 ;  /* 0x00021ca101007387 */ /* 0x001fe80000100800 */
[----:B------:R-:W3:Y:S01]  /*28b20*/  LDL.64 R174, [R1+0x9d8] ;  /* 0x0009d80001ae7983 */ /* 0x000ee20000100a00 */
[-CC-:B------:R-:W-:Y:S01]  /*28b30*/  FFMA R180, R180, R223.reuse, -R21.reuse ;  /* 0x000000dfb4b47223 */ /* 0x180fe20000000815 */
[----:B------:R-:W-:Y:S02]  /*28b40*/  FFMA R181, R181, R223, -R21 ;  /* 0x000000dfb5b57223 */ /* 0x000fe40000000815 */
[----:B------:R4:W3:Y:S01]  /*28b50*/  LDG.E.U16 R182, desc[UR56][R12.64] ;  /* 0x000000380cb67981 */ /* 0x0008e2000c1e1500 */
[----:B------:R-:W-:Y:S01]  /*28b60*/  FMUL R180, R180, 1.4426950216293334961 ;  /* 0x3fb8aa3bb4b47820 */ /* 0x000fe20000400000 */
[----:B------:R-:W-:-:S02]  /*28b70*/  FMUL R181, R181, 1.4426950216293334961 ;  /* 0x3fb8aa3bb5b57820 */ /* 0x000fc40000400000 */
[----:B------:R-:W3:Y:S01]  /*28b80*/  LDG.E.U16 R178, desc[UR56][R152.64] ;  /* 0x0000003898b27981 */ /* 0x000ee2000c1e1500 */
[----:B------:R0:W1:Y:S03]  /*28b90*/  MUFU.EX2 R160, R180 ;  /* 0x000000b400a07308 */ /* 0x0000660000000800 */
[----:B------:R4:W3:Y:S04]  /*28ba0*/  LDG.E.U16 R179, desc[UR56][R154.64] ;  /* 0x000000389ab37981 */ /* 0x0008e8000c1e1500 */
[----:B0-----:R-:W3:Y:S04]  /*28bb0*/  LDL R180, [R1+0x2cc] ;  /* 0x0002cc0001b47983 */ /* 0x001ee80000100800 */
[----:B-1----:R-:W-:Y:S01]  /*28bc0*/  STL [R1+0x218], R160 ;  /* 0x000218a001007387 */ /* 0x002fe20000100800 */
[----:B----4-:R-:W-:-:S02]  /*28bd0*/  IMAD.WIDE R12, R0, 0x2, R158 ;  /* 0x00000002000c7825 */ /* 0x010fc400078e029e */
[----:B------:R0:W1:Y:S03]  /*28be0*/  MUFU.EX2 R159, R181 ;  /* 0x000000b5009f7308 */ /* 0x0000660000000800 */
[----:B------:R3:W4:Y:S01]  /*28bf0*/  LDG.E.U16 R177, desc[UR56][R12.64] ;  /* 0x000000380cb17981 */ /* 0x000722000c1e1500 */
[----:B------:R-:W-:-:S03]  /*28c00*/  IMAD.WIDE R154, R0, 0x2, R156 ;  /* 0x00000002009a7825 */ /* 0x000fc600078e029c */
[----:B------:R-:W4:Y:S01]  /*28c10*/  LDL.64 R156, [R1+0xa70] ;  /* 0x000a7000019c7983 */ /* 0x000f220000100a00 */
[----:B--2---:R-:W-:-:S03]  /*28c20*/  IMAD.WIDE R152, R0, 0x2, R172 ;  /* 0x0000000200987825 */ /* 0x004fc600078e02ac */
[----:B0-----:R-:W2:Y:S04]  /*28c30*/  LDL R181, [R1+0x5ec] ;  /* 0x0005ec0001b57983 */ /* 0x001ea80000100800 */
[----:B------:R-:W4:Y:S01]  /*28c40*/  LDL.64 R172, [R1+0xa48] ;  /* 0x000a480001ac7983 */ /* 0x000f220000100a00 */
[----:B---3--:R-:W-:-:S03]  /*28c50*/  IMAD.WIDE R12, R0, 0x2, R174 ;  /* 0x00000002000c7825 */ /* 0x008fc600078e02ae */
[----:B-1----:R-:W-:Y:S04]  /*28c60*/  STL [R1+0x208], R159 ;  /* 0x0002089f01007387 */ /* 0x002fe80000100800 */
[----:B------:R0:W3:Y:S04]  /*28c70*/  LDG.E.U16 R175, desc[UR56][R152.64] ;  /* 0x0000003898af7981 */ /* 0x0000e8000c1e1500 */
[----:B------:R-:W3:Y:S01]  /*28c80*/  LDG.E.U16 R176, desc[UR56][R154.64] ;  /* 0x000000389ab07981 */ /* 0x000ee2000c1e1500 */
[-CC-:B------:R-:W-:Y:S01]  /*28c90*/  FFMA R184, R184, R223.reuse, -R21.reuse ;  /* 0x000000dfb8b87223 */ /* 0x180fe20000000815 */
[----:B------:R-:W-:-:S02]  /*28ca0*/  FFMA R185, R185, R223, -R21 ;  /* 0x000000dfb9b97223 */ /* 0x000fc40000000815 */
[----:B------:R-:W3:Y:S04]  /*28cb0*/  LDG.E.U16 R174, desc[UR56][R12.64] ;  /* 0x000000380cae7981 */ /* 0x000ee8000c1e1500 */
[----:B------:R-:W0:Y:S04]  /*28cc0*/  LDL.64 R152, [R1+0xa50] ;  /* 0x000a500001987983 */ /* 0x000e280000100a00 */
[----:B------:R-:W4:Y:S01]  /*28cd0*/  LDL.64 R154, [R1+0xa68] ;  /* 0x000a6800019a7983 */ /* 0x000f220000100a00 */
[----:B------:R-:W-:-:S04]  /*28ce0*/  FMUL R184, R184, 1.4426950216293334961 ;  /* 0x3fb8aa3bb8b87820 */ /* 0x000fc80000400000 */
[----:B------:R-:W1:Y:S01]  /*28cf0*/  MUFU.EX2 R158, R184 ;  /* 0x000000b8009e7308 */ /* 0x000e620000000800 */
[----:B------:R-:W-:Y:S01]  /*28d00*/  FMUL R185, R185, 1.4426950216293334961 ;  /* 0x3fb8aa3bb9b97820 */ /* 0x000fe20000400000 */
[----:B------:R-:W-:-:S06]  /*28d10*/  FADD R23, R180, R23 ;  /* 0x00000017b4177221 */ /* 0x000fcc0000000000 */
[----:B------:R1:W3:Y:S01]  /*28d20*/  MUFU.EX2 R250, R185 ;  /* 0x000000b900fa7308 */ /* 0x0002e20000000800 */
[----:B------:R-:W-:Y:S01]  /*28d30*/  FADD R23, R50, R23 ;  /* 0x0000001732177221 */ /* 0x000fe20000000000 */
[----:B-1----:R1:W-:Y:S04]  /*28d40*/  STL [R1+0x200], R158 ;  /* 0x0002009e01007387 */ /* 0x0023e80000100800 */
[----:B------:R-:W3:Y:S01]  /*28d50*/  LDL.64 R184, [R1+0xa10] ;  /* 0x000a100001b87983 */ /* 0x000ee20000100a00 */
[----:B------:R-:W-:-:S04]  /*28d60*/  FADD R23, R48, R23 ;  /* 0x0000001730177221 */ /* 0x000fc80000000000 */
[----:B------:R-:W-:-:S04]  /*28d70*/  FADD R23, R46, R23 ;  /* 0x000000172e177221 */ /* 0x000fc80000000000 */
[----:B------:R-:W-:Y:S01]  /*28d80*/  FADD R23, R44, R23 ;  /* 0x000000172c177221 */ /* 0x000fe20000000000 */
[----:B0-----:R-:W-:-:S05]  /*28d90*/  IMAD.WIDE R152, R0, 0x2, R152 ;  /* 0x0000000200987825 */ /* 0x001fca00078e0298 */
[----:B------:R2:W3:Y:S02]  /*28da0*/  LDG.E.U16 R171, desc[UR56][R152.64] ;  /* 0x0000003898ab7981 */ /* 0x0004e4000c1e1500 */
[----:B--2---:R-:W-:Y:S02]  /*28db0*/  FADD R152, R181, R51 ;  /* 0x00000033b5987221 */ /* 0x004fe40000000000 */
[----:B------:R-:W2:Y:S02]  /*28dc0*/  LDL.LU R51, [R1+0x1a34] ;  /* 0x001a340001337983 */ /* 0x000ea40000300800 */
[----:B------:R-:W-:Y:S02]  /*28dd0*/  FADD R152, R49, R152 ;  /* 0x0000009831987221 */ /* 0x000fe40000000000 */
[----:B------:R-:W2:Y:S02]  /*28de0*/  LDL.LU R50, [R1+0x1a30] ;  /* 0x001a300001327983 */ /* 0x000ea40000300800 */
[----:B------:R-:W-:Y:S01]  /*28df0*/  FADD R152, R47, R152 ;  /* 0x000000982f987221 */ /* 0x000fe20000000000 */
[C---:B----4-:R-:W-:Y:S01]  /*28e00*/  IMAD.WIDE R154, R0.reuse, 0x2, R154 ;  /* 0x00000002009a7825 */ /* 0x050fe200078e029a */
[----:B------:R-:W4:Y:S03]  /*28e10*/  LDL.LU R49, [R1+0x1a2c] ;  /* 0x001a2c0001317983 */ /* 0x000f260000300800 */
[----:B------:R-:W-:Y:S01]  /*28e20*/  FADD R152, R45, R152 ;  /* 0x000000982d987221 */ /* 0x000fe20000000000 */
[----:B------:R-:W4:Y:S01]  /*28e30*/  LDL.LU R48, [R1+0x1a28] ;  /* 0x001a280001307983 */ /* 0x000f220000300800 */
[----:B------:R-:W-:-:S03]  /*28e40*/  IMAD.WIDE R12, R0, 0x2, R172 ;  /* 0x00000002000c7825 */ /* 0x000fc600078e02ac */
[----:B------:R-:W4:Y:S01]  /*28e50*/  LDL.LU R47, [R1+0x1a24] ;  /* 0x001a2400012f7983 */ /* 0x000f220000300800 */
[----:B------:R-:W-:-:S03]  /*28e60*/  FADD R152, R43, R152 ;  /* 0x000000982b987221 */ /* 0x000fc60000000000 */
[----:B------:R-:W4:Y:S04]  /*28e70*/  LDL.LU R46, [R1+0x1a20] ;  /* 0x001a2000012e7983 */ /* 0x000f280000300800 */
[----:B------:R-:W4:Y:S04]  /*28e80*/  LDL.LU R45, [R1+0x1a1c] ;  /* 0x001a1c00012d7983 */ /* 0x000f280000300800 */
[----:B------:R-:W4:Y:S04]  /*28e90*/  LDL.LU R44, [R1+0x1a18] ;  /* 0x001a1800012c7983 */ /* 0x000f280000300800 */
[----:B------:R-:W4:Y:S04]  /*28ea0*/  LDG.E.U16 R173, desc[UR56][R154.64] ;  /* 0x000000389aad7981 */ /* 0x000f28000c1e1500 */
[----:B------:R-:W4:Y:S04]  /*28eb0*/  LDL.LU R43, [R1+0x1a14] ;  /* 0x001a1400012b7983 */ /* 0x000f280000300800 */
[----:B------:R-:W2:Y:S01]  /*28ec0*/  LDL.64 R154, [R1+0x9d0] ;  /* 0x0009d000019a7983 */ /* 0x000ea20000100a00 */
[----:B------:R-:W-:-:S03]  /*28ed0*/  MOV R163, R170 ;  /* 0x000000aa00a37202 */ /* 0x000fc60000000f00 */
[----:B------:R3:W4:Y:S02]  /*28ee0*/  LDG.E.U16 R170, desc[UR56][R12.64] ;  /* 0x000000380caa7981 */ /* 0x000724000c1e1500 */
[----:B---3--:R-:W-:-:S05]  /*28ef0*/  IMAD.WIDE R12, R0, 0x2, R184 ;  /* 0x00000002000c7825 */ /* 0x008fca00078e02b8 */
[----:B------:R0:W3:Y:S02]  /*28f00*/  LDG.E.U16 R169, desc[UR56][R12.64] ;  /* 0x000000380ca97981 */ /* 0x0000e4000c1e1500 */
[----:B0-----:R-:W-:Y:S01]  /*28f10*/  FADD R12, R42, R23 ;  /* 0x000000172a0c7221 */ /* 0x001fe20000000000 */
[----:B------:R-:W-:Y:S01]  /*28f20*/  FADD R23, R41, R152 ;  /* 0x0000009829177221 */ /* 0x000fe20000000000 */
[----:B------:R-:W3:Y:S02]  /*28f30*/  LDL.LU R42, [R1+0x1a10] ;  /* 0x001a1000012a7983 */ /* 0x000ee40000300800 */
[----:B------:R-:W-:Y:S01]  /*28f40*/  FADD R12, R40, R12 ;  /* 0x0000000c280c7221 */ /* 0x000fe20000000000 */
[----:B------:R-:W-:Y:S01]  /*28f50*/  FADD R23, R39, R23 ;  /* 0x0000001727177221 */ /* 0x000fe20000000000 */
[----:B------:R-:W3:Y:S02]  /*28f60*/  LDL.LU R41, [R1+0x1a0c] ;  /* 0x001a0c0001297983 */ /* 0x000ee40000300800 */
[----:B------:R-:W-:Y:S01]  /*28f70*/  FADD R13, R38, R12 ;  /* 0x0000000c260d7221 */ /* 0x000fe20000000000 */
[----:B------:R-:W-:Y:S01]  /*28f80*/  FADD R12, R37, R23 ;  /* 0x00000017250c7221 */ /* 0x000fe20000000000 */
[----:B------:R-:W3:Y:S02]  /*28f90*/  LDL.LU R40, [R1+0x1a08] ;  /* 0x001a080001287983 */ /* 0x000ee40000300800 */
[----:B------:R-:W-:-:S02]  /*28fa0*/  FADD R152, R168, R13 ;  /* 0x0000000da8987221 */ /* 0x000fc40000000000 */
[----:B------:R-:W3:Y:S01]  /*28fb0*/  LDL.LU R39, [R1+0x1a04] ;  /* 0x001a040001277983 */ /* 0x000ee20000300800 */
[----:B------:R-:W-:-:S03]  /*28fc0*/  FADD R23, R36, R12 ;  /* 0x0000000c24177221 */ /* 0x000fc60000000000 */
[----:B------:R-:W3:Y:S04]  /*28fd0*/  LDL.LU R38, [R1+0x1a00] ;  /* 0x001a000001267983 */ /* 0x000ee80000300800 */
[----:B------:R-:W3:Y:S04]  /*28fe0*/  LDL.LU R37, [R1+0x19fc] ;  /* 0x0019fc0001257983 */ /* 0x000ee80000300800 */
[----:B------:R-:W3:Y:S01]  /*28ff0*/  LDL.LU R36, [R1+0x19f8] ;  /* 0x0019f80001247983 */ /* 0x000ee20000300800 */
[----:B--2---:R-:W-:-:S03]  /*29000*/  IMAD.WIDE R12, R0, 0x2, R154 ;  /* 0x00000002000c7825 */ /* 0x004fc600078e029a */
[----:B------:R-:W2:Y:S01]  /*29010*/  LDL.64 R154, [R1+0xa40] ;  /* 0x000a4000019a7983 */ /* 0x000ea20000100a00 */
[----:B------:R-:W-:Y:S01]  /*29020*/  FADD R152, R165, R152 ;  /* 0x00000098a5987221 */ /* 0x000fe20000000000 */
[----:B------:R-:W-:Y:S02]  /*29030*/  FADD R23, R35, R23 ;  /* 0x0000001723177221 */ /* 0x000fe40000000000 */
[----:B------:R0:W3:Y:S01]  /*29040*/  LDG.E.U16 R168, desc[UR56][R12.64] ;  /* 0x000000380ca87981 */ /* 0x0000e2000c1e1500 */
[----:B------:R-:W-:Y:S01]  /*29050*/  FADD R152, R164, R152 ;  /* 0x00000098a4987221 */ /* 0x000fe20000000000 */
[----:B------:R-:W-:Y:S01]  /*29060*/  FADD R23, R34, R23 ;  /* 0x0000001722177221 */ /* 0x000fe20000000000 */
[----:B------:R-:W-:Y:S01]  /*29070*/  FFMA R188, R188, R223, -R21 ;  /* 0x000000dfbcbc7223 */ /* 0x000fe20000000815 */
[----:B------:R-:W3:Y:S02]  /*29080*/  LDL.LU R35, [R1+0x19f4] ;  /* 0x0019f40001237983 */ /* 0x000ee40000300800 */
[----:B------:R-:W-:Y:S01]  /*29090*/  FADD R23, R33, R23 ;  /* 0x0000001721177221 */ /* 0x000fe20000000000 */
[----:B0-----:R-:W-:-:S03]  /*290a0*/  FADD R12, R162, R152 ;  /* 0x00000098a20c7221 */ /* 0x001fc60000000000 */
[----:B------:R-:W-:Y:S01]  /*290b0*/  FADD R23, R32, R23 ;  /* 0x0000001720177221 */ /* 0x000fe20000000000 */
[----:B------:R-:W-:Y:S01]  /*290c0*/  FMUL R188, R188, 1.4426950216293334961 ;  /* 0x3fb8aa3bbcbc7820 */ /* 0x000fe20000400000 */
[----:B------:R-:W3:Y:S01]  /*290d0*/  LDL.LU R34, [R1+0x19f0] ;  /* 0x0019f00001227983 */ /* 0x000ee20000300800 */
[----:B------:R-:W-:-:S03]  /*290e0*/  FADD R12, R161, R12 ;  /* 0x0000000ca10c7221 */ /* 0x000fc60000000000 */
[----:B------:R-:W3:Y:S01]  /*290f0*/  LDL.LU R33, [R1+0x19ec] ;  /* 0x0019ec0001217983 */ /* 0x000ee20000300800 */
[----:B------:R-:W-:Y:S01]  /*29100*/  FADD R13, R160, R12 ;  /* 0x0000000ca00d7221 */ /* 0x000fe20000000000 */
[----:B------:R-:W-:Y:S01]  /*29110*/  FADD R12, R31, R23 ;  /* 0x000000171f0c7221 */ /* 0x000fe20000000000 */
[----:B------:R-:W0:Y:S01]  /*29120*/  MUFU.EX2 R188, R188 ;  /* 0x000000bc00bc7308 */ /* 0x000e220000000800 */
[----:B------:R-:W3:Y:S02]  /*29130*/  LDL.LU R32, [R1+0x19e8] ;  /* 0x0019e80001207983 */ /* 0x000ee40000300800 */
[----:B------:R-:W-:Y:S01]  /*29140*/  FADD R23, R30, R12 ;  /* 0x0000000c1e177221 */ /* 0x000fe20000000000 */
[----:B------:R-:W-:Y:S01]  /*29150*/  FADD R152, R159, R13 ;  /* 0x0000000d9f987221 */ /* 0x000fe20000000000 */
[----:B------:R-:W3:Y:S02]  /*29160*/  LDL.LU R31, [R1+0x19e4] ;  /* 0x0019e400011f7983 */ /* 0x000ee40000300800 */
[----:B------:R-:W-:Y:S01]  /*29170*/  FADD R23, R29, R23 ;  /* 0x000000171d177221 */ /* 0x000fe20000000000 */
[----:B------:R-:W-:Y:S01]  /*29180*/  FADD R152, R158, R152 ;  /* 0x000000989e987221 */ /* 0x000fe20000000000 */
[----:B------:R-:W3:Y:S02]  /*29190*/  LDL.LU R30, [R1+0x19e0] ;  /* 0x0019e000011e7983 */ /* 0x000ee40000300800 */
[----:B------:R-:W-:Y:S01]  /*291a0*/  FADD R23, R167, R23 ;  /* 0x00000017a7177221 */ /* 0x000fe20000000000 */
[----:B------:R-:W-:Y:S01]  /*291b0*/  FADD R152, R250, R152 ;  /* 0x00000098fa987221 */ /* 0x000fe20000000000 */
[----:B------:R-:W3:Y:S01]  /*291c0*/  LDL.LU R29, [R1+0x19dc] ;  /* 0x0019dc00011d7983 */ /* 0x000ee20000300800 */
[-CC-:B------:R-:W-:Y:S01]  /*291d0*/  FFMA R189, R189, R223.reuse, -R21.reuse ;  /* 0x000000dfbdbd7223 */ /* 0x180fe20000000815 */
        /* <DEDUP_REMOVED lines=10> */
[-C--:B------:R-:W-:Y:S01]  /*29280*/  FFMA R215, R215, R223.reuse, -R22 ;  /* 0x000000dfd7d77223 */ /* 0x080fe20000000816 */
[-CC-:B------:R-:W-:Y:S01]  /*29290*/  FFMA R212, R212, R223.reuse, -R21.reuse ;  /* 0x000000dfd4d47223 */ /* 0x180fe20000000815 */
[----:B------:R-:W-:Y:S01]  /*292a0*/  FFMA R213, R213, R223, -R21 ;  /* 0x000000dfd5d57223 */ /* 0x000fe20000000815 */
[----:B------:R-:W-:Y:S01]  /*292b0*/  MOV R223, R163 ;  /* 0x000000a300df7202 */ /* 0x000fe20000000f00 */
[----:B--2---:R-:W-:-:S02]  /*292c0*/  IMAD.WIDE R12, R0, 0x2, R154 ;  /* 0x00000002000c7825 */ /* 0x004fc400078e029a */
[----:B------:R-:W2:Y:S04]  /*292d0*/  LDL.64 R154, [R1+0xa38] ;  /* 0x000a3800019a7983 */ /* 0x000ea80000100a00 */
[----:B------:R1:W3:Y:S02]  /*292e0*/  LDG.E.U16 R167, desc[UR56][R12.64] ;  /* 0x000000380ca77981 */ /* 0x0002e4000c1e1500 */
[----:B-1----:R-:W-:Y:S01]  /*292f0*/  FADD R12, R28, R23 ;  /* 0x000000171c0c7221 */ /* 0x002fe20000000000 */
[----:B0-----:R-:W-:Y:S01]  /*29300*/  FADD R13, R188, R152 ;  /* 0x00000098bc0d7221 */ /* 0x001fe20000000000 */
[----:B------:R-:W3:Y:S02]  /*29310*/  LDL.LU R28, [R1+0x19d8] ;  /* 0x0019d800011c7983 */ /* 0x000ee40000300800 */
[----:B------:R-:W-:-:S02]  /*29320*/  FADD R12, R27, R12 ;  /* 0x0000000c1b0c7221 */ /* 0x000fc40000000000 */
[----:B------:R-:W4:Y:S02]  /*29330*/  LDL.64 R152, [R1+0xa08] ;  /* 0x000a080001987983 */ /* 0x000f240000100a00 */
[----:B------:R-:W-:Y:S02]  /*29340*/  FADD R12, R26, R12 ;  /* 0x0000000c1a0c7221 */ /* 0x000fe40000000000 */
[----:B------:R-:W3:Y:S02]  /*29350*/  LDL.LU R27, [R1+0x19d4] ;  /* 0x0019d400011b7983 */ /* 0x000ee40000300800 */
[----:B------:R-:W-:Y:S02]  /*29360*/  FADD R12, R25, R12 ;  /* 0x0000000c190c7221 */ /* 0x000fe40000000000 */
[----:B------:R-:W3:Y:S02]  /*29370*/  LDL.LU R26, [R1+0x19d0] ;  /* 0x0019d000011a7983 */ /* 0x000ee40000300800 */
[----:B------:R-:W-:-:S02]  /*29380*/  FADD R12, R24, R12 ;  /* 0x0000000c180c7221 */ /* 0x000fc40000000000 */
[----:B------:R-:W3:Y:S02]  /*29390*/  LDL.LU R25, [R1+0x19cc] ;  /* 0x0019cc0001197983 */ /* 0x000ee40000300800 */
[----:B------:R-:W-:Y:S02]  /*293a0*/  FADD R12, R19, R12 ;  /* 0x0000000c130c7221 */ /* 0x000fe40000000000 */
[----:B------:R-:W3:Y:S02]  /*293b0*/  LDL.64 R158, [R1+0x9c8] ;  /* 0x0009c800019e7983 */ /* 0x000ee40000100a00 */
[----:B------:R-:W-:Y:S02]  /*293c0*/  FADD R12, R18, R12 ;  /* 0x0000000c120c7221 */ /* 0x000fe40000000000 */
[----:B------:R-:W3:Y:S02]  /*293d0*/  LDL.LU R24, [R1+0x19c8] ;  /* 0x0019c80001187983 */ /* 0x000ee40000300800 */
[----:B------:R-:W-:-:S02]  /*293e0*/  FADD R12, R17, R12 ;  /* 0x0000000c110c7221 */ /* 0x000fc40000000000 */
[----:B------:R-:W3:Y:S02]  /*293f0*/  LDL.LU R19, [R1+0x19c4] ;  /* 0x0019c40001137983 */ /* 0x000ee40000300800 */
[----:B------:R-:W-:Y:S02]  /*29400*/  FADD R12, R16, R12 ;  /* 0x0000000c100c7221 */ /* 0x000fe40000000000 */
[----:B------:R-:W3:Y:S04]  /*29410*/  LDL.LU R18, [R1+0x19c0] ;  /* 0x0019c00001127983 */ /* 0x000ee80000300800 */
[----:B------:R-:W3:Y:S04]  /*29420*/  LDL.LU R17, [R1+0x19bc] ;  /* 0x0019bc0001117983 */ /* 0x000ee80000300800 */
[----:B------:R-:W3:Y:S04]  /*29430*/  LDL.LU R16, [R1+0x19b8] ;  /* 0x0019b80001107983 */ /* 0x000ee80000300800 */
[----:B------:R-:W3:Y:S04]  /*29440*/  LDL.64 R160, [R1+0xa30] ;  /* 0x000a300001a07983 */ /* 0x000ee80000100a00 */
[----:B------:R-:W3:Y:S04]  /*29450*/  LDL.64 R184, [R1+0xa28] ;  /* 0x000a280001b87983 */ /* 0x000ee80000100a00 */
[----:B------:R-:W3:Y:S01]  /*29460*/  LDL.64 R162, [R1+0xa00] ;  /* 0x000a000001a27983 */ /* 0x000ee20000100a00 */
[----:B------:R-:W-:Y:S01]  /*29470*/  FMUL R189, R189, 1.4426950216293334961 ;  /* 0x3fb8aa3bbdbd7820 */ /* 0x000fe20000400000 */
[----:B------:R-:W-:Y:S01]  /*29480*/  FMUL R192, R192, 1.4426950216293334961 ;  /* 0x3fb8aa3bc0c07820 */ /* 0x000fe20000400000 */
[----:B------:R-:W-:-:S04]  /*29490*/  FMUL R193, R193, 1.4426950216293334961 ;  /* 0x3fb8aa3bc1c17820 */ /* 0x000fc80000400000 */
[----:B------:R-:W0:Y:S01]  /*294a0*/  MUFU.EX2 R189, R189 ;  /* 0x000000bd00bd7308 */ /* 0x000e220000000800 */
[----:B------:R-:W-:Y:S01]  /*294b0*/  FMUL R196, R196, 1.4426950216293334961 ;  /* 0x3fb8aa3bc4c47820 */ /* 0x000fe20000400000 */
[----:B------:R-:W-:-:S06]  /*294c0*/  FMUL R197, R197, 1.4426950216293334961 ;  /* 0x3fb8aa3bc5c57820 */ /* 0x000fcc0000400000 */
[----:B------:R-:W1:Y:S01]  /*294d0*/  MUFU.EX2 R192, R192 ;  /* 0x000000c000c07308 */ /* 0x000e620000000800 */
[----:B------:R-:W-:-:S07]  /*294e0*/  FMUL R200, R200, 1.4426950216293334961 ;  /* 0x3fb8aa3bc8c87820 */ /* 0x000fce0000400000 */
[----:B------:R-:W1:Y:S01]  /*294f0*/  MUFU.EX2 R193, R193 ;  /* 0x000000c100c17308 */ /* 0x000e620000000800 */
[----:B0-----:R-:W-:Y:S01]  /*29500*/  FADD R13, R189, R13 ;  /* 0x0000000dbd0d7221 */ /* 0x001fe20000000000 */
[----:B------:R-:W-:-:S06]  /*29510*/  FMUL R201, R201, 1.4426950216293334961 ;  /* 0x3fb8aa3bc9c97820 */ /* 0x000fcc0000400000 */
[----:B------:R-:W0:Y:S01]  /*29520*/  MUFU.EX2 R196, R196 ;  /* 0x000000c400c47308 */ /* 0x000e220000000800 */
[----:B-1----:R-:W-:Y:S01]  /*29530*/  FADD R13, R192, R13 ;  /* 0x0000000dc00d7221 */ /* 0x002fe20000000000 */
[----:B------:R-:W-:-:S06]  /*29540*/  FMUL R204, R204, 1.4426950216293334961 ;  /* 0x3fb8aa3bcccc7820 */ /* 0x000fcc0000400000 */
[----:B------:R-:W1:Y:S01]  /*29550*/  MUFU.EX2 R197, R197 ;  /* 0x000000c500c57308 */ /* 0x000e620000000800 */
[----:B------:R-:W-:Y:S01]  /*29560*/  FADD R13, R193, R13 ;  /* 0x0000000dc10d7221 */ /* 0x000fe20000000000 */
[----:B------:R-:W-:-:S06]  /*29570*/  FMUL R205, R205, 1.4426950216293334961 ;  /* 0x3fb8aa3bcdcd7820 */ /* 0x000fcc0000400000 */
[----:B------:R-:W1:Y:S01]  /*29580*/  MUFU.EX2 R200, R200 ;  /* 0x000000c800c87308 */ /* 0x000e620000000800 */
[----:B0-----:R-:W-:-:S07]  /*29590*/  FADD R13, R196, R13 ;  /* 0x0000000dc40d7221 */ /* 0x001fce0000000000 */
[----:B------:R-:W0:Y:S01]  /*295a0*/  MUFU.EX2 R201, R201 ;  /* 0x000000c900c97308 */ /* 0x000e220000000800 */
[----:B-1----:R-:W-:-:S07]  /*295b0*/  FADD R13, R197, R13 ;  /* 0x0000000dc50d7221 */ /* 0x002fce0000000000 */
[----:B------:R-:W1:Y:S01]  /*295c0*/  MUFU.EX2 R204, R204 ;  /* 0x000000cc00cc7308 */ /* 0x000e620000000800 */
[----:B------:R-:W-:Y:S01]  /*295d0*/  FMUL R208, R208, 1.4426950216293334961 ;  /* 0x3fb8aa3bd0d07820 */ /* 0x000fe20000400000 */
[----:B------:R-:W-:-:S06]  /*295e0*/  FADD R13, R200, R13 ;  /* 0x0000000dc80d7221 */ /* 0x000fcc0000000000 */
[----:B------:R-:W1:Y:S01]  /*295f0*/  MUFU.EX2 R205, R205 ;  /* 0x000000cd00cd7308 */ /* 0x000e620000000800 */
[----:B------:R-:W-:Y:S01]  /*29600*/  FMUL R209, R209, 1.4426950216293334961 ;  /* 0x3fb8aa3bd1d17820 */ /* 0x000fe20000400000 */
[----:B0-----:R-:W-:Y:S01]  /*29610*/  FADD R13, R201, R13 ;  /* 0x0000000dc90d7221 */ /* 0x001fe20000000000 */
[----:B------:R-:W-:Y:S01]  /*29620*/  FMUL R215, R215, 1.4426950216293334961 ;  /* 0x3fb8aa3bd7d77820 */ /* 0x000fe20000400000 */
[----:B------:R-:W-:-:S04]  /*29630*/  IMAD.WIDE R156, R0, 0x2, R156 ;  /* 0x00000002009c7825 */ /* 0x000fc800078e029c */
[----:B------:R-:W0:Y:S01]  /*29640*/  MUFU.EX2 R208, R208 ;  /* 0x000000d000d07308 */ /* 0x000e220000000800 */
[----:B-1----:R-:W-:Y:S01]  /*29650*/  FADD R13, R204, R13 ;  /* 0x0000000dcc0d7221 */ /* 0x002fe20000000000 */
[----:B------:R1:W3:Y:S01]  /*29660*/  LDG.E.U16 R172, desc[UR56][R156.64] ;  /* 0x000000389cac7981 */ /* 0x0002e2000c1e1500 */
[----:B------:R-:W-:-:S05]  /*29670*/  FADD R23, R166, R12 ;  /* 0x0000000ca6177221 */ /* 0x000fca0000000000 */
[----:B------:R-:W4:Y:S01]  /*29680*/  MUFU.EX2 R209, R209 ;  /* 0x000000d100d17308 */ /* 0x000f220000000800 */
[----:B-1----:R-:W-:-:S07]  /*29690*/  FADD R156, R205, R13 ;  /* 0x0000000dcd9c7221 */ /* 0x002fce0000000000 */
[----:B------:R-:W1:Y:S01]  /*296a0*/  MUFU.EX2 R215, R215 ;  /* 0x000000d700d77308 */ /* 0x000e620000000800 */
[----:B0-----:R-:W-:Y:S01]  /*296b0*/  FADD R156, R208, R156 ;  /* 0x0000009cd09c7221 */ /* 0x001fe20000000000 */
[----:B--2---:R-:W-:-:S05]  /*296c0*/  IMAD.WIDE R154, R0, 0x2, R154 ;  /* 0x00000002009a7825 */ /* 0x004fca00078e029a */
[----:B------:R0:W2:Y:S02]  /*296d0*/  LDG.E.U16 R166, desc[UR56][R154.64] ;  /* 0x000000389aa67981 */ /* 0x0000a4000c1e1500 */
[----:B0-----:R-:W-:Y:S01]  /*296e0*/  FADD R154, R187, R23 ;  /* 0x00000017bb9a7221 */ /* 0x001fe20000000000 */
[----:B----4-:R-:W-:-:S04]  /*296f0*/  IMAD.WIDE R152, R0, 0x2, R152 ;  /* 0x0000000200987825 */ /* 0x010fc800078e0298 */
[----:B------:R-:W-:Y:S02]  /*29700*/  FADD R23, R209, R156 ;  /* 0x0000009cd1177221 */ /* 0x000fe40000000000 */
[----:B------:R-:W4:Y:S04]  /*29710*/  LDL.64 R156, [R1+0x9f0] ;  /* 0x0009f000019c7983 */ /* 0x000f280000100a00 */
[----:B------:R-:W2:Y:S01]  /*29720*/  LDG.E.U16 R165, desc[UR56][R152.64] ;  /* 0x0000003898a57981 */ /* 0x000ea2000c1e1500 */
[----:B---3--:R-:W-:-:S03]  /*29730*/  IMAD.WIDE R12, R0, 0x2, R158 ;  /* 0x00000002000c7825 */ /* 0x008fc600078e029e */
[----:B------:R-:W3:Y:S04]  /*29740*/  LDL.64 R158, [R1+0x9f8] ;  /* 0x0009f800019e7983 */ /* 0x000ee80000100a00 */
[----:B------:R0:W2:Y:S02]  /*29750*/  LDG.E.U16 R164, desc[UR56][R12.64] ;  /* 0x000000380ca47981 */ /* 0x0000a4000c1e1500 */
[----:B0-----:R-:W-:Y:S02]  /*29760*/  FADD R12, R186, R154 ;  /* 0x0000009aba0c7221 */ /* 0x001fe40000000000 */
[----:B------:R-:W2:Y:S02]  /*29770*/  LDL.64 R186, [R1+0x9b8] ;  /* 0x0009b80001ba7983 */ /* 0x000ea40000100a00 */
[----:B------:R-:W-:Y:S01]  /*29780*/  FADD R12, R223, R12 ;  /* 0x0000000cdf0c7221 */ /* 0x000fe20000000000 */
[----:B------:R-:W-:-:S04]  /*29790*/  IMAD.WIDE R154, R0, 0x2, R160 ;  /* 0x00000002009a7825 */ /* 0x000fc800078e02a0 */
[----:B-1----:R-:W-:Y:S01]  /*297a0*/  FADD R160, R215, R12 ;  /* 0x0000000cd7a07221 */ /* 0x002fe20000000000 */
[----:B------:R-:W-:-:S04]  /*297b0*/  IMAD.WIDE R152, R0, 0x2, R184 ;  /* 0x0000000200987825 */ /* 0x000fc800078e02b8 */
[----:B------:R-:W-:Y:S02]  /*297c0*/  IMAD.WIDE R12, R0, 0x2, R162 ;  /* 0x00000002000c7825 */ /* 0x000fe400078e02a2 */
[----:B------:R-:W2:Y:S04]  /*297d0*/  LDG.E.U16 R162, desc[UR56][R154.64] ;  /* 0x000000389aa27981 */ /* 0x000ea8000c1e1500 */
[----:B------:R-:W2:Y:S04]  /*297e0*/  LDG.E.U16 R163, desc[UR56][R152.64] ;  /* 0x0000003898a37981 */ /* 0x000ea8000c1e1500 */
[----:B------:R2:W2:Y:S04]  /*297f0*/  LDG.E.U16 R161, desc[UR56][R12.64] ;  /* 0x000000380ca17981 */ /* 0x0004a8000c1e1500 */
[----:B------:R-:W2:Y:S04]  /*29800*/  LDL.64 R154, [R1+0x9e8] ;  /* 0x0009e800019a7983 */ /* 0x000ea80000100a00 */
[----:B------:R-:W2:Y:S01]  /*29810*/  LDL.64 R152, [R1+0x9c0] ;  /* 0x0009c00001987983 */ /* 0x000ea20000100a00 */
[----:B------:R-:W-:Y:S01]  /*29820*/  FMUL R212, R212, 1.4426950216293334961 ;  /* 0x3fb8aa3bd4d47820 */ /* 0x000fe20000400000 */
[----:B----4-:R-:W-:-:S06]  /*29830*/  IMAD.WIDE R156, R0, 0x2, R156 ;  /* 0x00000002009c7825 */ /* 0x010fcc00078e029c */
[----:B------:R-:W4:Y:S01]  /*29840*/  LDG.E.U16 R156, desc[UR56][R156.64] ;  /* 0x000000389c9c7981 */ /* 0x000f22000c1e1500 */
[----:B---3--:R-:W-:-:S06]  /*29850*/  IMAD.WIDE R158, R0, 0x2, R158 ;  /* 0x00000002009e7825 */ /* 0x008fcc00078e029e */
[----:B------:R-:W3:Y:S01]  /*29860*/  LDG.E.U16 R158, desc[UR56][R158.64] ;  /* 0x000000389e9e7981 */ /* 0x000ee2000c1e1500 */
[----:B--2---:R-:W-:-:S04]  /*29870*/  IMAD.WIDE R12, R0, 0x2, R186 ;  /* 0x00000002000c7825 */ /* 0x004fc800078e02ba */
[----:B------:R-:W-:-:S04]  /*29880*/  IMAD.WIDE R154, R0, 0x2, R154 ;  /* 0x00000002009a7825 */ /* 0x000fc800078e029a */
[----:B------:R-:W-:Y:S01]  /*29890*/  IMAD.WIDE R152, R0, 0x2, R152 ;  /* 0x0000000200987825 */ /* 0x000fe200078e0298 */
[----:B------:R-:W2:Y:S04]  /*298a0*/  LDG.E.U16 R157, desc[UR56][R154.64] ;  /* 0x000000389a9d7981 */ /* 0x000ea8000c1e1500 */
[----:B------:R0:W4:Y:S04]  /*298b0*/  LDG.E.U16 R155, desc[UR56][R152.64] ;  /* 0x00000038989b7981 */ /* 0x000128000c1e1500 */
[----:B------:R1:W2:Y:S04]  /*298c0*/  LDG.E.U16 R154, desc[UR56][R12.64] ;  /* 0x000000380c9a7981 */ /* 0x0002a8000c1e1500 */
[----:B------:R-:W0:Y:S04]  /*298d0*/  LDL.64 R152, [R1+0x9b0] ;  /* 0x0009b00001987983 */ /* 0x000e280000100a00 */
[----:B------:R-:W1:Y:S01]  /*298e0*/  LDL.64 R12, [R1+0x9a8] ;  /* 0x0009a800010c7983 */ /* 0x000e620000100a00 */
[----:B------:R-:W-:Y:S01]  /*298f0*/  FMUL R213, R213, 1.4426950216293334961 ;  /* 0x3fb8aa3bd5d57820 */ /* 0x000fe20000400000 */
[----:B------:R-:W3:Y:S08]  /*29900*/  MUFU.EX2 R212, R212 ;  /* 0x000000d400d47308 */ /* 0x000ef00000000800 */
[----:B------:R-:W3:Y:S01]  /*29910*/  MUFU.EX2 R213, R213 ;  /* 0x000000d500d57308 */ /* 0x000ee20000000800 */
[----:B------:R-:W3:Y:S02]  /*29920*/  S2R R187, SR_TID.X ;  /* 0x0000000000bb7919 */ /* 0x000ee40000002100 */
[----:B---3--:R-:W-:Y:S01]  /*29930*/  FADD R23, R212, R23 ;  /* 0x00000017d4177221 */ /* 0x008fe20000000000 */
[----:B------:R-:W3:Y:S03]  /*29940*/  SHFL.BFLY PT, R184, R160, 0x2, 0x1f ;  /* 0x0c401f00a0b87f89 */ /* 0x000ee600000e0000 */
[----:B------:R-:W-:-:S05]  /*29950*/  FADD R23, R213, R23 ;  /* 0x00000017d5177221 */ /* 0x000fca0000000000 */
[----:B------:R-:W3:Y:S01]  /*29960*/  SHFL.BFLY PT, R185, R23, 0x2, 0x1f ;  /* 0x0c401f0017b97f89 */ /* 0x000ee200000e0000 */
[C---:B------:R-:W-:Y:S02]  /*29970*/  LOP3.LUT R186, R187.reuse, 0x40, RZ, 0xc0, !PT ;  /* 0x00000040bbba7812 */ /* 0x040fe400078ec0ff */
[----:B------:R-:W-:Y:S01]  /*29980*/  LOP3.LUT R187, R187, 0x3f, RZ, 0xc0, !PT ;  /* 0x0000003fbbbb7812 */ /* 0x000fe200078ec0ff */
[----:B---3--:R-:W-:-:S03]  /*29990*/  FADD R184, R160, R184 ;  /* 0x000000b8a0b87221 */ /* 0x008fc60000000000 */
[----:B------:R-:W-:Y:S01]  /*299a0*/  SHF.L.U32 R187, R187, 0x1, RZ ;  /* 0x00000001bbbb7819 */ /* 0x000fe200000006ff */
[----:B------:R-:W-:-:S03]  /*299b0*/  FADD R185, R23, R185 ;  /* 0x000000b917b97221 */ /* 0x000fc60000000000 */
[----:B------:R-:W-:Y:S02]  /*299c0*/  LEA R23, R186, R187, 0x9 ;  /* 0x000000bbba177211 */ /* 0x000fe400078e48ff */
[----:B------:R-:W-:Y:S04]  /*299d0*/  SHFL.BFLY PT, R187, R184, 0x1, 0x1f ;  /* 0x0c201f00b8bb7f89 */ /* 0x000fe800000e0000 */
[----:B------:R-:W3:Y:S01]  /*299e0*/  SHFL.BFLY PT, R186, R185, 0x1, 0x1f ;  /* 0x0c201f00b9ba7f89 */ /* 0x000ee200000e0000 */
[----:B0-----:R-:W-:-:S04]  /*299f0*/  IMAD.WIDE R152, R0, 0x2, R152 ;  /* 0x0000000200987825 */ /* 0x001fc800078e0298 */
[----:B-1----:R-:W-:Y:S02]  /*29a00*/  IMAD.WIDE R12, R0, 0x2, R12 ;  /* 0x00000002000c7825 */ /* 0x002fe400078e020c */
[----:B------:R-:W3:Y:S04]  /*29a10*/  LDG.E.U16 R152, desc[UR56][R152.64] ;  /* 0x0000003898987981 */ /* 0x000ee8000c1e1500 */
[----:B------:R0:W3:Y:S02]  /*29a20*/  LDG.E.U16 R153, desc[UR56][R12.64] ;  /* 0x000000380c997981 */ /* 0x0000e4000c1e1500 */
[----:B0-----:R-:W-:Y:S02]  /*29a30*/  IADD3 R13, R20, R23, RZ ;  /* 0x00000017140d7210 */ /* 0x001fe40007ffe0ff */
[----:B------:R-:W-:Y:S04]  /*29a40*/  STL.64 [R1+0x1bb0], R150 ;  /* 0x001bb09601007387 */ /* 0x000fe80000100a00 */
[----:B------:R-:W-:Y:S04]  /*29a50*/  STL.64 [R1+0x1ba8], R148 ;  /* 0x001ba89401007387 */ /* 0x000fe80000100a00 */
[----:B------:R-:W-:Y:S04]  /*29a60*/  STL.64 [R1+0x1ba0], R146 ;  /* 0x001ba09201007387 */ /* 0x000fe80000100a00 */
[----:B------:R-:W-:Y:S04]  /*29a70*/  STL.64 [R1+0x1b98], R144 ;  /* 0x001b989001007387 */ /* 0x000fe80000100a00 */
[----:B------:R-:W-:Y:S04]  /*29a80*/  STL.64 [R1+0x1b90], R142 ;  /* 0x001b908e01007387 */ /* 0x000fe80000100a00 */
[----:B------:R0:W-:Y:S01]  /*29a90*/  STL.64 [R1+0x1b88], R140 ;  /* 0x001b888c01007387 */ /* 0x0001e20000100a00 */
[----:B------:R-:W-:Y:S06]  /*29aa0*/  BAR.SYNC.DEFER_BLOCKING 0x0 ;  /* 0x0000000000007b1d */ /* 0x000fec0000010000 */
[----:B0-----:R-:W3:Y:S04]  /*29ab0*/  LDL.LU R141, [R1+0x518] ;  /* 0x00051800018d7983 */ /* 0x001ee80000300800 */
[----:B------:R-:W3:Y:S04]  /*29ac0*/  LDL.LU R151, [R1+0x474] ;  /* 0x0004740001977983 */ /* 0x000ee80000300800 */
        /* <DEDUP_REMOVED lines=9> */
[----:B------:R-:W4:Y:S04]  /*29b60*/  LDL.LU R12, [R1+0x340] ;  /* 0x00034000010c7983 */ /* 0x000f280000300800 */
[----:B------:R-:W2:Y:S04]  /*29b70*/  LDL.LU R140, [R1+0x368] ;  /* 0x00036800018c7983 */ /* 0x000ea80000300800 */
[----:B------:R0:W-:Y:S04]  /*29b80*/  STL.64 [R1+0x1b80], R138 ;  /* 0x001b808a01007387 */ /* 0x0001e80000100a00 */
[----:B0-----:R-:W3:Y:S04]  /*29b90*/  LDL.LU R139, [R1+0x38c] ;  /* 0x00038c00018b7983 */ /* 0x001ee80000300800 */
[----:B------:R-:W4:Y:S04]  /*29ba0*/  LDL.LU R159, [R1+0x354] ;  /* 0x00035400019f7983 */ /* 0x000f280000300800 */
[----:B------:R-:W2:Y:S04]  /*29bb0*/  LDL.LU R138, [R1+0x23c] ;  /* 0x00023c00018a7983 */ /* 0x000ea80000300800 */
[----:B------:R0:W-:Y:S04]  /*29bc0*/  STL.64 [R1+0x1b78], R136 ;  /* 0x001b788801007387 */ /* 0x0001e80000100a00 */
[----:B0-----:R-:W3:Y:S04]  /*29bd0*/  LDL.LU R137, [R1+0x250] ;  /* 0x0002500001897983 */ /* 0x001ee80000300800 */
[----:B------:R-:W4:Y:S04]  /*29be0*/  LDL.LU R136, [R1+0x238] ;  /* 0x0002380001887983 */ /* 0x000f280000300800 */
[----:B------:R0:W-:Y:S04]  /*29bf0*/  STL.64 [R1+0x1b70], R134 ;  /* 0x001b708601007387 */ /* 0x0001e80000100a00 */
[----:B0-----:R-:W2:Y:S04]  /*29c00*/  LDL.LU R135, [R1+0x3b8] ;  /* 0x0003b80001877983 */ /* 0x001ea80000300800 */
[----:B------:R-:W3:Y:S04]  /*29c10*/  LDL.LU R134, [R1+0x3dc] ;  /* 0x0003dc0001867983 */ /* 0x000ee80000300800 */
[----:B------:R0:W-:Y:S04]  /*29c20*/  STL.64 [R1+0x1b68], R132 ;  /* 0x001b688401007387 */ /* 0x0001e80000100a00 */
[----:B0-----:R-:W4:Y:S04]  /*29c30*/  LDL.LU R133, [R1+0x390] ;  /* 0x0003900001857983 */ /* 0x001f280000300800 */
        /* <DEDUP_REMOVED lines=10> */
[----:B------:R-:W3:Y:S04]  /*29ce0*/  LDL.LU R126, [R1+0x3e8] ;  /* 0x0003e800017e7983 */ /* 0x000ee80000300800 */
[----:B------:R0:W-:Y:S04]  /*29cf0*/  STL.64 [R1+0x1b48], R124 ;  /* 0x001b487c01007387 */ /* 0x0001e80000100a00 */
[----:B0-----:R-:W4:Y:S04]  /*29d00*/  LDL.LU R125, [R1+0x3a4] ;  /* 0x0003a400017d7983 */ /* 0x001f280000300800 */
[----:B------:R-:W2:Y:S04]  /*29d10*/  LDL.LU R124, [R1+0x98c] ;  /* 0x00098c00017c7983 */ /* 0x000ea80000300800 */
[----:B------:R-:W-:Y:S04]  /*29d20*/  STL.64 [R1+0x1b40], R122 ;  /* 0x001b407a01007387 */ /* 0x000fe80000100a00 */
        /* <DEDUP_REMOVED lines=49> */
[----:B--2---:R0:W-:Y:S04]  /*2a040*/  STS.U16 [R13], R124 ;  /* 0x0000007c0d007388 */ /* 0x0041e80000000400 */
[----:B0-----:R-:W2:Y:S04]  /*2a050*/  LDL.LU R124, [R1+0x96c] ;  /* 0x00096c00017c7983 */ /* 0x001ea80000300800 */
[----:B--2---:R0:W-:Y:S04]  /*2a060*/  STS.U16 [R13+0x400], R124 ;  /* 0x0004007c0d007388 */ /* 0x0041e80000000400 */
        /* <DEDUP_REMOVED lines=105> */
[----:B------:R-:W3:Y:S04]  /*2a700*/  LDL.LU R123, [R1+0x988] ;  /* 0x00098800017b7983 */ /* 0x000ee80000300800 */
        /* <DEDUP_REMOVED lines=9> */
[----:B--2---:R4:W-:Y:S02]  /*2a7a0*/  STS.U16 [R13+0x15800], R124 ;  /* 0x0158007c0d007388 */ /* 0x0049e40000000400 */
[----:B----4-:R-:W-:-:S02]  /*2a7b0*/  MOV R124, R125 ;  /* 0x0000007d007c7202 */ /* 0x010fc40000000f00 */
[----:B---3--:R-:W-:Y:S01]  /*2a7c0*/  MOV R125, R126 ;  /* 0x0000007e007d7202 */ /* 0x008fe20000000f00 */
[----:B------:R-:W-:Y:S01]  /*2a7d0*/  IMAD.MOV.U32 R126, RZ, RZ, R127 ;  /* 0x000000ffff7e7224 */ /* 0x000fe200078e007f */
[----:B------:R-:W-:Y:S02]  /*2a7e0*/  MOV R127, R128 ;  /* 0x00000080007f7202 */ /* 0x000fe40000000f00 */
[----:B------:R-:W-:Y:S02]  /*2a7f0*/  MOV R128, R129 ;  /* 0x0000008100807202 */ /* 0x000fe40000000f00 */
[----:B------:R-:W-:Y:S02]  /*2a800*/  MOV R129, R130 ;  /* 0x0000008200817202 */ /* 0x000fe40000000f00 */
[----:B------:R-:W-:Y:S02]  /*2a810*/  MOV R130, R131 ;  /* 0x0000008300827202 */ /* 0x000fe40000000f00 */
[----:B------:R-:W-:-:S02]  /*2a820*/  MOV R131, R132 ;  /* 0x0000008400837202 */ /* 0x000fc40000000f00 */
[----:B------:R-:W-:Y:S02]  /*2a830*/  MOV R132, R133 ;  /* 0x0000008500847202 */ /* 0x000fe40000000f00 */
[----:B------:R-:W-:Y:S02]  /*2a840*/  MOV R133, R134 ;  /* 0x0000008600857202 */ /* 0x000fe40000000f00 */
[----:B------:R-:W-:Y:S02]  /*2a850*/  MOV R134, R135 ;  /* 0x0000008700867202 */ /* 0x000fe40000000f00 */
[----:B------:R-:W-:Y:S02]  /*2a860*/  MOV R135, R136 ;  /* 0x0000008800877202 */ /* 0x000fe40000000f00 */
[----:B------:R-:W-:Y:S02]  /*2a870*/  MOV R136, R137 ;  /* 0x0000008900887202 */ /* 0x000fe40000000f00 */
[----:B------:R-:W-:Y:S01]  /*2a880*/  MOV R137, R138 ;  /* 0x0000008a00897202 */ /* 0x000fe20000000f00 */
[----:B------:R-:W-:Y:S01]  /*2a890*/  IMAD.MOV.U32 R138, RZ, RZ, R139 ;  /* 0x000000ffff8a7224 */ /* 0x000fe200078e008b */
[----:B------:R-:W-:-:S02]  /*2a8a0*/  MOV R139, R140 ;  /* 0x0000008c008b7202 */ /* 0x000fc40000000f00 */
[----:B------:R-:W-:Y:S02]  /*2a8b0*/  MOV R140, R12 ;  /* 0x0000000c008c7202 */ /* 0x000fe40000000f00 */
[----:B------:R-:W-:-:S04]  /*2a8c0*/  LOP3.LUT R12, R23, 0x10, RZ, 0x3c, !PT ;  /* 0x00000010170c7812 */ /* 0x000fc800078e3cff */
[----:B------:R-:W-:-:S05]  /*2a8d0*/  IADD3 R12, R20, R12, RZ ;  /* 0x0000000c140c7210 */ /* 0x000fca0007ffe0ff */
[----:B------:R0:W-:Y:S04]  /*2a8e0*/  STS.U16 [R12+0x80], R123 ;  /* 0x0000807b0c007388 */ /* 0x0001e80000000400 */
        /* <DEDUP_REMOVED lines=106> */
[----:B0-----:R-:W2:Y:S01]  /*2af90*/  LDL.LU R123, [R1+0x210] ;  /* 0x00021000017b7983 */ /* 0x001ea20000300800 */
[----:B------:R-:W-:-:S03]  /*2afa0*/  LOP3.LUT R13, R23, 0x20, RZ, 0x3c, !PT ;  /* 0x00000020170d7812 */ /* 0x000fc600078e3cff */
[----:B--2---:R0:W-:Y:S04]  /*2afb0*/  STS.U16 [R12+0x15880], R123 ;  /* 0x0158807b0c007388 */ /* 0x0041e80000000400 */
[----:B0-----:R-:W2:Y:S01]  /*2afc0*/  LDL.LU R123, [R1+0x984] ;  /* 0x00098400017b7983 */ /* 0x001ea20000300800 */
        /* <DEDUP_REMOVED lines=693> */
[----:B------:R-:W4:Y:S04]  /*2db20*/  LDL.LU.64 R24, [R1] ;  /* 0x0000000001187983 */ /* 0x000f280000300a00 */
[----:B------:R-:W4:Y:S04]  /*2db30*/  LDL.LU.64 R26, [R1+0x8] ;  /* 0x00000800011a7983 */ /* 0x000f280000300a00 */
        /* <DEDUP_REMOVED lines=46> */
[----:B------:R-:W4:Y:S01]  /*2de20*/  LDL.LU.64 R120, [R1+0x180] ;  /* 0x0001800001787983 */ /* 0x000f220000300a00 */
[----:B------:R-:W-:-:S02]  /*2de30*/  MOV R206, R124 ;  /* 0x0000007c00ce7202 */ /* 0x000fc40000000f00 */
        /* <DEDUP_REMOVED lines=16> */
[----:B------:R-:W-:Y:S01]  /*2df40*/  MOV R182, R141 ;  /* 0x0000008d00b67202 */ /* 0x000fe20000000f00 */
[----:B------:R-:W-:Y:S01]  /*2df50*/  IMAD.MOV.U32 R13, RZ, RZ, R142 ;  /* 0x000000ffff0d7224 */ /* 0x000fe200078e008e */
[----:B------:R-:W-:Y:S02]  /*2df60*/  MOV R169, R143 ;  /* 0x0000008f00a97202 */ /* 0x000fe40000000f00 */
[----:B------:R-:W-:-:S02]  /*2df70*/  MOV R247, R144 ;  /* 0x0000009000f77202 */ /* 0x000fc40000000f00 */
[----:B------:R-:W-:Y:S02]  /*2df80*/  MOV R239, R145 ;  /* 0x0000009100ef7202 */ /* 0x000fe40000000f00 */
[----:B------:R-:W-:Y:S02]  /*2df90*/  MOV R171, R146 ;  /* 0x0000009200ab7202 */ /* 0x000fe40000000f00 */
[----:B------:R-:W-:Y:S02]  /*2dfa0*/  MOV R237, R147 ;  /* 0x0000009300ed7202 */ /* 0x000fe40000000f00 */
[----:B------:R-:W-:Y:S02]  /*2dfb0*/  MOV R207, R148 ;  /* 0x0000009400cf7202 */ /* 0x000fe40000000f00 */
[----:B------:R-:W-:Y:S02]  /*2dfc0*/  MOV R220, R149 ;  /* 0x0000009500dc7202 */ /* 0x000fe40000000f00 */
[----:B------:R-:W-:-:S02]  /*2dfd0*/  MOV R176, R150 ;  /* 0x0000009600b07202 */ /* 0x000fc40000000f00 */
[----:B------:R-:W-:Y:S01]  /*2dfe0*/  MOV R210, R151 ;  /* 0x0000009700d27202 */ /* 0x000fe20000000f00 */
[----:B--2---:R0:W-:Y:S04]  /*2dff0*/  STS.U16 [R16+0x13380], R123 ;  /* 0x0133807b10007388 */ /* 0x0041e80000000400 */
[----:B0-----:R-:W2:Y:S04]  /*2e000*/  LDL.LU.64 R122, [R1+0x188] ;  /* 0x00018800017a7983 */ /* 0x001ea80000300a00 */
[----:B------:R-:W2:Y:S04]  /*2e010*/  LDL.LU.64 R124, [R1+0x190] ;  /* 0x00019000017c7983 */ /* 0x000ea80000300a00 */
        /* <DEDUP_REMOVED lines=13> */
[----:B---3--:R0:W-:Y:S04]  /*2e0f0*/  STS.U16 [R16+0x13780], R168 ;  /* 0x013780a810007388 */ /* 0x0081e80000000400 */
[----:B0-----:R-:W3:Y:S04]  /*2e100*/  LDL.LU R168, [R1+0x344] ;  /* 0x0003440001a87983 */ /* 0x001ee80000300800 */
[----:B---3--:R0:W-:Y:S04]  /*2e110*/  STS.U16 [R16+0x13b80], R168 ;  /* 0x013b80a810007388 */ /* 0x0081e80000000400 */
[----:B0-----:R-:W3:Y:S04]  /*2e120*/  LDL.LU R168, [R1+0x318] ;  /* 0x0003180001a87983 */ /* 0x001ee80000300800 */
[----:B---3--:R0:W-:Y:S04]  /*2e130*/  STS.U16 [R16+0x13f80], R168 ;  /* 0x013f80a810007388 */ /* 0x0081e80000000400 */
[----:B0-----:R-:W3:Y:S04]  /*2e140*/  LDL.LU R168, [R1+0x2f4] ;  /* 0x0002f40001a87983 */ /* 0x001ee80000300800 */
[----:B---3--:R0:W-:Y:S04]  /*2e150*/  STS.U16 [R16+0x14380], R168 ;  /* 0x014380a810007388 */ /* 0x0081e80000000400 */
[----:B0-----:R-:W3:Y:S02]  /*2e160*/  LDL.LU R168, [R1+0x998] ;  /* 0x0009980001a87983 */ /* 0x001ee40000300800 */
[----:B---3--:R-:W-:-:S02]  /*2e170*/  FADD R12, -R22, R168 ;  /* 0x000000a8160c7221 */ /* 0x008fc40000000100 */
[----:B------:R-:W3:Y:S04]  /*2e180*/  LDL.LU R168, [R1+0x2d4] ;  /* 0x0002d40001a87983 */ /* 0x000ee80000300800 */
[----:B---3--:R0:W-:Y:S04]  /*2e190*/  STS.U16 [R16+0x14780], R168 ;  /* 0x014780a810007388 */ /* 0x0081e80000000400 */
[----:B0-----:R-:W3:Y:S04]  /*2e1a0*/  LDL.LU R168, [R1+0x2b0] ;  /* 0x0002b00001a87983 */ /* 0x001ee80000300800 */
[----:B---3--:R0:W-:Y:S04]  /*2e1b0*/  STS.U16 [R16+0x14b80], R168 ;  /* 0x014b80a810007388 */ /* 0x0081e80000000400 */
[----:B0-----:R-:W3:Y:S04]  /*2e1c0*/  LDL.LU R168, [R1+0x280] ;  /* 0x0002800001a87983 */ /* 0x001ee80000300800 */
[----:B---3--:R0:W-:Y:S04]  /*2e1d0*/  STS.U16 [R16+0x14f80], R168 ;  /* 0x014f80a810007388 */ /* 0x0081e80000000400 */
[----:B0-----:R-:W3:Y:S04]  /*2e1e0*/  LDL.LU R168, [R1+0x258] ;  /* 0x0002580001a87983 */ /* 0x001ee80000300800 */
[----:B---3--:R0:W-:Y:S04]  /*2e1f0*/  STS.U16 [R16+0x15380], R168 ;  /* 0x015380a810007388 */ /* 0x0081e80000000400 */
[----:B0-----:R-:W3:Y:S04]  /*2e200*/  LDL.LU R168, [R1+0x220] ;  /* 0x0002200001a87983 */ /* 0x001ee80000300800 */
[----:B---3--:R0:W-:Y:S02]  /*2e210*/  STS.U16 [R16+0x15780], R168 ;  /* 0x015780a810007388 */ /* 0x0081e40000000400 */
[----:B0-----:R-:W-:-:S02]  /*2e220*/  MOV R168, R13 ;  /* 0x0000000d00a87202 */ /* 0x001fc40000000f00 */
[----:B------:R-:W3:Y:S04]  /*2e230*/  LDL.LU R13, [R1+0x99c] ;  /* 0x00099c00010d7983 */ /* 0x000ee80000300800 */
[----:B------:R-:W4:Y:S02]  /*2e240*/  LDL.LU R244, [R1+0x2ac] ;  /* 0x0002ac0001f47983 */ /* 0x000f240000300800 */
[----:B----4-:R-:W-:Y:S02]  /*2e250*/  F2FP.BF16.F32.PACK_AB R180, R244, R180 ;  /* 0x000000b4f4b4723e */ /* 0x010fe400000010ff */
[----:B------:R-:W4:Y:S04]  /*2e260*/  LDL.LU R244, [R1+0x5c8] ;  /* 0x0005c80001f47983 */ /* 0x000f280000300800 */
[----:B------:R-:W2:Y:S01]  /*2e270*/  LDL.LU R236, [R1+0x290] ;  /* 0x0002900001ec7983 */ /* 0x000ea20000300800 */
[----:B----4-:R-:W-:-:S02]  /*2e280*/  F2FP.BF16.F32.PACK_AB R181, R244, R181 ;  /* 0x000000b5f4b5723e */ /* 0x010fc400000010ff */
[----:B------:R-:W-:Y:S02]  /*2e290*/  MOV R244, R182 ;  /* 0x000000b600f47202 */ /* 0x000fe40000000f00 */
[----:B------:R-:W2:Y:S04]  /*2e2a0*/  LDL.LU R182, [R1+0x2a8] ;  /* 0x0002a80001b67983 */ /* 0x000ea80000300800 */
[----:B------:R-:W4:Y:S01]  /*2e2b0*/  LDL.LU R228, [R1+0x590] ;  /* 0x0005900001e47983 */ /* 0x000f220000300800 */
[----:B--2---:R-:W-:Y:S01]  /*2e2c0*/  F2FP.BF16.F32.PACK_AB R182, R236, R182 ;  /* 0x000000b6ecb6723e */ /* 0x004fe200000010ff */
[----:B------:R-:W-:Y:S01]  /*2e2d0*/  IMAD.MOV.U32 R236, RZ, RZ, R229 ;  /* 0x000000ffffec7224 */ /* 0x000fe200078e00e5 */
[----:B------:R-:W-:Y:S02]  /*2e2e0*/  MOV R229, R23 ;  /* 0x0000001700e57202 */ /* 0x000fe40000000f00 */
[----:B------:R-:W-:-:S02]  /*2e2f0*/  MOV R23, R245 ;  /* 0x000000f500177202 */ /* 0x000fc40000000f00 */
[----:B------:R-:W-:Y:S02]  /*2e300*/  MOV R245, R175 ;  /* 0x000000af00f57202 */ /* 0x000fe40000000f00 */
[----:B------:R-:W-:Y:S02]  /*2e310*/  MOV R175, R183 ;  /* 0x000000b700af7202 */ /* 0x000fe40000000f00 */
[----:B------:R-:W4:Y:S04]  /*2e320*/  LDL.LU R183, [R1+0x5c4] ;  /* 0x0005c40001b77983 */ /* 0x000f280000300800 */
[----:B------:R-:W2:Y:S01]  /*2e330*/  LDL.LU R219, [R1+0x278] ;  /* 0x0002780001db7983 */ /* 0x000ea20000300800 */
[----:B----4-:R-:W-:Y:S02]  /*2e340*/  F2FP.BF16.F32.PACK_AB R183, R228, R183 ;  /* 0x000000b7e4b7723e */ /* 0x010fe400000010ff */
[----:B------:R-:W-:-:S02]  /*2e350*/  MOV R228, R229 ;  /* 0x000000e500e47202 */ /* 0x000fc40000000f00 */
[----:B------:R-:W-:Y:S02]  /*2e360*/  MOV R229, R176 ;  /* 0x000000b000e57202 */ /* 0x000fe40000000f00 */
[----:B------:R-:W2:Y:S04]  /*2e370*/  LDL.LU R176, [R1+0x288] ;  /* 0x0002880001b07983 */ /* 0x000ea80000300800 */
[----:B------:R-:W4:Y:S01]  /*2e380*/  LDL.LU R198, [R1+0x55c] ;  /* 0x00055c0001c67983 */ /* 0x000f220000300800 */
[----:B--2---:R-:W-:-:S03]  /*2e390*/  F2FP.BF16.F32.PACK_AB R176, R219, R176 ;  /* 0x000000b0dbb0723e */ /* 0x004fc600000010ff */
[----:B------:R-:W4:Y:S04]  /*2e3a0*/  LDL.LU R219, [R1+0x580] ;  /* 0x0005800001db7983 */ /* 0x000f280000300800 */
        /* <DEDUP_REMOVED lines=9> */
[----:B------:R2:W-:Y:S01]  /*2e440*/  STS.U16 [R16+0x17f80], R153 ;  /* 0x017f809910007388 */ /* 0x0005e20000000400 */
[----:B------:R3:W-:Y:S06]  /*2e450*/  MEMBAR.ALL.CTA ;  /* 0x0000000000007992 */ /* 0x0007ec0000008000 */
[----:B---3--:R-:W3:Y:S01]  /*2e460*/  FENCE.VIEW.ASYNC.S ;  /* 0x00000000000073c6 */ /* 0x008ee20000000000 */
[----:B------:R-:W-:Y:S01]  /*2e470*/  FADD R13, -R21, R13 ;  /* 0x0000000d150d7221 */ /* 0x000fe20000000100 */
[----:B------:R-:W-:-:S03]  /*2e480*/  FMUL R12, R12, 1.4426950216293334961 ;  /* 0x3fb8aa3b0c0c7820 */ /* 0x000fc60000400000 */
[----:B------:R-:W-:-:S03]  /*2e490*/  FMUL R13, R13, 1.4426950216293334961 ;  /* 0x3fb8aa3b0d0d7820 */ /* 0x000fc60000400000 */
[----:B------:R-:W0:Y:S08]  /*2e4a0*/  MUFU.EX2 R12, R12 ;  /* 0x0000000c000c7308 */ /* 0x000e300000000800 */
[----:B------:R-:W1:Y:S01]  /*2e4b0*/  MUFU.EX2 R13, R13 ;  /* 0x0000000d000d7308 */ /* 0x000e620000000800 */
[-C--:B0-----:R-:W-:Y:S01]  /*2e4c0*/  FMUL R26, R26, R12.reuse ;  /* 0x0000000c1a1a7220 */ /* 0x081fe20000400000 */
[-C--:B------:R-:W-:Y:S01]  /*2e4d0*/  FMUL R27, R27, R12.reuse ;  /* 0x0000000c1b1b7220 */ /* 0x080fe20000400000 */
        /* <DEDUP_REMOVED lines=61> */
[----:B------:R-:W-:Y:S01]  /*2e8b0*/  FMUL R151, R151, R12 ;  /* 0x0000000c97977220 */ /* 0x000fe20000400000 */
[-C--:B-1----:R-:W-:Y:S01]  /*2e8c0*/  FMUL R24, R24, R13.reuse ;  /* 0x0000000d18187220 */ /* 0x082fe20000400000 */
        /* <DEDUP_REMOVED lines=61> */
[----:B----4-:R-:W-:-:S02]  /*2eca0*/  F2FP.BF16.F32.PACK_AB R177, R198, R219 ;  /* 0x000000dbc6b1723e */ /* 0x010fc400000010ff */
[----:B------:R-:W-:Y:S02]  /*2ecb0*/  MOV R219, R236 ;  /* 0x000000ec00db7202 */ /* 0x000fe40000000f00 */
[----:B------:R-:W-:Y:S02]  /*2ecc0*/  MOV R236, R168 ;  /* 0x000000a800ec7202 */ /* 0x000fe40000000f00 */
[----:B------:R-:W-:Y:S02]  /*2ecd0*/  MOV R168, R169 ;  /* 0x000000a900a87202 */ /* 0x000fe40000000f00 */
[----:B------:R-:W-:Y:S02]  /*2ece0*/  MOV R169, R171 ;  /* 0x000000ab00a97202 */ /* 0x000fe40000000f00 */
[----:B------:R-:W-:Y:S02]  /*2ecf0*/  MOV R171, R220 ;  /* 0x000000dc00ab7202 */ /* 0x000fe40000000f00 */
[----:B------:R-:W4:Y:S04]  /*2ed00*/  LDL.LU R220, [R1+0x484] ;  /* 0x0004840001dc7983 */ /* 0x000f280000300800 */
[----:B------:R-:W2:Y:S04]  /*2ed10*/  LDL.LU R165, [R1+0x254] ;  /* 0x0002540001a57983 */ /* 0x000ea80000300800 */
[----:B------:R-:W2:Y:S04]  /*2ed20*/  LDL.LU R170, [R1+0x270] ;  /* 0x0002700001aa7983 */ /* 0x000ea80000300800 */
[----:B------:R-:W4:Y:S04]  /*2ed30*/  LDL.LU R179, [R1+0x530] ;  /* 0x0005300001b37983 */ /* 0x000f280000300800 */
[----:B------:R-:W4:Y:S01]  /*2ed40*/  LDL.LU R198, [R1+0x554] ;  /* 0x0005540001c67983 */ /* 0x000f220000300800 */
[----:B---3--:R-:W-:Y:S01]  /*2ed50*/  BAR.SYNC.DEFER_BLOCKING 0x0 ;  /* 0x0000000000007b1d */ /* 0x008fe20000010000 */
[-C--:B------:R-:W-:Y:S01]  /*2ed60*/  FMUL R148, R148, R13.reuse ;  /* 0x0000000d94947220 */ /* 0x080fe20000400000 */
[----:B------:R-:W-:-:S06]  /*2ed70*/  FMUL R149, R149, R13 ;  /* 0x0000000d95957220 */ /* 0x000fcc0000400000 */
[----:B------:R-:W-:-:S06]  /*2ed80*/  WARPGROUP.ARRIVE ;  /* 0x00000000000079c5 */ /* 0x000fcc0000000000 */
[----:B------:R-:W-:Y:S01]  /*2ed90*/  HGMMA.64x256x16.F32.BF16 R24, R180, gdesc[UR4], R24, gsb0 ;  /* 0x03e00004b4187df0 */ /* 0x000fe20008001818 */
[----:B------:R-:W-:Y:S02]  /*2eda0*/  F2FP.BF16.F32.PACK_AB R172, R219, R228 ;  /* 0x000000e4dbac723e */ /* 0x000fe400000010ff */
[----:B------:R-:W-:Y:S02]  /*2edb0*/  F2FP.BF16.F32.PACK_AB R173, R236, R244 ;  /* 0x000000f4ecad723e */ /* 0x000fe400000010ff */
[----:B------:R-:W-:Y:S02]  /*2edc0*/  F2FP.BF16.F32.PACK_AB R174, R168, R174 ;  /* 0x000000aea8ae723e */ /* 0x000fe400000010ff */
[----:B------:R-:W-:Y:S01]  /*2edd0*/  F2FP.BF16.F32.PACK_AB R175, R169, R175 ;  /* 0x000000afa9af723e */ /* 0x000fe200000010ff */
[----:B------:R-:W-:-:S07]  /*2ede0*/  UIADD3.64 UR4, UR10, 0x2, URZ ;  /* 0x000000020a047897 */ /* 0x000fce000fffe03f */
[----:B------:R-:W-:Y:S01]  /*2edf0*/  UMOV UR58, UR4 ;  /* 0x00000004003a7c82 */ /* 0x000fe20008000000 */
[----:B------:R-:W-:Y:S01]  /*2ee00*/  UMOV UR59, UR5 ;  /* 0x00000005003b7c82 */ /* 0x000fe20008000000 */
[----:B--2---:R-:W-:Y:S02]  /*2ee10*/  F2FP.BF16.F32.PACK_AB R178, R165, R170 ;  /* 0x000000aaa5b2723e */ /* 0x004fe400000010ff */
[----:B----4-:R-:W-:Y:S01]  /*2ee20*/  F2FP.BF16.F32.PACK_AB R179, R179, R198 ;  /* 0x000000c6b3b3723e */ /* 0x010fe200000010ff */
[----:B------:R-:W-:-:S03]  /*2ee30*/  WARPGROUP.DEPBAR.LE gsb0, 0x0 ;  /* 0x00008000000079c5 */ /* 0x000fc60000010000 */
[----:B------:R-:W-:-:S06]  /*2ee40*/  WARPGROUP.ARRIVE ;  /* 0x00000000000079c5 */ /* 0x000fcc0000000000 */
[----:B------:R-:W-:Y:S01]  /*2ee50*/  HGMMA.64x256x16.F32.BF16 R24, R176, gdesc[UR8], R24, gsb0 ;  /* 0x03e00008b0187df0 */ /* 0x000fe20008001818 */
[----:B------:R-:W-:Y:S02]  /*2ee60*/  F2FP.BF16.F32.PACK_AB R168, R171, R207 ;  /* 0x000000cfaba8723e */ /* 0x000fe400000010ff */
[----:B------:R-:W-:Y:S02]  /*2ee70*/  F2FP.BF16.F32.PACK_AB R169, R220, R229 ;  /* 0x000000e5dca9723e */ /* 0x000fe400000010ff */
[----:B------:R-:W-:Y:S02]  /*2ee80*/  F2FP.BF16.F32.PACK_AB R170, R23, R237 ;  /* 0x000000ed17aa723e */ /* 0x000fe400000010ff */
[----:B------:R-:W-:Y:S01]  /*2ee90*/  F2FP.BF16.F32.PACK_AB R171, R245, R210 ;  /* 0x000000d2f5ab723e */ /* 0x000fe200000010ff */
[----:B------:R-:W-:Y:S01]  /*2eea0*/  UIADD3.64 UR4, UR10, 0x4, URZ ;  /* 0x000000040a047897 */ /* 0x000fe2000fffe03f */
[----:B------:R-:W-:Y:S02]  /*2eeb0*/  WARPGROUP.DEPBAR.LE gsb0, 0x0 ;  /* 0x00008000000079c5 */ /* 0x000fe40000010000 */
[----:B------:R-:W-:-:S15]  /*2eec0*/  WARPGROUP.ARRIVE ;  /* 0x00000000000079c5 */ /* 0x000fde0000000000 */
[----:B------:R-:W-:-:S02]  /*2eed0*/  NOP ;  /* 0x0000000000007918 */ /* 0x000fc40000000000 */
[----:B------:R-:W-:Y:S01]  /*2eee0*/  HGMMA.64x256x16.F32.BF16 R24, R172, gdesc[UR56], R24, gsb0 ;  /* 0x03e00038ac187df0 */ /* 0x000fe20008001818 */
[----:B------:R-:W-:Y:S01]  /*2eef0*/  UMOV UR58, UR4 ;  /* 0x00000004003a7c82 */ /* 0x000fe20008000000 */
[----:B------:R-:W-:Y:S01]  /*2ef00*/  UMOV UR59, UR5 ;  /* 0x00000005003b7c82 */ /* 0x000fe20008000000 */
[----:B------:R-:W-:Y:S02]  /*2ef10*/  F2FP.BF16.F32.PACK_AB R164, R250, R221 ;  /* 0x000000ddfaa4723e */ /* 0x000fe400000010ff */
[----:B------:R-:W-:Y:S02]  /*2ef20*/  F2FP.BF16.F32.PACK_AB R165, R230, R238 ;  /* 0x000000eee6a5723e */ /* 0x000fe400000010ff */
[----:B------:R-:W-:Y:S02]  /*2ef30*/  F2FP.BF16.F32.PACK_AB R166, R189, R188 ;  /* 0x000000bcbda6723e */ /* 0x000fe400000010ff */
[----:B------:R-:W-:Y:S01]  /*2ef40*/  F2FP.BF16.F32.PACK_AB R167, R246, R160 ;  /* 0x000000a0f6a7723e */ /* 0x000fe200000010ff */
[----:B------:R-:W-:Y:S01]  /*2ef50*/  UIADD3.64 UR4, UR10, 0x7fe, URZ ;  /* 0x000007fe0a047897 */ /* 0x000fe2000fffe03f */
[----:B------:R-:W-:-:S02]  /*2ef60*/  WARPGROUP.DEPBAR.LE gsb0, 0x0 ;  /* 0x00008000000079c5 */ /* 0x000fc40000010000 */
[----:B------:R-:W-:Y:S01]  /*2ef70*/  WARPGROUP.ARRIVE ;  /* 0x00000000000079c5 */ /* 0x000fe20000000000 */
[----:B------:R-:W-:Y:S02]  /*2ef80*/  F2FP.BF16.F32.PACK_AB R161, R199, R202 ;  /* 0x000000cac7a1723e */ /* 0x000fe400000010ff */
[----:B------:R-:W-:Y:S02]  /*2ef90*/  F2FP.BF16.F32.PACK_AB R162, R197, R196 ;  /* 0x000000c4c5a2723e */ /* 0x000fe400000010ff */
[----:B------:R-:W-:Y:S02]  /*2efa0*/  F2FP.BF16.F32.PACK_AB R163, R203, R206 ;  /* 0x000000cecba3723e */ /* 0x000fe400000010ff */
[----:B------:R-:W-:Y:S02]  /*2efb0*/  F2FP.BF16.F32.PACK_AB R156, R201, R200 ;  /* 0x000000c8c99c723e */ /* 0x000fe400000010ff */
[----:B------:R-:W-:-:S06]  /*2efc0*/  F2FP.BF16.F32.PACK_AB R157, R211, R222 ;  /* 0x000000ded39d723e */ /* 0x000fcc00000010ff */
[----:B------:R-:W-:Y:S01]  /*2efd0*/  HGMMA.64x256x16.F32.BF16 R24, R168, gdesc[UR56], R24, gsb0 ;  /* 0x03e00038a8187df0 */ /* 0x000fe20008001818 */
[----:B------:R-:W-:Y:S01]  /*2efe0*/  UMOV UR58, UR4 ;  /* 0x00000004003a7c82 */ /* 0x000fe20008000000 */
[----:B------:R-:W-:Y:S01]  /*2eff0*/  UMOV UR59, UR5 ;  /* 0x00000005003b7c82 */ /* 0x000fe20008000000 */
[----:B------:R-:W-:Y:S02]  /*2f000*/  F2FP.BF16.F32.PACK_AB R160, R193, R192 ;  /* 0x000000c0c1a0723e */ /* 0x000fe400000010ff */
[----:B------:R-:W-:Y:S02]  /*2f010*/  F2FP.BF16.F32.PACK_AB R158, R205, R204 ;  /* 0x000000cccd9e723e */ /* 0x000fe400000010ff */
[----:B------:R-:W-:Y:S02]  /*2f020*/  F2FP.BF16.F32.PACK_AB R159, R231, R159 ;  /* 0x0000009fe79f723e */ /* 0x000fe400000010ff */
[----:B------:R-:W-:Y:S02]  /*2f030*/  F2FP.BF16.F32.PACK_AB R152, R209, R208 ;  /* 0x000000d0d198723e */ /* 0x000fe400000010ff */
[----:B------:R-:W-:-:S02]  /*2f040*/  F2FP.BF16.F32.PACK_AB R153, R239, R247 ;  /* 0x000000f7ef99723e */ /* 0x000fc400000010ff */
[----:B------:R-:W-:Y:S02]  /*2f050*/  F2FP.BF16.F32.PACK_AB R154, R213, R212 ;  /* 0x000000d4d59a723e */ /* 0x000fe400000010ff */
[----:B------:R-:W-:Y:S01]  /*2f060*/  F2FP.BF16.F32.PACK_AB R155, R215, R223 ;  /* 0x000000dfd79b723e */ /* 0x000fe200000010ff */
[----:B------:R-:W0:Y:S01]  /*2f070*/  LDC R189, c[0x0][0x280] ;  /* 0x0000a000ffbd7b82 */ /* 0x000e220000000800 */
[----:B------:R-:W-:Y:S02]  /*2f080*/  WARPGROUP.DEPBAR.LE gsb0, 0x0 ;  /* 0x00008000000079c5 */ /* 0x000fe40000010000 */
[----:B------:R-:W-:-:S09]  /*2f090*/  WARPGROUP.ARRIVE ;  /* 0x00000000000079c5 */ /* 0x000fd20000000000 */
[----:B------:R-:W-:Y:S03]  /*2f0a0*/  HGMMA.64x256x16.F32.BF16 R24, R164, gdesc[UR56], R24, gsb0 ;  /* 0x03e00038a4187df0 */ /* 0x000fe60008001818 */
[----:B------:R-:W-:Y:S02]  /*2f0b0*/  WARPGROUP.DEPBAR.LE gsb0, 0x0 ;  /* 0x00008000000079c5 */ /* 0x000fe40000010000 */
[----:B------:R-:W-:-:S15]  /*2f0c0*/  WARPGROUP.ARRIVE ;  /* 0x00000000000079c5 */ /* 0x000fde0000000000 */
[----:B------:R-:W-:-:S08]  /*2f0d0*/  NOP ;  /* 0x0000000000007918 */ /* 0x000fd00000000000 */
        /* <DEDUP_REMOVED lines=10> */
[----:B------:R-:W-:Y:S04]  /*2f180*/  STL.64 [R1], R24 ;  /* 0x0000001801007387 */ /* 0x000fe80000100a00 */
        /* <DEDUP_REMOVED lines=62> */
[----:B------:R1:W-:Y:S04]  /*2f570*/  STL.64 [R1+0x1f8], R150 ;  /* 0x0001f89601007387 */ /* 0x0003e80000100a00 */
[----:B-1----:R-:W2:Y:S04]  /*2f580*/  LDL.LU.64 R150, [R1+0x1bb0] ;  /* 0x001bb00001967983 */ /* 0x002ea80000300a00 */
[----:B------:R-:W3:Y:S04]  /*2f590*/  LDL.LU.64 R148, [R1+0x1ba8] ;  /* 0x001ba80001947983 */ /* 0x000ee80000300a00 */
[----:B------:R-:W4:Y:S04]  /*2f5a0*/  LDL.LU.64 R146, [R1+0x1ba0] ;  /* 0x001ba00001927983 */ /* 0x000f280000300a00 */
[----:B------:R-:W3:Y:S04]  /*2f5b0*/  LDL.LU.64 R144, [R1+0x1b98] ;  /* 0x001b980001907983 */ /* 0x000ee80000300a00 */
        /* <DEDUP_REMOVED lines=60> */
[----:B------:R-:W3:Y:S04]  /*2f980*/  LDL.LU R191, [R1+0x9a0] ;  /* 0x0009a00001bf7983 */ /* 0x000ee80000300800 */
[----:B------:R-:W3:Y:S04]  /*2f990*/  LDL.LU R190, [R1+0x9a4] ;  /* 0x0009a40001be7983 */ /* 0x000ee80000300800 */
[----:B------:R-:W3:Y:S04]  /*2f9a0*/  LDL.LU R188, [R1+0x994] ;  /* 0x0009940001bc7983 */ /* 0x000ee80000300800 */
[----:B------:R-:W3:Y:S01]  /*2f9b0*/  LDL R23, [R1+0x19ac] ;  /* 0x0019ac0001177983 */ /* 0x000ee20000100800 */
[-C--:B--2---:R-:W-:Y:S01]  /*2f9c0*/  FMUL R150, R150, R12.reuse ;  /* 0x0000000c96967220 */ /* 0x084fe20000400000 */
[-C--:B------:R-:W-:Y:S01]  /*2f9d0*/  FMUL R151, R151, R12.reuse ;  /* 0x0000000c97977220 */ /* 0x080fe20000400000 */
[-C--:B----4-:R-:W-:Y:S01]  /*2f9e0*/  FMUL R146, R146, R12.reuse ;  /* 0x0000000c92927220 */ /* 0x090fe20000400000 */
[-C--:B------:R-:W-:Y:S01]  /*2f9f0*/  FMUL R147, R147, R12.reuse ;  /* 0x0000000c93937220 */ /* 0x080fe20000400000 */
[-C--:B---3--:R-:W-:Y:S01]  /*2fa00*/  FMUL R142, R142, R12.reuse ;  /* 0x0000000c8e8e7220 */ /* 0x088fe20000400000 */
        /* <DEDUP_REMOVED lines=122> */
[----:B------:R-:W-:-:S06]  /*301b0*/  FMUL R149, R149, R13 ;  /* 0x0000000d95957220 */ /* 0x000fcc0000400000 */
[----:B------:R-:W-:-:S06]  /*301c0*/  WARPGROUP.ARRIVE ;  /* 0x00000000000079c5 */ /* 0x000fcc0000000000 */
        /* <DEDUP_REMOVED lines=24> */
[----:B------:R-:W-:Y:S01]  /*30350*/  HGMMA.64x256x16.F32.BF16 R24, R156, gdesc[UR48], R24, gsb0 ;  /* 0x03e000309c187df0 */ /* 0x000fe20008001818 */
[----:B------:R-:W-:Y:S01]  /*30360*/  FADD R185, R185, R186 ;  /* 0x000000bab9b97221 */ /* 0x000fe20000000000 */
[----:B------:R-:W-:Y:S01]  /*30370*/  FADD R184, R184, R187 ;  /* 0x000000bbb8b87221 */ /* 0x000fe20000000000 */
[----:B------:R-:W-:Y:S02]  /*30380*/  VIADD R188, R188, 0x80 ;  /* 0x00000080bcbc7836 */ /* 0x000fe40000000000 */
[----:B------:R-:W-:Y:S01]  /*30390*/  FFMA R191, R13, R191, R185 ;  /* 0x000000bf0dbf7223 */ /* 0x000fe200000000b9 */
[----:B------:R-:W-:Y:S02]  /*303a0*/  FFMA R190, R12, R190, R184 ;  /* 0x000000be0cbe7223 */ /* 0x000fe400000000b8 */
[----:B------:R1:W-:Y:S04]  /*303b0*/  STL [R1+0x994], R188 ;  /* 0x000994bc01007387 */ /* 0x0003e80000100800 */
[----:B------:R1:W-:Y:S04]  /*303c0*/  STL [R1+0x9a0], R191 ;  /* 0x0009a0bf01007387 */ /* 0x0003e80000100800 */
[----:B------:R1:W-:Y:S04]  /*303d0*/  STL [R1+0x9a4], R190 ;  /* 0x0009a4be01007387 */ /* 0x0003e80000100800 */
[----:B------:R1:W-:Y:S04]  /*303e0*/  STL [R1+0x99c], R21 ;  /* 0x00099c1501007387 */ /* 0x0003e80000100800 */
[----:B------:R1:W-:Y:S01]  /*303f0*/  STL [R1+0x998], R22 ;  /* 0x0009981601007387 */ /* 0x0003e20000100800 */
[----:B0-----:R-:W-:-:S02]  /*30400*/  ISETP.GE.AND P0, PT, R188, R189, PT ;  /* 0x000000bdbc00720c */ /* 0x001fc40003f06270 */
[----:B------:R-:W-:Y:S02]  /*30410*/  LEA R0, R23, R0, 0x7 ;  /* 0x0000000017007211 */ /* 0x000fe400078e38ff */
[----:B------:R-:W-:Y:S01]  /*30420*/  LEA R2, R3, R2, 0x7 ;  /* 0x0000000203027211 */ /* 0x000fe200078e38ff */
[----:B------:R-:W-:Y:S02]  /*30430*/  WARPGROUP.DEPBAR.LE gsb0, 0x0 ;  /* 0x00008000000079c5 */ /* 0x000fe40000010000 */
[----:B------:R-:W-:-:S06]  /*30440*/  WARPGROUP.ARRIVE ;  /* 0x00000000000079c5 */ /* 0x000fcc0000000000 */
[----:B------:R-:W-:Y:S03]  /*30450*/  HGMMA.64x256x16.F32.BF16 R24, R152, gdesc[UR52], R24, gsb0 ;  /* 0x03e0003498187df0 */ /* 0x000fe60008001818 */
[----:B------:R-:W-:Y:S02]  /*30460*/  WARPGROUP.DEPBAR.LE gsb0, 0x0 ;  /* 0x00008000000079c5 */ /* 0x000fe40000010000 */
[----:B-1----:R-:W-:Y:S05]  /*30470*/  @!P0 BRA `(.L_x_1) ;  /* 0xfffffe30009c8947 */ /* 0x002fea000383ffff */
.L_x_0:
[----:B------:R-:W-:Y:S04]  /*30480*/  STL [R1+0x19bc], R21 ;  /* 0x0019bc1501007387 */ /* 0x000fe80000100800 */
[----:B------:R-:W-:Y:S04]  /*30490*/  STL [R1+0x19b8], R22 ;  /* 0x0019b81601007387 */ /* 0x000fe80000100800 */
[----:B------:R-:W2:Y:S04]  /*304a0*/  LDL.LU R3, [R1+0x9a0] ;  /* 0x0009a00001037983 */ /* 0x000ea80000300800 */
[----:B------:R-:W3:Y:S04]  /*304b0*/  LDL.LU R154, [R1+0x4c] ;  /* 0x00004c00019a7983 */ /* 0x000ee80000300800 */
[----:B------:R-:W4:Y:S04]  /*304c0*/  LDL.LU R153, [R1+0x70] ;  /* 0x0000700001997983 */ /* 0x000f280000300800 */
[----:B------:R-:W5:Y:S04]  /*304d0*/  LDL.LU R152, [R1+0x60] ;  /* 0x0000600001987983 */ /* 0x000f680000300800 */
[----:B------:R-:W2:Y:S04]  /*304e0*/  LDL.LU R23, [R1+0x74] ;  /* 0x0000740001177983 */ /* 0x000ea80000300800 */
[----:B------:R-:W2:Y:S04]  /*304f0*/  LDL.LU R13, [R1+0x64] ;  /* 0x00006400010d7983 */ /* 0x000ea80000300800 */
[----:B------:R-:W2:Y:S04]  /*30500*/  LDL.LU R12, [R1+0x90] ;  /* 0x00009000010c7983 */ /* 0x000ea80000300800 */
[----:B------:R-:W3:Y:S04]  /*30510*/  LDL.LU R178, [R1+0x9a4] ;  /* 0x0009a40001b27983 */ /* 0x000ee80000300800 */
[----:B------:R-:W4:Y:S04]  /*30520*/  LDL.LU R177, [R1+0x8] ;  /* 0x0000080001b17983 */ /* 0x000f280000300800 */
[----:B------:R-:W5:Y:S04]  /*30530*/  LDL.LU R176, [R1] ;  /* 0x0000000001b07983 */ /* 0x000f680000300800 */
        /* <DEDUP_REMOVED lines=21> */
[----:B------:R-:W0:Y:S02]  /*30690*/  S2R R179, SR_TID.X ;  /* 0x0000000000b37919 */ /* 0x000e240000002100 */
[----:B0-----:R-:W-:Y:S01]  /*306a0*/  LOP3.LUT R179, R179, 0x40, RZ, 0xc0, !PT ;  /* 0x00000040b3b37812 */ /* 0x001fe200078ec0ff */
[----:B------:R-:W-:Y:S03]  /*306b0*/  BAR.SYNC.DEFER_BLOCKING 0x0 ;  /* 0x0000000000007b1d */ /* 0x000fe60000010000 */
[----:B------:R-:W-:-:S02]  /*306c0*/  ISETP.NE.U32.AND P0, PT, R179, RZ, PT ;  /* 0x000000ffb300720c */ /* 0x000fc40003f05070 */
[----:B---3--:R-:W-:Y:S02]  /*306d0*/  MOV R179, R178 ;  /* 0x000000b200b37202 */ /* 0x008fe40000000f00 */
[----:B----4-:R-:W-:Y:S02]  /*306e0*/  MOV R178, R177 ;  /* 0x000000b100b27202 */ /* 0x010fe40000000f00 */
[----:B-----5:R-:W-:Y:S02]  /*306f0*/  MOV R177, R176 ;  /* 0x000000b000b17202 */ /* 0x020fe40000000f00 */
[----:B--2---:R-:W-:Y:S02]  /*30700*/  MOV R176, R175 ;  /* 0x000000af00b07202 */ /* 0x004fe40000000f00 */
[----:B------:R-:W-:Y:S02]  /*30710*/  MOV R175, R174 ;  /* 0x000000ae00af7202 */ /* 0x000fe40000000f00 */
[----:B------:R-:W-:-:S02]  /*30720*/  MOV R174, R173 ;  /* 0x000000ad00ae7202 */ /* 0x000fc40000000f00 */
[----:B------:R-:W-:Y:S02]  /*30730*/  MOV R173, R172 ;  /* 0x000000ac00ad7202 */ /* 0x000fe40000000f00 */
[----:B------:R-:W-:Y:S02]  /*30740*/  MOV R172, R171 ;  /* 0x000000ab00ac7202 */ /* 0x000fe40000000f00 */
[----:B------:R-:W-:Y:S01]  /*30750*/  MOV R171, R170 ;  /* 0x000000aa00ab7202 */ /* 0x000fe20000000f00 */
[----:B------:R-:W-:Y:S01]  /*30760*/  IMAD.MOV.U32 R170, RZ, RZ, R169 ;  /* 0x000000ffffaa7224 */ /* 0x000fe200078e00a9 */
        /* <DEDUP_REMOVED lines=10> */
[----:B------:R-:W-:Y:S01]  /*30810*/  MOV R159, R158 ;  /* 0x0000009e009f7202 */ /* 0x000fe20000000f00 */
[----:B------:R-:W-:Y:S01]  /*30820*/  IMAD.MOV.U32 R158, RZ, RZ, R157 ;  /* 0x000000ffff9e7224 */ /* 0x000fe200078e009d */
        /* <DEDUP_REMOVED lines=8> */
[----:B------:R-:W2:Y:S01]  /*308b0*/  LDL.LU R12, [R1+0x80] ;  /* 0x00008000010c7983 */ /* 0x000ea20000300800 */
[----:B------:R-:W-:Y:S01]  /*308c0*/  MOV R2, R179 ;  /* 0x000000b300027202 */ /* 0x000fe20000000f00 */
[----:B------:R-:W-:Y:S01]  /*308d0*/  FMUL R4, R3, 8388608 ;  /* 0x4b00000003047820 */ /* 0x000fe20000400000 */
[----:B------:R-:W-:-:S02]  /*308e0*/  MOV R179, R178 ;  /* 0x000000b200b37202 */ /* 0x000fc40000000f00 */
[----:B------:R-:W-:Y:S01]  /*308f0*/  MOV R178, R177 ;  /* 0x000000b100b27202 */ /* 0x000fe20000000f00 */
        /* <DEDUP_REMOVED lines=27> */
[----:B------:R-:W-:-:S04]  /*30ab0*/  FSETP.GEU.AND P2, PT, R3, 1.175494350822287508e-38, PT ;  /* 0x008000000300780b */ /* 0x000fc80003f4e000 */
[----:B------:R-:W-:-:S04]  /*30ac0*/  FSEL R4, R4, R3, !P2 ;  /* 0x0000000304047208 */ /* 0x000fc80005000000 */
[----:B------:R-:W-:-:S04]  /*30ad0*/  IADD3 R0, R4, -0x3f3504f3, RZ ;  /* 0xc0cafb0d04007810 */ /* 0x000fc80007ffe0ff */
[----:B------:R-:W-:Y:S02]  /*30ae0*/  LOP3.LUT R0, R0, 0xff800000, RZ, 0xc0, !PT ;  /* 0xff80000000007812 */ /* 0x000fe400078ec0ff */
[----:B--2---:R-:W-:Y:S02]  /*30af0*/  MOV R13, R12 ;  /* 0x0000000c000d7202 */ /* 0x004fe40000000f00 */
[----:B------:R-:W2:Y:S01]  /*30b00*/  LDL.LU R12, [R1+0x94] ;  /* 0x00009400010c7983 */ /* 0x000ea20000300800 */
[-C--:B------:R-:W-:Y:S01]  /*30b10*/  IADD3 R6, R4, -R0.reuse, RZ ;  /* 0x8000000004067210 */ /* 0x080fe20007ffe0ff */
[----:B------:R-:W-:Y:S01]  /*30b20*/  FMUL R9, R179, 0.25 ;  /* 0x3e800000b3097820 */ /* 0x000fe20000400000 */
[----:B------:R-:W-:Y:S02]  /*30b30*/  I2FP.F32.S32 R0, R0 ;  /* 0x0000000000007245 */ /* 0x000fe40000201400 */
[----:B------:R-:W-:Y:S02]  /*30b40*/  FSEL R5, RZ, -23, P2 ;  /* 0xc1b80000ff057808 */ /* 0x000fe40001000000 */
[----:B------:R-:W-:-:S02]  /*30b50*/  MOV R8, 0x3dc6b27f ;  /* 0x3dc6b27f00087802 */ /* 0x000fc40000000f00 */
[----:B------:R-:W-:Y:S01]  /*30b60*/  FSETP.GT.AND P1, PT, |R2|, 8.50705917302346158658e+37, PT ;  /* 0x7e8000000200780b */ /* 0x000fe20003f24200 */
[----:B------:R-:W-:Y:S01]  /*30b70*/  FFMA.FTZ R7, R0, 1.1920928955078125e-07, R5 ;  /* 0x3400000000077823 */ /* 0x000fe20000010005 */
[----:B------:R-:W-:Y:S01]  /*30b80*/  FADD R0, R6, -1 ;  /* 0xbf80000006007421 */ /* 0x000fe20000000000 */
[----:B------:R-:W-:Y:S02]  /*30b90*/  ISETP.GE.U32.AND P2, PT, R4, 0x7f800000, PT ;  /* 0x7f8000000400780c */ /* 0x000fe40003f46070 */
[----:B------:R-:W-:Y:S01]  /*30ba0*/  FSEL R9, R9, R179, P1 ;  /* 0x000000b309097208 */ /* 0x000fe20000800000 */
[C---:B------:R-:W-:Y:S01]  /*30bb0*/  FFMA.FTZ R5, R0.reuse, R8, -0.16845393180847167969 ;  /* 0xbe2c7f3000057423 */ /* 0x040fe20000010008 */
[----:B------:R-:W-:Y:S02]  /*30bc0*/  MOV R179, R178 ;  /* 0x000000b200b37202 */ /* 0x000fe40000000f00 */
[----:B------:R-:W-:Y:S01]  /*30bd0*/  MOV R178, R177 ;  /* 0x000000b100b27202 */ /* 0x000fe20000000f00 */
[----:B------:R-:W-:Y:S01]  /*30be0*/  FFMA.FTZ R5, R0, R5, 0.1716887056827545166 ;  /* 0x3e2fcf2a00057423 */ /* 0x000fe20000010005 */
[----:B------:R-:W-:-:S02]  /*30bf0*/  MOV R177, R176 ;  /* 0x000000b000b17202 */ /* 0x000fc40000000f00 */
[----:B------:R-:W-:Y:S01]  /*30c00*/  MOV R176, R175 ;  /* 0x000000af00b07202 */ /* 0x000fe20000000f00 */
[C---:B------:R-:W-:Y:S01]  /*30c10*/  FFMA.FTZ R5, R0.reuse, R5, -0.17900948226451873779 ;  /* 0xbe374e4300057423 */ /* 0x040fe20000010005 */
[----:B------:R-:W-:Y:S01]  /*30c20*/  IMAD.MOV.U32 R175, RZ, RZ, R174 ;  /* 0x000000ffffaf7224 */ /* 0x000fe200078e00ae */
[----:B------:R-:W-:Y:S02]  /*30c30*/  MOV R174, R173 ;  /* 0x000000ad00ae7202 */ /* 0x000fe40000000f00 */
[C---:B------:R-:W-:Y:S01]  /*30c40*/  FFMA.FTZ R5, R0.reuse, R5, 0.20512372255325317383 ;  /* 0x3e520bf400057423 */ /* 0x040fe20000010005 */
[----:B------:R-:W-:Y:S02]  /*30c50*/  MOV R173, R172 ;  /* 0x000000ac00ad7202 */ /* 0x000fe40000000f00 */
[----:B------:R-:W-:Y:S01]  /*30c60*/  MOV R172, R171 ;  /* 0x000000ab00ac7202 */ /* 0x000fe20000000f00 */
[----:B------:R-:W-:Y:S01]  /*30c70*/  FFMA.FTZ R5, R0, R5, -0.24046532809734344482 ;  /* 0xbe763c8b00057423 */ /* 0x000fe20000010005 */
[----:B------:R-:W-:-:S02]  /*30c80*/  MOV R171, R170 ;  /* 0x000000aa00ab7202 */ /* 0x000fc40000000f00 */
[----:B------:R-:W-:Y:S01]  /*30c90*/  MOV R170, R169 ;  /* 0x000000a900aa7202 */ /* 0x000fe20000000f00 */
[C---:B------:R-:W-:Y:S01]  /*30ca0*/  FFMA.FTZ R5, R0.reuse, R5, 0.28857114911079406738 ;  /* 0x3e93bf9900057423 */ /* 0x040fe20000010005 */
[----:B------:R-:W-:Y:S02]  /*30cb0*/  MOV R169, R168 ;  /* 0x000000a800a97202 */ /* 0x000fe40000000f00 */
[----:B------:R-:W-:Y:S01]  /*30cc0*/  MOV R168, R167 ;  /* 0x000000a700a87202 */ /* 0x000fe20000000f00 */
[C---:B------:R-:W-:Y:S01]  /*30cd0*/  FFMA.FTZ R5, R0.reuse, R5, -0.36067417263984680176 ;  /* 0xbeb8aa4900057423 */ /* 0x040fe20000010005 */
[----:B------:R-:W-:Y:S02]  /*30ce0*/  MOV R167, R166 ;  /* 0x000000a600a77202 */ /* 0x000fe40000000f00 */
[----:B------:R-:W-:Y:S01]  /*30cf0*/  MOV R166, R165 ;  /* 0x000000a500a67202 */ /* 0x000fe20000000f00 */
[----:B------:R-:W-:Y:S01]  /*30d00*/  FFMA.FTZ R5, R0, R5, 0.48089820146560668945 ;  /* 0x3ef6384a00057423 */ /* 0x000fe20000010005 */
[----:B------:R-:W-:-:S02]  /*30d10*/  MOV R165, R164 ;  /* 0x000000a400a57202 */ /* 0x000fc40000000f00 */
[----:B------:R-:W-:Y:S01]  /*30d20*/  MOV R164, R163 ;  /* 0x000000a300a47202 */ /* 0x000fe20000000f00 */
[C---:B------:R-:W-:Y:S01]  /*30d30*/  FFMA.FTZ R5, R0.reuse, R5, -0.72134751081466674805 ;  /* 0xbf38aa3b00057423 */ /* 0x040fe20000010005 */
[----:B------:R-:W-:Y:S01]  /*30d40*/  IMAD.MOV.U32 R163, RZ, RZ, R162 ;  /* 0x000000ffffa37224 */ /* 0x000fe200078e00a2 */
[----:B------:R-:W-:Y:S02]  /*30d50*/  MOV R162, R161 ;  /* 0x000000a100a27202 */ /* 0x000fe40000000f00 */
[C---:B------:R-:W-:Y:S01]  /*30d60*/  FMUL R5, R0.reuse, R5 ;  /* 0x0000000500057220 */ /* 0x040fe20000400000 */
[----:B------:R-:W-:Y:S02]  /*30d70*/  MOV R161, R160 ;  /* 0x000000a000a17202 */ /* 0x000fe40000000f00 */
[----:B------:R-:W-:Y:S01]  /*30d80*/  MOV R160, R159 ;  /* 0x0000009f00a07202 */ /* 0x000fe20000000f00 */
[----:B------:R-:W-:Y:S01]  /*30d90*/  FMUL R5, R0, R5 ;  /* 0x0000000500057220 */ /* 0x000fe20000400000 */
[----:B------:R-:W-:-:S02]  /*30da0*/  MOV R159, R158 ;  /* 0x0000009e009f7202 */ /* 0x000fc40000000f00 */
[----:B------:R-:W-:Y:S01]  /*30db0*/  MOV R158, R157 ;  /* 0x0000009d009e7202 */ /* 0x000fe20000000f00 */
[----:B------:R-:W-:Y:S01]  /*30dc0*/  FFMA.FTZ R0, R0, 1.4426950216293334961, R5 ;  /* 0x3fb8aa3b00007823 */ /* 0x000fe20000010005 */
[----:B------:R-:W-:Y:S02]  /*30dd0*/  MOV R157, R156 ;  /* 0x0000009c009d7202 */ /* 0x000fe40000000f00 */
[----:B------:R-:W-:Y:S01]  /*30de0*/  MOV R156, R155 ;  /* 0x0000009b009c7202 */ /* 0x000fe20000000f00 */
[----:B------:R-:W-:Y:S01]  /*30df0*/  FADD R10, R7, R0 ;  /* 0x00000000070a7221 */ /* 0x000fe20000000000 */
[----:B------:R-:W-:Y:S02]  /*30e00*/  @P2 MOV R0, 0x7f800000 ;  /* 0x7f80000000002802 */ /* 0x000fe40000000f00 */
[----:B------:R-:W-:Y:S02]  /*30e10*/  MOV R155, R154 ;  /* 0x0000009a009b7202 */ /* 0x000fe40000000f00 */
[----:B------:R-:W-:Y:S01]  /*30e20*/  MOV R154, R153 ;  /* 0x00000099009a7202 */ /* 0x000fe20000000f00 */
[----:B------:R-:W-:Y:S01]  /*30e30*/  @P2 FFMA.FTZ R10, R4, R0, +INF ;  /* 0x7f800000040a2423 */ /* 0x000fe20000010000 */
[----:B------:R-:W-:-:S02]  /*30e40*/  MOV R153, R152 ;  /* 0x0000009800997202 */ /* 0x000fc40000000f00 */
[----:B------:R-:W-:Y:S01]  /*30e50*/  MOV R152, R23 ;  /* 0x0000001700987202 */ /* 0x000fe20000000f00 */
[----:B------:R-:W-:Y:S01]  /*30e60*/  IMAD.MOV.U32 R23, RZ, RZ, R13 ;  /* 0x000000ffff177224 */ /* 0x000fe200078e000d */
[----:B------:R0:W-:Y:S01]  /*30e70*/  STL [R1+0x204], R10 ;  /* 0x0002040a01007387 */ /* 0x0001e20000100800 */
[----:B------:R-:W-:Y:S01]  /*30e80*/  FSETP.NEU.AND P2, PT, R4, RZ, PT ;  /* 0x000000ff0400720b */ /* 0x000fe20003f4d000 */
[C---:B------:R-:W-:Y:S01]  /*30e90*/  FMUL R4, R2.reuse, 8388608 ;  /* 0x4b00000002047820 */ /* 0x040fe20000400000 */
[----:B------:R-:W-:-:S04]  /*30ea0*/  FSETP.GEU.AND P3, PT, R2, 1.175494350822287508e-38, PT ;  /* 0x008000000200780b */ /* 0x000fc80003f6e000 */
[----:B------:R-:W-:-:S04]  /*30eb0*/  FSEL R4, R4, R2, !P3 ;  /* 0x0000000204047208 */ /* 0x000fc80005800000 */
[----:B------:R-:W-:Y:S02]  /*30ec0*/  IADD3 R0, R4, -0x3f3504f3, RZ ;  /* 0xc0cafb0d04007810 */ /* 0x000fe40007ffe0ff */
[----:B--2---:R-:W-:Y:S02]  /*30ed0*/  MOV R13, R12 ;  /* 0x0000000c000d7202 */ /* 0x004fe40000000f00 */
[----:B------:R-:W2:Y:S01]  /*30ee0*/  LDL.LU R12, [R1+0x84] ;  /* 0x00008400010c7983 */ /* 0x000ea20000300800 */
[----:B------:R-:W-:Y:S01]  /*30ef0*/  LOP3.LUT R0, R0, 0xff800000, RZ, 0xc0, !PT ;  /* 0xff80000000007812 */ /* 0x000fe200078ec0ff */
[----:B------:R-:W-:Y:S01]  /*30f00*/  IMAD.MOV.U32 R185, RZ, RZ, R171 ;  /* 0x000000ffffb97224 */ /* 0x000fe200078e00ab */
[----:B------:R-:W-:Y:S02]  /*30f10*/  FSEL R5, RZ, -23, P3 ;  /* 0xc1b80000ff057808 */ /* 0x000fe40001800000 */
[-C--:B------:R-:W-:Y:S02]  /*30f20*/  IADD3 R6, R4, -R0.reuse, RZ ;  /* 0x8000000004067210 */ /* 0x080fe40007ffe0ff */
[----:B------:R-:W-:-:S02]  /*30f30*/  I2FP.F32.S32 R0, R0 ;  /* 0x0000000000007245 */ /* 0x000fc40000201400 */
[----:B------:R-:W-:Y:S02]  /*30f40*/  ISETP.GE.U32.AND P5, PT, R4, 0x7f800000, PT ;  /* 0x7f8000000400780c */ /* 0x000fe40003fa6070 */
[----:B------:R-:W-:Y:S01]  /*30f50*/  FSETP.GT.AND P4, PT, |R3|, 8.50705917302346158658e+37, PT ;  /* 0x7e8000000300780b */ /* 0x000fe20003f84200 */
[----:B------:R-:W-:Y:S01]  /*30f60*/  FFMA.FTZ R7, R0, 1.1920928955078125e-07, R5 ;  /* 0x3400000000077823 */ /* 0x000fe20000010005 */
[----:B------:R-:W-:Y:S01]  /*30f70*/  FADD R0, R6, -1 ;  /* 0xbf80000006007421 */ /* 0x000fe20000000000 */
[----:B------:R-:W-:Y:S02]  /*30f80*/  MOV R191, R178 ;  /* 0x000000b200bf7202 */ /* 0x000fe40000000f00 */
[----:B------:R-:W-:Y:S01]  /*30f90*/  MOV R178, R165 ;  /* 0x000000a500b27202 */ /* 0x000fe20000000f00 */
[C---:B------:R-:W-:Y:S01]  /*30fa0*/  FFMA.FTZ R5, R0.reuse, R8, -0.16845393180847167969 ;  /* 0xbe2c7f3000057423 */ /* 0x040fe20000010008 */
[----:B------:R-:W-:Y:S02]  /*30fb0*/  MOV R182, R168 ;  /* 0x000000a800b67202 */ /* 0x000fe40000000f00 */
[----:B------:R-:W-:Y:S01]  /*30fc0*/  MOV R165, R152 ;  /* 0x0000009800a57202 */ /* 0x000fe20000000f00 */
[----:B------:R-:W-:Y:S01]  /*30fd0*/  FFMA.FTZ R5, R0, R5, 0.1716887056827545166 ;  /* 0x3e2fcf2a00057423 */ /* 0x000fe20000010005 */
[----:B------:R-:W-:-:S02]  /*30fe0*/  MOV R180, R167 ;  /* 0x000000a700b47202 */ /* 0x000fc40000000f00 */
[----:B------:R-:W-:Y:S01]  /*30ff0*/  MOV R168, R155 ;  /* 0x0000009b00a87202 */ /* 0x000fe20000000f00 */
[C---:B------:R-:W-:Y:S01]  /*31000*/  FFMA.FTZ R5, R0.reuse, R5, -0.17900948226451873779 ;  /* 0xbe374e4300057423 */ /* 0x040fe20000010005 */
[----:B------:R-:W-:Y:S02]  /*31010*/  MOV R184, R170 ;  /* 0x000000aa00b87202 */ /* 0x000fe40000000f00 */
[----:B------:R-:W-:Y:S01]  /*31020*/  MOV R167, R154 ;  /* 0x0000009a00a77202 */ /* 0x000fe20000000f00 */
[C---:B------:R-:W-:Y:S01]  /*31030*/  FFMA.FTZ R5, R0.reuse, R5, 0.20512372255325317383 ;  /* 0x3e520bf400057423 */ /* 0x040fe20000010005 */
[----:B------:R-:W-:Y:S02]  /*31040*/  MOV R183, R169 ;  /* 0x000000a900b77202 */ /* 0x000fe40000000f00 */
[----:B------:R-:W-:Y:S01]  /*31050*/  MOV R170, R157 ;  /* 0x0000009d00aa7202 */ /* 0x000fe20000000f00 */
[C---:B------:R-:W-:Y:S01]  /*31060*/  FFMA.FTZ R5, R0.reuse, R5, -0.24046532809734344482 ;  /* 0xbe763c8b00057423 */ /* 0x040fe20000010005 */
[----:B------:R-:W-:Y:S01]  /*31070*/  MOV R186, R172 ;  /* 0x000000ac00ba7202 */ /* 0x000fe20000000f00 */
[----:B------:R-:W-:Y:S01]  /*31080*/  IMAD.MOV.U32 R172, RZ, RZ, R159 ;  /* 0x000000ffffac7224 */ /* 0x000fe200078e009f */
[----:B------:R-:W-:Y:S01]  /*31090*/  MOV R169, R156 ;  /* 0x0000009c00a97202 */ /* 0x000fe20000000f00 */
[----:B------:R-:W-:Y:S01]  /*310a0*/  FFMA.FTZ R5, R0, R5, 0.28857114911079406738 ;  /* 0x3e93bf9900057423 */ /* 0x000fe20000010005 */
[----:B------:R-:W-:-:S02]  /*310b0*/  MOV R187, R174 ;  /* 0x000000ae00bb7202 */ /* 0x000fc40000000f00 */
[----:B------:R-:W-:Y:S01]  /*310c0*/  MOV R171, R158 ;  /* 0x0000009e00ab7202 */ /* 0x000fe20000000f00 */
[C---:B------:R-:W-:Y:S01]  /*310d0*/  FFMA.FTZ R5, R0.reuse, R5, -0.36067417263984680176 ;  /* 0xbeb8aa4900057423 */ /* 0x040fe20000010005 */
[----:B------:R-:W-:Y:S02]  /*310e0*/  MOV R181, R173 ;  /* 0x000000ad00b57202 */ /* 0x000fe40000000f00 */
[----:B------:R-:W-:Y:S01]  /*310f0*/  MOV R174, R161 ;  /* 0x000000a100ae7202 */ /* 0x000fe20000000f00 */
[C---:B------:R-:W-:Y:S01]  /*31100*/  FFMA.FTZ R5, R0.reuse, R5, 0.48089820146560668945 ;  /* 0x3ef6384a00057423 */ /* 0x040fe20000010005 */
[----:B------:R-:W-:Y:S02]  /*31110*/  MOV R190, R177 ;  /* 0x000000b100be7202 */ /* 0x000fe40000000f00 */
[----:B------:R-:W-:Y:S01]  /*31120*/  MOV R189, R176 ;  /* 0x000000b000bd7202 */ /* 0x000fe20000000f00 */
[----:B------:R-:W-:Y:S01]  /*31130*/  FFMA.FTZ R5, R0, R5, -0.72134751081466674805 ;  /* 0xbf38aa3b00057423 */ /* 0x000fe20000010005 */
[----:B------:R-:W-:-:S02]  /*31140*/  MOV R188, R175 ;  /* 0x000000af00bc7202 */ /* 0x000fc40000000f00 */
[----:B------:R-:W-:Y:S01]  /*31150*/  MOV R173, R160 ;  /* 0x000000a000ad7202 */ /* 0x000fe20000000f00 */
[C---:B------:R-:W-:Y:S01]  /*31160*/  FMUL R5, R0.reuse, R5 ;  /* 0x0000000500057220 */ /* 0x040fe20000400000 */
[----:B------:R-:W-:Y:S02]  /*31170*/  MOV R177, R164 ;  /* 0x000000a400b17202 */ /* 0x000fe40000000f00 */
[----:B------:R-:W-:Y:S01]  /*31180*/  MOV R176, R163 ;  /* 0x000000a300b07202 */ /* 0x000fe20000000f00 */
[C---:B------:R-:W-:Y:S01]  /*31190*/  FMUL R5, R0.reuse, R5 ;  /* 0x0000000500057220 */ /* 0x040fe20000400000 */
[----:B------:R-:W-:Y:S02]  /*311a0*/  MOV R175, R162 ;  /* 0x000000a200af7202 */ /* 0x000fe40000000f00 */
[----:B------:R-:W-:Y:S01]  /*311b0*/  MOV R164, R23 ;  /* 0x0000001700a47202 */ /* 0x000fe20000000f00 */
[----:B------:R-:W-:Y:S01]  /*311c0*/  FFMA.FTZ R0, R0, 1.4426950216293334961, R5 ;  /* 0x3fb8aa3b00007823 */ /* 0x000fe20000010005 */
[----:B------:R-:W-:Y:S01]  /*311d0*/  FMUL R5, R179, 0.25 ;  /* 0x3e800000b3057820 */ /* 0x000fe20000400000 */
[----:B------:R-:W-:-:S02]  /*311e0*/  MOV R163, R13 ;  /* 0x0000000d00a37202 */ /* 0x000fc40000000f00 */
[----:B0-----:R-:W-:Y:S01]  /*311f0*/  FADD R10, R7, R0 ;  /* 0x00000000070a7221 */ /* 0x001fe20000000000 */
[----:B------:R-:W-:Y:S02]  /*31200*/  @P5 MOV R0, 0x7f800000 ;  /* 0x7f80000000005802 */ /* 0x000fe40000000f00 */
[----:B------:R-:W-:Y:S02]  /*31210*/  FSEL R5, R5, R179, P4 ;  /* 0x000000b305057208 */ /* 0x000fe40002000000 */
[----:B------:R-:W-:Y:S01]  /*31220*/  MOV R179, R166 ;  /* 0x000000a600b37202 */ /* 0x000fe20000000f00 */
[----:B------:R-:W-:Y:S01]  /*31230*/  @P5 FFMA.FTZ R10, R4, R0, +INF ;  /* 0x7f800000040a5423 */ /* 0x000fe20000010000 */
[----:B------:R-:W-:Y:S02]  /*31240*/  MOV R166, R153 ;  /* 0x0000009900a67202 */ /* 0x000fe40000000f00 */
[C---:B------:R-:W-:Y:S01]  /*31250*/  FSETP.GEU.AND P3, PT, |R3|.reuse, 1.175494350822287508e-38, PT ;  /* 0x008000000300780b */ /* 0x040fe20003f6e200 */
[----:B------:R-:W-:Y:S01]  /*31260*/  @P4 FMUL R3, R3, 0.25 ;  /* 0x3e80000003034820 */ /* 0x000fe20000400000 */
[----:B------:R0:W-:Y:S04]  /*31270*/  STL [R1+0x200], R10 ;  /* 0x0002000a01007387 */ /* 0x0001e80000100800 */
[----:B------:R-:W3:Y:S04]  /*31280*/  LDL.LU R153, [R1+0xb0] ;  /* 0x0000b00001997983 */ /* 0x000ee80000300800 */
[----:B------:R-:W4:Y:S03]  /*31290*/  LDL.LU R152, [R1+0xa0] ;  /* 0x0000a00001987983 */ /* 0x000f260000300800 */
[----:B------:R-:W-:Y:S01]  /*312a0*/  @!P3 FMUL R3, R3, 16777216 ;  /* 0x4b8000000303b820 */ /* 0x000fe20000400000 */
[----:B------:R-:W5:Y:S04]  /*312b0*/  LDL.LU R155, [R1+0xb4] ;  /* 0x0000b400019b7983 */ /* 0x000f680000300800 */
[----:B------:R-:W3:Y:S01]  /*312c0*/  LDL.LU R154, [R1+0xa4] ;  /* 0x0000a400019a7983 */ /* 0x000ee20000300800 */
[----:B------:R-:W1:Y:S03]  /*312d0*/  MUFU.RCP R3, R3 ;  /* 0x0000000300037308 */ /* 0x000e660000001000 */
[----:B------:R-:W3:Y:S04]  /*312e0*/  LDL.LU R157, [R1+0xd0] ;  /* 0x0000d000019d7983 */ /* 0x000ee80000300800 */
[----:B------:R-:W3:Y:S04]  /*312f0*/  LDL.LU R156, [R1+0xc0] ;  /* 0x0000c000019c7983 */ /* 0x000ee80000300800 */
[----:B------:R-:W3:Y:S04]  /*31300*/  LDL.LU R159, [R1+0xd4] ;  /* 0x0000d400019f7983 */ /* 0x000ee80000300800 */
[----:B------:R-:W3:Y:S04]  /*31310*/  LDL.LU R158, [R1+0xc4] ;  /* 0x0000c400019e7983 */ /* 0x000ee80000300800 */
[----:B------:R-:W3:Y:S04]  /*31320*/  LDL.LU R161, [R1+0xf0] ;  /* 0x0000f00001a17983 */ /* 0x000ee80000300800 */
[----:B------:R-:W3:Y:S04]  /*31330*/  LDL.LU R160, [R1+0xe0] ;  /* 0x0000e00001a07983 */ /* 0x000ee80000300800 */
[----:B------:R-:W4:Y:S04]  /*31340*/  LDL.LU R162, [R1+0xf4] ;  /* 0x0000f40001a27983 */ /* 0x000f280000300800 */
[----:B------:R-:W5:Y:S01]  /*31350*/  LDL.LU R13, [R1+0xe4] ;  /* 0x0000e400010d7983 */ /* 0x000f620000300800 */
[----:B--2---:R-:W-:-:S03]  /*31360*/  MOV R23, R12 ;  /* 0x0000000c00177202 */ /* 0x004fc60000000f00 */
[----:B------:R-:W2:Y:S01]  /*31370*/  LDL.LU R12, [R1+0x110] ;  /* 0x00011000010c7983 */ /* 0x000ea20000300800 */
[----:B------:R-:W-:Y:S01]  /*31380*/  FMUL R0, R191, 0.25 ;  /* 0x3e800000bf007820 */ /* 0x000fe20000400000 */
[----:B------:R-:W-:-:S04]  /*31390*/  FSETP.GEU.AND P6, PT, |R2|, 1.175494350822287508e-38, PT ;  /* 0x008000000200780b */ /* 0x000fc80003fce200 */
[----:B------:R-:W-:Y:S02]  /*313a0*/  FSEL R0, R0, R191, P4 ;  /* 0x000000bf00007208 */ /* 0x000fe40002000000 */
[----:B------:R-:W-:-:S03]  /*313b0*/  FSETP.NEU.AND P5, PT, R4, RZ, PT ;  /* 0x000000ff0400720b */ /* 0x000fc60003fad000 */
[----:B------:R-:W-:Y:S01]  /*313c0*/  @!P3 FMUL R0, R0, 16777216 ;  /* 0x4b8000000000b820 */ /* 0x000fe20000400000 */
[----:B------:R-:W-:-:S03]  /*313d0*/  @P1 FMUL R2, R2, 0.25 ;  /* 0x3e80000002021820 */ /* 0x000fc60000400000 */
[----:B-1----:R-:W-:Y:S01]  /*313e0*/  FMUL R4, R3, R0 ;  /* 0x0000000003047220 */ /* 0x002fe20000400000 */
[----:B------:R-:W-:Y:S01]  /*313f0*/  FMUL R0, R181, 0.25 ;  /* 0x3e800000b5007820 */ /* 0x000fe20000400000 */
[----:B------:R-:W-:Y:S01]  /*31400*/  @!P3 FMUL R5, R5, 16777216 ;  /* 0x4b8000000505b820 */ /* 0x000fe20000400000 */
[----:B------:R-:W-:-:S03]  /*31410*/  @!P6 FMUL R2, R2, 16777216 ;  /* 0x4b8000000202e820 */ /* 0x000fc60000400000 */
[----:B------:R-:W-:Y:S02]  /*31420*/  FSEL R0, R0, R181, P1 ;  /* 0x000000b500007208 */ /* 0x000fe40000800000 */
[----:B------:R-:W1:Y:S01]  /*31430*/  S2R R181, SR_TID.X ;  /* 0x0000000000b57919 */ /* 0x000e620000002100 */
[----:B------:R-:W-:Y:S01]  /*31440*/  FMUL R5, R3, R5 ;  /* 0x0000000503057220 */ /* 0x000fe20000400000 */
[----:B------:R-:W0:Y:S01]  /*31450*/  MUFU.RCP R2, R2 ;  /* 0x0000000200027308 */ /* 0x000e220000001000 */
[----:B------:R-:W-:Y:S01]  /*31460*/  FMUL R8, R190, 0.25 ;  /* 0x3e800000be087820 */ /* 0x000fe20000400000 */
[----:B------:R-:W-:Y:S02]  /*31470*/  FMUL R7, R189, 0.25 ;  /* 0x3e800000bd077820 */ /* 0x000fe40000400000 */
[----:B------:R-:W-:Y:S01]  /*31480*/  F2FP.BF16.F32.PACK_AB R4, R4, R5 ;  /* 0x000000050404723e */ /* 0x000fe200000010ff */
[----:B------:R-:W-:Y:S01]  /*31490*/  FMUL R5, R187, 0.25 ;  /* 0x3e800000bb057820 */ /* 0x000fe20000400000 */
[----:B------:R-:W-:-:S02]  /*314a0*/  FSEL R8, R8, R190, P4 ;  /* 0x000000be08087208 */ /* 0x000fc40002000000 */
[----:B------:R-:W-:Y:S02]  /*314b0*/  FSEL R7, R7, R189, P4 ;  /* 0x000000bd07077208 */ /* 0x000fe40002000000 */
[----:B------:R-:W-:Y:S01]  /*314c0*/  FSEL R5, R5, R187, P1 ;  /* 0x000000bb05057208 */ /* 0x000fe20000800000 */
[----:B------:R-:W-:Y:S01]  /*314d0*/  @!P3 FMUL R8, R8, 16777216 ;  /* 0x4b8000000808b820 */ /* 0x000fe20000400000 */
[----:B------:R-:W-:Y:S01]  /*314e0*/  @!P6 FMUL R9, R9, 16777216 ;  /* 0x4b8000000909e820 */ /* 0x000fe20000400000 */
[----:B------:R-:W-:Y:S01]  /*314f0*/  @!P3 FMUL R7, R7, 16777216 ;  /* 0x4b8000000707b820 */ /* 0x000fe20000400000 */
[----:B------:R-:W-:Y:S01]  /*31500*/  @!P6 FMUL R0, R0, 16777216 ;  /* 0x4b8000000000e820 */ /* 0x000fe20000400000 */
[----:B------:R-:W-:Y:S01]  /*31510*/  @!P6 FMUL R5, R5, 16777216 ;  /* 0x4b8000000505e820 */ /* 0x000fe20000400000 */
[C---:B0-----:R-:W-:Y:S01]  /*31520*/  FMUL R10, R3.reuse, R8 ;  /* 0x00000008030a7220 */ /* 0x041fe20000400000 */
[C---:B------:R-:W-:Y:S01]  /*31530*/  FMUL R11, R2.reuse, R9 ;  /* 0x00000009020b7220 */ /* 0x040fe20000400000 */
[----:B------:R-:W-:Y:S01]  /*31540*/  FMUL R8, R3, R7 ;  /* 0x0000000703087220 */ /* 0x000fe20000400000 */
[C---:B------:R-:W-:Y:S01]  /*31550*/  FMUL R9, R2.reuse, R5 ;  /* 0x0000000502097220 */ /* 0x040fe20000400000 */
[----:B------:R-:W-:Y:S01]  /*31560*/  FMUL R7, R2, R0 ;  /* 0x0000000002077220 */ /* 0x000fe20000400000 */
[----:B------:R-:W-:-:S04]  /*31570*/  FMUL R6, R188, 0.25 ;  /* 0x3e800000bc067820 */ /* 0x000fc80000400000 */
[----:B------:R-:W-:Y:S01]  /*31580*/  F2FP.BF16.F32.PACK_AB R7, R9, R7 ;  /* 0x000000070907723e */ /* 0x000fe200000010ff */
[----:B------:R-:W-:Y:S01]  /*31590*/  FMUL R9, R178, 0.25 ;  /* 0x3e800000b2097820 */ /* 0x000fe20000400000 */
[----:B------:R-:W-:Y:S02]  /*315a0*/  FSEL R6, R6, R188, P1 ;  /* 0x000000bc06067208 */ /* 0x000fe40000800000 */
[----:B-1----:R-:W-:Y:S02]  /*315b0*/  LOP3.LUT R18, R181, 0x7, RZ, 0xc0, !PT ;  /* 0x00000007b5127812 */ /* 0x002fe400078ec0ff */
[----:B------:R-:W-:Y:S02]  /*315c0*/  FSEL R9, R9, R178, P1 ;  /* 0x000000b209097208 */ /* 0x000fe40000800000 */
[----:B------:R-:W0:Y:S01]  /*315d0*/  S2R R178, SR_TID.X ;  /* 0x0000000000b27919 */ /* 0x000e220000002100 */
[----:B------:R-:W-:Y:S01]  /*315e0*/  @!P6 FMUL R6, R6, 16777216 ;  /* 0x4b8000000606e820 */ /* 0x000fe20000400000 */
[----:B------:R-:W-:Y:S01]  /*315f0*/  F2FP.BF16.F32.PACK_AB R5, R10, R8 ;  /* 0x000000080a05723e */ /* 0x000fe200000010ff */
[----:B------:R-:W-:Y:S01]  /*31600*/  IMAD R16, R18, 0x10, R20 ;  /* 0x0000001012107824 */ /* 0x000fe200078e0214 */
[----:B------:R-:W-:-:S02]  /*31610*/  SHF.L.U32 R8, R181, 0x3, RZ ;  /* 0x00000003b5087819 */ /* 0x000fc400000006ff */
[----:B------:R-:W-:Y:S01]  /*31620*/  LOP3.LUT R17, R181, 0x8, RZ, 0xc0, !PT ;  /* 0x00000008b5117812 */ /* 0x000fe200078ec0ff */
[----:B------:R-:W-:Y:S01]  /*31630*/  FMUL R6, R2, R6 ;  /* 0x0000000602067220 */ /* 0x000fe20000400000 */
[----:B------:R-:W-:Y:S02]  /*31640*/  LOP3.LUT R8, R8, 0x380, RZ, 0xc0, !PT ;  /* 0x0000038008087812 */ /* 0x000fe400078ec0ff */
[----:B------:R-:W-:Y:S02]  /*31650*/  LEA R0, R17, R16, 0x7 ;  /* 0x0000001011007211 */ /* 0x000fe400078e38ff */
[----:B------:R-:W-:Y:S02]  /*31660*/  F2FP.BF16.F32.PACK_AB R6, R6, R11 ;  /* 0x0000000b0606723e */ /* 0x000fe400000010ff */
[----:B------:R-:W-:-:S05]  /*31670*/  IADD3 R0, R8, R0, RZ ;  /* 0x0000000008007210 */ /* 0x000fca0007ffe0ff */
[----:B------:R1:W-:Y:S02]  /*31680*/  STSM.16.M88.4 [R0], R4 ;  /* 0x0000000400007844 */ /* 0x0003e40000000200 */
[----:B-1----:R-:W-:Y:S01]  /*31690*/  FMUL R5, R186, 0.25 ;  /* 0x3e800000ba057820 */ /* 0x002fe20000400000 */
[----:B------:R-:W-:-:S04]  /*316a0*/  FMUL R4, R185, 0.25 ;  /* 0x3e800000b9047820 */ /* 0x000fc80000400000 */
[----:B------:R-:W-:Y:S02]  /*316b0*/  FSEL R5, R5, R186, P4 ;  /* 0x000000ba05057208 */ /* 0x000fe40002000000 */
[----:B------:R-:W-:Y:S02]  /*316c0*/  FSEL R4, R4, R185, P4 ;  /* 0x000000b904047208 */ /* 0x000fe40002000000 */
[----:B0-----:R-:W-:Y:S01]  /*316d0*/  LOP3.LUT R14, R178, 0x7f, RZ, 0xc0, !PT ;  /* 0x0000007fb20e7812 */ /* 0x001fe200078ec0ff */
[----:B------:R-:W-:Y:S02]  /*316e0*/  @!P3 FMUL R5, R5, 16777216 ;  /* 0x4b8000000505b820 */ /* 0x000fe40000400000 */
[----:B------:R-:W-:Y:S01]  /*316f0*/  @!P3 FMUL R4, R4, 16777216 ;  /* 0x4b8000000404b820 */ /* 0x000fe20000400000 */
[----:B------:R-:W-:Y:S01]  /*31700*/  LEA R19, R14, R20, 0x4 ;  /* 0x000000140e137211 */ /* 0x000fe200078e20ff */
[C---:B------:R-:W-:Y:S01]  /*31710*/  FMUL R5, R3.reuse, R5 ;  /* 0x0000000503057220 */ /* 0x040fe20000400000 */
[----:B------:R-:W-:Y:S01]  /*31720*/  MOV R186, R174 ;  /* 0x000000ae00ba7202 */ /* 0x000fe20000000f00 */
[----:B------:R-:W-:Y:S01]  /*31730*/  FMUL R4, R3, R4 ;  /* 0x0000000403047220 */ /* 0x000fe20000400000 */
[----:B------:R-:W-:Y:S01]  /*31740*/  MOV R188, R176 ;  /* 0x000000b000bc7202 */ /* 0x000fe20000000f00 */
[----:B------:R-:W-:Y:S01]  /*31750*/  FMUL R10, R184, 0.25 ;  /* 0x3e800000b80a7820 */ /* 0x000fe20000400000 */
[----:B------:R-:W-:Y:S01]  /*31760*/  MOV R174, R163 ;  /* 0x000000a300ae7202 */ /* 0x000fe20000000f00 */
[----:B------:R-:W-:Y:S01]  /*31770*/  FMUL R6, R182, 0.25 ;  /* 0x3e800000b6067820 */ /* 0x000fe20000400000 */
[----:B------:R-:W-:Y:S01]  /*31780*/  MOV R176, R165 ;  /* 0x000000a500b07202 */ /* 0x000fe20000000f00 */
[----:B------:R-:W-:Y:S01]  /*31790*/  FMUL R7, R180, 0.25 ;  /* 0x3e800000b4077820 */ /* 0x000fe20000400000 */
[----:B----4-:R-:W-:Y:S01]  /*317a0*/  MOV R163, R162 ;  /* 0x000000a200a37202 */ /* 0x010fe20000000f00 */
[----:B------:R-:W-:Y:S01]  /*317b0*/  FMUL R8, R179, 0.25 ;  /* 0x3e800000b3087820 */ /* 0x000fe20000400000 */
[----:B------:R-:W-:-:S02]  /*317c0*/  F2FP.BF16.F32.PACK_AB R4, R5, R4 ;  /* 0x000000040504723e */ /* 0x000fc400000010ff */
[----:B-----5:R-:W-:Y:S01]  /*317d0*/  MOV R162, R13 ;  /* 0x0000000d00a27202 */ /* 0x020fe20000000f00 */
[----:B------:R-:W-:Y:S01]  /*317e0*/  FMUL R5, R183, 0.25 ;  /* 0x3e800000b7057820 */ /* 0x000fe20000400000 */
[----:B------:R-:W-:Y:S02]  /*317f0*/  FSEL R10, R10, R184, P4 ;  /* 0x000000b80a0a7208 */ /* 0x000fe40002000000 */
[----:B------:R-:W-:Y:S02]  /*31800*/  FSEL R6, R6, R182, P1 ;  /* 0x000000b606067208 */ /* 0x000fe40000800000 */
[----:B------:R-:W-:Y:S02]  /*31810*/  FSEL R7, R7, R180, P1 ;  /* 0x000000b407077208 */ /* 0x000fe40000800000 */
[----:B------:R-:W-:Y:S02]  /*31820*/  FSEL R5, R5, R183, P4 ;  /* 0x000000b705057208 */ /* 0x000fe40002000000 */
[----:B------:R-:W-:Y:S01]  /*31830*/  FSEL R8, R8, R179, P1 ;  /* 0x000000b308087208 */ /* 0x000fe20000800000 */
[----:B------:R-:W-:Y:S01]  /*31840*/  @!P3 FMUL R10, R10, 16777216 ;  /* 0x4b8000000a0ab820 */ /* 0x000fe20000400000 */
[----:B------:R-:W-:Y:S01]  /*31850*/  @!P6 FMUL R6, R6, 16777216 ;  /* 0x4b8000000606e820 */ /* 0x000fe20000400000 */
[----:B------:R-:W-:Y:S01]  /*31860*/  @!P6 FMUL R7, R7, 16777216 ;  /* 0x4b8000000707e820 */ /* 0x000fe20000400000 */
[----:B------:R-:W-:Y:S01]  /*31870*/  @!P3 FMUL R5, R5, 16777216 ;  /* 0x4b8000000505b820 */ /* 0x000fe20000400000 */
[----:B------:R-:W-:Y:S01]  /*31880*/  @!P6 FMUL R8, R8, 16777216 ;  /* 0x4b8000000808e820 */ /* 0x000fe20000400000 */
[----:B------:R-:W-:Y:S01]  /*31890*/  @!P6 FMUL R9, R9, 16777216 ;  /* 0x4b8000000909e820 */ /* 0x000fe20000400000 */
[C---:B------:R-:W-:Y:S01]  /*318a0*/  FMUL R11, R3.reuse, R10 ;  /* 0x0000000a030b7220 */ /* 0x040fe20000400000 */
[C---:B------:R-:W-:Y:S01]  /*318b0*/  FMUL R10, R2.reuse, R6 ;  /* 0x00000006020a7220 */ /* 0x040fe20000400000 */
[C---:B------:R-:W-:Y:S01]  /*318c0*/  FMUL R6, R2.reuse, R7 ;  /* 0x0000000702067220 */ /* 0x040fe20000400000 */
[----:B------:R-:W-:Y:S01]  /*318d0*/  FMUL R5, R3, R5 ;  /* 0x0000000503057220 */ /* 0x000fe20000400000 */
[C---:B------:R-:W-:Y:S01]  /*318e0*/  FMUL R7, R2.reuse, R8 ;  /* 0x0000000802077220 */ /* 0x040fe20000400000 */
[----:B------:R-:W-:Y:S01]  /*318f0*/  FMUL R9, R2, R9 ;  /* 0x0000000902097220 */ /* 0x000fe20000400000 */
[----:B------:R-:W-:-:S02]  /*31900*/  MOV R189, R177 ;  /* 0x000000b100bd7202 */ /* 0x000fc40000000f00 */
[----:B------:R-:W-:Y:S02]  /*31910*/  F2FP.BF16.F32.PACK_AB R5, R11, R5 ;  /* 0x000000050b05723e */ /* 0x000fe400000010ff */
[----:B------:R-:W-:Y:S02]  /*31920*/  F2FP.BF16.F32.PACK_AB R6, R10, R6 ;  /* 0x000000060a06723e */ /* 0x000fe400000010ff */
[----:B------:R-:W-:Y:S01]  /*31930*/  F2FP.BF16.F32.PACK_AB R7, R7, R9 ;  /* 0x000000090707723e */ /* 0x000fe200000010ff */
[----:B------:R-:W-:Y:S01]  /*31940*/  BAR.SYNC.DEFER_BLOCKING 0x0 ;  /* 0x0000000000007b1d */ /* 0x000fe20000010000 */
[----:B------:R-:W-:Y:S02]  /*31950*/  MOV R187, R175 ;  /* 0x000000af00bb7202 */ /* 0x000fe40000000f00 */
[----:B------:R-:W-:Y:S02]  /*31960*/  MOV R184, R172 ;  /* 0x000000ac00b87202 */ /* 0x000fe40000000f00 */
[----:B------:R-:W-:-:S02]  /*31970*/  MOV R185, R173 ;  /* 0x000000ad00b97202 */ /* 0x000fc40000000f00 */
[----:B------:R-:W-:Y:S02]  /*31980*/  MOV R183, R171 ;  /* 0x000000ab00b77202 */ /* 0x000fe40000000f00 */
[----:B------:R-:W-:Y:S01]  /*31990*/  MOV R182, R170 ;  /* 0x000000aa00b67202 */ /* 0x000fe20000000f00 */
[----:B------:R-:W-:Y:S02]  /*319a0*/  FMUL R8, R185, 0.25 ;  /* 0x3e800000b9087820 */ /* 0x000fe40000400000 */
[----:B------:R-:W-:Y:S02]  /*319b0*/  FMUL R10, R183, 0.25 ;  /* 0x3e800000b70a7820 */ /* 0x000fe40000400000 */
[----:B------:R-:W-:Y:S01]  /*319c0*/  FMUL R9, R182, 0.25 ;  /* 0x3e800000b6097820 */ /* 0x000fe20000400000 */
[----:B------:R-:W-:Y:S02]  /*319d0*/  FSEL R8, R8, R185, P1 ;  /* 0x000000b908087208 */ /* 0x000fe40000800000 */
[----:B------:R-:W-:-:S02]  /*319e0*/  FSEL R10, R10, R183, P1 ;  /* 0x000000b70a0a7208 */ /* 0x000fc40000800000 */
[----:B------:R-:W-:Y:S01]  /*319f0*/  FSEL R9, R9, R182, P1 ;  /* 0x000000b609097208 */ /* 0x000fe20000800000 */
[----:B------:R-:W-:Y:S02]  /*31a00*/  @!P6 FMUL R8, R8, 16777216 ;  /* 0x4b8000000808e820 */ /* 0x000fe40000400000 */
[----:B------:R-:W-:Y:S02]  /*31a10*/  @!P6 FMUL R10, R10, 16777216 ;  /* 0x4b8000000a0ae820 */ /* 0x000fe40000400000 */
[----:B------:R-:W-:Y:S01]  /*31a20*/  @!P6 FMUL R9, R9, 16777216 ;  /* 0x4b8000000909e820 */ /* 0x000fe20000400000 */
[----:B------:R-:W-:-:S03]  /*31a30*/  FMUL R8, R2, R8 ;  /* 0x0000000802087220 */ /* 0x000fc60000400000 */
[----:B------:R-:W-:Y:S01]  /*31a40*/  FMUL R9, R2, R9 ;  /* 0x0000000902097220 */ /* 0x000fe20000400000 */
[----:B------:R-:W-:Y:S01]  /*31a50*/  STL [R1+0x210], R19 ;  /* 0x0002101301007387 */ /* 0x000fe20000100800 */
[----:B------:R-:W-:-:S03]  /*31a60*/  MOV R175, R164 ;  /* 0x000000a400af7202 */ /* 0x000fc60000000f00 */
[----:B------:R-:W4:Y:S01]  /*31a70*/  LDL.LU R164, [R1+0x100] ;  /* 0x0001000001a47983 */ /* 0x000f220000300800 */
[----:B------:R-:W-:-:S03]  /*31a80*/  MOV R178, R167 ;  /* 0x000000a700b27202 */ /* 0x000fc60000000f00 */
[----:B------:R-:W5:Y:S01]  /*31a90*/  LDL.LU R167, [R1+0x114] ;  /* 0x0001140001a77983 */ /* 0x000f620000300800 */
[----:B------:R-:W-:Y:S01]  /*31aa0*/  MOV R177, R166 ;  /* 0x000000a600b17202 */ /* 0x000fe20000000f00 */
[----:B------:R-:W-:Y:S01]  /*31ab0*/  IMAD.MOV.U32 R180, RZ, RZ, R169 ;  /* 0x000000ffffb47224 */ /* 0x000fe200078e00a9 */
[----:B------:R-:W-:Y:S01]  /*31ac0*/  MOV R179, R168 ;  /* 0x000000a800b37202 */ /* 0x000fe20000000f00 */
[----:B------:R-:W5:Y:S04]  /*31ad0*/  LDL.LU R166, [R1+0x104] ;  /* 0x0001040001a67983 */ /* 0x000f680000300800 */
[----:B------:R-:W5:Y:S04]  /*31ae0*/  LDL.LU R169, [R1+0x130] ;  /* 0x0001300001a97983 */ /* 0x000f680000300800 */
[----:B------:R-:W5:Y:S04]  /*31af0*/  LDL.LU R168, [R1+0x120] ;  /* 0x0001200001a87983 */ /* 0x000f680000300800 */
[----:B------:R-:W5:Y:S04]  /*31b00*/  LDL.LU R171, [R1+0x134] ;  /* 0x0001340001ab7983 */ /* 0x000f680000300800 */
[----:B------:R-:W5:Y:S04]  /*31b10*/  LDL.LU R170, [R1+0x124] ;  /* 0x0001240001aa7983 */ /* 0x000f680000300800 */
[----:B------:R-:W5:Y:S04]  /*31b20*/  LDL.LU R173, [R1+0x150] ;  /* 0x0001500001ad7983 */ /* 0x000f680000300800 */
[----:B------:R-:W5:Y:S01]  /*31b30*/  LDL.LU R172, [R1+0x140] ;  /* 0x0001400001ac7983 */ /* 0x000f620000300800 */
[----:B--2---:R-:W-:-:S03]  /*31b40*/  MOV R165, R12 ;  /* 0x0000000c00a57202 */ /* 0x004fc60000000f00 */
[----:B------:R-:W0:Y:S01]  /*31b50*/  LDS.128 R12, [R19] ;  /* 0x00000000130c7984 */ /* 0x000e220000000c00 */
[----:B------:R-:W-:Y:S06]  /*31b60*/  BAR.SYNC.DEFER_BLOCKING 0x0 ;  /* 0x0000000000007b1d */ /* 0x000fec0000010000 */
[----:B------:R1:W-:Y:S02]  /*31b70*/  STSM.16.M88.4 [R0], R4 ;  /* 0x0000000400007844 */ /* 0x0003e40000000200 */
[----:B-1----:R-:W-:Y:S01]  /*31b80*/  FMUL R4, R189, 0.25 ;  /* 0x3e800000bd047820 */ /* 0x002fe20000400000 */
[----:B------:R-:W-:-:S04]  /*31b90*/  FMUL R5, R188, 0.25 ;  /* 0x3e800000bc057820 */ /* 0x000fc80000400000 */
[----:B------:R-:W-:Y:S02]  /*31ba0*/  FSEL R4, R4, R189, P4 ;  /* 0x000000bd04047208 */ /* 0x000fe40002000000 */
[----:B------:R-:W-:-:S03]  /*31bb0*/  FSEL R5, R5, R188, P4 ;  /* 0x000000bc05057208 */ /* 0x000fc60002000000 */
[----:B------:R-:W-:Y:S02]  /*31bc0*/  @!P3 FMUL R4, R4, 16777216 ;  /* 0x4b8000000404b820 */ /* 0x000fe40000400000 */
[----:B------:R-:W-:Y:S02]  /*31bd0*/  @!P3 FMUL R5, R5, 16777216 ;  /* 0x4b8000000505b820 */ /* 0x000fe40000400000 */
[C---:B------:R-:W-:Y:S02]  /*31be0*/  FMUL R4, R3.reuse, R4 ;  /* 0x0000000403047220 */ /* 0x040fe40000400000 */
[----:B------:R-:W-:Y:S01]  /*31bf0*/  FMUL R5, R3, R5 ;  /* 0x0000000503057220 */ /* 0x000fe20000400000 */
[----:B------:R-:W-:Y:S01]  /*31c00*/  FMUL R6, R187, 0.25 ;  /* 0x3e800000bb067820 */ /* 0x000fe20000400000 */
[----:B------:R-:W-:-:S03]  /*31c10*/  FMUL R7, R184, 0.25 ;  /* 0x3e800000b8077820 */ /* 0x000fc60000400000 */
[----:B------:R-:W-:Y:S01]  /*31c20*/  F2FP.BF16.F32.PACK_AB R4, R4, R5 ;  /* 0x000000050404723e */ /* 0x000fe200000010ff */
[----:B------:R-:W-:Y:S01]  /*31c30*/  FMUL R5, R186, 0.25 ;  /* 0x3e800000ba057820 */ /* 0x000fe20000400000 */
[----:B------:R-:W-:Y:S02]  /*31c40*/  FSEL R6, R6, R187, P4 ;  /* 0x000000bb06067208 */ /* 0x000fe40002000000 */
[----:B------:R-:W-:Y:S02]  /*31c50*/  FSEL R7, R7, R184, P1 ;  /* 0x000000b807077208 */ /* 0x000fe40000800000 */
[----:B------:R-:W-:Y:S01]  /*31c60*/  FSEL R5, R5, R186, P4 ;  /* 0x000000ba05057208 */ /* 0x000fe20002000000 */
[----:B------:R-:W-:Y:S02]  /*31c70*/  @!P3 FMUL R6, R6, 16777216 ;  /* 0x4b8000000606b820 */ /* 0x000fe40000400000 */
[----:B------:R-:W-:Y:S02]  /*31c80*/  @!P6 FMUL R7, R7, 16777216 ;  /* 0x4b8000000707e820 */ /* 0x000fe40000400000 */
[----:B------:R-:W-:Y:S01]  /*31c90*/  @!P3 FMUL R5, R5, 16777216 ;  /* 0x4b8000000505b820 */ /* 0x000fe20000400000 */
[C---:B------:R-:W-:Y:S01]  /*31ca0*/  FMUL R6, R3.reuse, R6 ;  /* 0x0000000603067220 */ /* 0x040fe20000400000 */
[C---:B------:R-:W-:Y:S01]  /*31cb0*/  FMUL R11, R2.reuse, R7 ;  /* 0x00000007020b7220 */ /* 0x040fe20000400000 */
[----:B------:R-:W-:Y:S01]  /*31cc0*/  FMUL R7, R2, R10 ;  /* 0x0000000a02077220 */ /* 0x000fe20000400000 */
[----:B------:R-:W-:-:S04]  /*31cd0*/  FMUL R5, R3, R5 ;  /* 0x0000000503057220 */ /* 0x000fc80000400000 */
[----:B------:R-:W-:Y:S02]  /*31ce0*/  F2FP.BF16.F32.PACK_AB R7, R7, R9 ;  /* 0x000000090707723e */ /* 0x000fe400000010ff */
[----:B------:R-:W-:Y:S02]  /*31cf0*/  F2FP.BF16.F32.PACK_AB R5, R6, R5 ;  /* 0x000000050605723e */ /* 0x000fe400000010ff */
[----:B------:R-:W-:Y:S01]  /*31d00*/  F2FP.BF16.F32.PACK_AB R6, R8, R11 ;  /* 0x0000000b0806723e */ /* 0x000fe200000010ff */
[----:B------:R-:W-:Y:S06]  /*31d10*/  BAR.SYNC.DEFER_BLOCKING 0x0 ;  /* 0x0000000000007b1d */ /* 0x000fec0000010000 */
[----:B------:R-:W1:Y:S02]  /*31d20*/  LDS.128 R8, [R19] ;  /* 0x0000000013087984 */ /* 0x000e640000000c00 */
[----:B------:R-:W-:Y:S06]  /*31d30*/  BAR.SYNC.DEFER_BLOCKING 0x0 ;  /* 0x0000000000007b1d */ /* 0x000fec0000010000 */
[----:B0-----:R-:W-:Y:S04]  /*31d40*/  STL [R1+0x19cc], R12 ;  /* 0x0019cc0c01007387 */ /* 0x001fe80000100800 */
[----:B------:R0:W-:Y:S02]  /*31d50*/  STSM.16.M88.4 [R0], R4 ;  /* 0x0000000400007844 */ /* 0x0001e40000000200 */
[----:B0-----:R-:W-:Y:S01]  /*31d60*/  SHF.L.U32 R5, R181, 0x2, RZ ;  /* 0x00000002b5057819 */ /* 0x001fe200000006ff */
[----:B------:R-:W-:-:S03]  /*31d70*/  IMAD R4, R18, -0x8, R16 ;  /* 0xfffffff812047824 */ /* 0x000fc600078e0210 */
[----:B------:R-:W-:-:S04]  /*31d80*/  LOP3.LUT R5, R5, 0xc0, RZ, 0xc0, !PT ;  /* 0x000000c005057812 */ /* 0x000fc800078ec0ff */
[----:B------:R-:W-:Y:S01]  /*31d90*/  IADD3 R4, R5, R4, RZ ;  /* 0x0000000405047210 */ /* 0x000fe20007ffe0ff */
[----:B------:R-:W-:Y:S01]  /*31da0*/  IMAD.SHL.U32 R5, R181, 0x2, RZ ;  /* 0x00000002b5057824 */ /* 0x000fe200078e00ff */
[----:B------:R-:W-:Y:S04]  /*31db0*/  STL [R1+0x19c8], R13 ;  /* 0x0019c80d01007387 */ /* 0x000fe80000100800 */
[----:B------:R-:W-:Y:S01]  /*31dc0*/  LOP3.LUT R5, R5, 0xf8, RZ, 0xc0, !PT ;  /* 0x000000f805057812 */ /* 0x000fe200078ec0ff */
[----:B------:R-:W-:Y:S01]  /*31dd0*/  STL [R1+0x19c4], R14 ;  /* 0x0019c40e01007387 */ /* 0x000fe20000100800 */
[----:B------:R-:W-:Y:S02]  /*31de0*/  LEA.HI R4, R17, R4, RZ, 0x1f ;  /* 0x0000000411047211 */ /* 0x000fe400078ff8ff */
[----:B------:R-:W-:Y:S01]  /*31df0*/  IADD3 R5, R20, R5, RZ ;  /* 0x0000000514057210 */ /* 0x000fe20007ffe0ff */
[----:B------:R-:W-:Y:S04]  /*31e00*/  STL [R1+0x19c0], R15 ;  /* 0x0019c00f01007387 */ /* 0x000fe80000100800 */
[----:B-1----:R-:W-:Y:S04]  /*31e10*/  STL [R1+0x19dc], R8 ;  /* 0x0019dc0801007387 */ /* 0x002fe80000100800 */
[----:B------:R0:W-:Y:S01]  /*31e20*/  STL [R1+0x19d8], R9 ;  /* 0x0019d80901007387 */ /* 0x0001e20000100800 */
[----:B------:R-:W-:-:S03]  /*31e30*/  MOV R197, R175 ;  /* 0x000000af00c57202 */ /* 0x000fc60000000f00 */
[----:B------:R-:W-:Y:S04]  /*31e40*/  STL [R1+0x19d4], R10 ;  /* 0x0019d40a01007387 */ /* 0x000fe80000100800 */
[----:B------:R-:W-:Y:S04]  /*31e50*/  STL [R1+0x19d0], R11 ;  /* 0x0019d00b01007387 */ /* 0x000fe80000100800 */
[----:B------:R-:W-:Y:S04]  /*31e60*/  STL [R1+0x20c], R5 ;  /* 0x00020c0501007387 */ /* 0x000fe80000100800 */
[----:B------:R1:W-:Y:S01]  /*31e70*/  STL [R1+0x208], R4 ;  /* 0x0002080401007387 */ /* 0x0003e20000100800 */
[----:B------:R-:W-:-:S03]  /*31e80*/  MOV R196, R174 ;  /* 0x000000ae00c47202 */ /* 0x000fc60000000f00 */
[----:B------:R-:W2:Y:S01]  /*31e90*/  LDL.LU R175, [R1+0x154] ;  /* 0x0001540001af7983 */ /* 0x000ea20000300800 */
[----:B------:R-:W-:Y:S02]  /*31ea0*/  MOV R199, R177 ;  /* 0x000000b100c77202 */ /* 0x000fe40000000f00 */
[----:B------:R-:W-:Y:S01]  /*31eb0*/  MOV R198, R176 ;  /* 0x000000b000c67202 */ /* 0x000fe20000000f00 */
[----:B------:R-:W2:Y:S04]  /*31ec0*/  LDL.LU R174, [R1+0x144] ;  /* 0x0001440001ae7983 */ /* 0x000ea80000300800 */
[----:B------:R-:W2:Y:S04]  /*31ed0*/  LDL.LU R177, [R1+0x170] ;  /* 0x0001700001b17983 */ /* 0x000ea80000300800 */
[----:B------:R-:W2:Y:S01]  /*31ee0*/  LDL.LU R176, [R1+0x160] ;  /* 0x0001600001b07983 */ /* 0x000ea20000300800 */
[----:B------:R-:W-:-:S03]  /*31ef0*/  MOV R201, R179 ;  /* 0x000000b300c97202 */ /* 0x000fc60000000f00 */
[----:B------:R-:W2:Y:S01]  /*31f00*/  LDL.LU R179, [R1+0x174] ;  /* 0x0001740001b37983 */ /* 0x000ea20000300800 */
[----:B------:R-:W-:Y:S02]  /*31f10*/  MOV R200, R178 ;  /* 0x000000b200c87202 */ /* 0x000fe40000000f00 */
[----:B------:R-:W-:Y:S01]  /*31f20*/  MOV R202, R180 ;  /* 0x000000b400ca7202 */ /* 0x000fe20000000f00 */
        /* <DEDUP_REMOVED lines=17> */
[----:B------:R-:W-:-:S05]  /*32040*/  FMUL R19, R23, 0.25 ;  /* 0x3e80000017137820 */ /* 0x000fca0000400000 */
[----:B------:R-:W-:Y:S01]  /*32050*/  FSEL R19, R19, R23, P4 ;  /* 0x0000001713137208 */ /* 0x000fe20002000000 */
[----:B------:R-:W-:-:S05]  /*32060*/  FMUL R23, R152, 0.25 ;  /* 0x3e80000098177820 */ /* 0x000fca0000400000 */
[----:B------:R-:W-:Y:S01]  /*32070*/  FSEL R23, R23, R152, P4 ;  /* 0x0000009817177208 */ /* 0x000fe20002000000 */
[----:B------:R-:W-:-:S05]  /*32080*/  FMUL R152, R155, 0.25 ;  /* 0x3e8000009b987820 */ /* 0x000fca0000400000 */
[----:B------:R-:W-:Y:S01]  /*32090*/  FSEL R152, R152, R155, P4 ;  /* 0x0000009b98987208 */ /* 0x000fe20002000000 */
[----:B---3--:R-:W-:-:S05]  /*320a0*/  FMUL R155, R156, 0.25 ;  /* 0x3e8000009c9b7820 */ /* 0x008fca0000400000 */
[----:B------:R-:W-:Y:S01]  /*320b0*/  FSEL R155, R155, R156, P4 ;  /* 0x0000009c9b9b7208 */ /* 0x000fe20002000000 */
[----:B------:R-:W-:-:S05]  /*320c0*/  FMUL R156, R159, 0.25 ;  /* 0x3e8000009f9c7820 */ /* 0x000fca0000400000 */
[----:B------:R-:W-:Y:S01]  /*320d0*/  FSEL R156, R156, R159, P4 ;  /* 0x0000009f9c9c7208 */ /* 0x000fe20002000000 */
[----:B------:R-:W-:-:S05]  /*320e0*/  FMUL R159, R160, 0.25 ;  /* 0x3e800000a09f7820 */ /* 0x000fca0000400000 */
[----:B------:R-:W-:Y:S01]  /*320f0*/  FSEL R159, R159, R160, P4 ;  /* 0x000000a09f9f7208 */ /* 0x000fe20002000000 */
[----:B------:R-:W-:-:S05]  /*32100*/  FMUL R160, R163, 0.25 ;  /* 0x3e800000a3a07820 */ /* 0x000fca0000400000 */
[----:B------:R-:W-:Y:S01]  /*32110*/  FSEL R160, R160, R163, P4 ;  /* 0x000000a3a0a07208 */ /* 0x000fe20002000000 */
[----:B----4-:R-:W-:-:S05]  /*32120*/  FMUL R163, R164, 0.25 ;  /* 0x3e800000a4a37820 */ /* 0x010fca0000400000 */
[----:B------:R-:W-:Y:S01]  /*32130*/  FSEL R163, R163, R164, P4 ;  /* 0x000000a4a3a37208 */ /* 0x000fe20002000000 */
[----:B-----5:R-:W-:-:S05]  /*32140*/  FMUL R164, R167, 0.25 ;  /* 0x3e800000a7a47820 */ /* 0x020fca0000400000 */
[----:B------:R-:W-:Y:S01]  /*32150*/  FSEL R164, R164, R167, P4 ;  /* 0x000000a7a4a47208 */ /* 0x000fe20002000000 */
[----:B------:R-:W-:-:S05]  /*32160*/  FMUL R167, R168, 0.25 ;  /* 0x3e800000a8a77820 */ /* 0x000fca0000400000 */
        /* <DEDUP_REMOVED lines=25> */
[----:B------:R-:W-:Y:S01]  /*32300*/  FMUL R170, R173, 0.25 ;  /* 0x3e800000adaa7820 */ /* 0x000fe20000400000 */
[----:B--2---:R-:W-:-:S05]  /*32310*/  FMUL R172, R175, 0.25 ;  /* 0x3e800000afac7820 */ /* 0x004fca0000400000 */
        /* <DEDUP_REMOVED lines=26> */
[----:B------:R-:W-:-:S04]  /*324c0*/  FSEL R170, R170, R173, P4 ;  /* 0x000000adaaaa7208 */ /* 0x000fc80002000000 */
[----:B------:R-:W-:Y:S01]  /*324d0*/  FSEL R36, R195, R36, P4 ;  /* 0x00000024c3247208 */ /* 0x000fe20002000000 */
[----:B------:R-:W-:Y:S01]  /*324e0*/  FMUL R195, R37, 0.25 ;  /* 0x3e80000025c37820 */ /* 0x000fe20000400000 */
[----:B------:R-:W-:-:S04]  /*324f0*/  FMUL R173, R174, 0.25 ;  /* 0x3e800000aead7820 */ /* 0x000fc80000400000 */
[----:B------:R-:W-:Y:S01]  /*32500*/  FSEL R37, R195, R37, P4 ;  /* 0x00000025c3257208 */ /* 0x000fe20002000000 */
[----:B------:R-:W-:Y:S01]  /*32510*/  FMUL R195, R44, 0.25 ;  /* 0x3e8000002cc37820 */ /* 0x000fe20000400000 */
[----:B------:R-:W-:Y:S01]  /*32520*/  FSEL R173, R173, R174, P4 ;  /* 0x000000aeadad7208 */ /* 0x000fe20002000000 */
[----:B------:R-:W-:-:S03]  /*32530*/  FMUL R174, R177, 0.25 ;  /* 0x3e800000b1ae7820 */ /* 0x000fc60000400000 */
        /* <DEDUP_REMOVED lines=103> */
[----:B------:R-:W-:Y:S01]  /*32bb0*/  FMUL R194, R88, 0.25 ;  /* 0x3e80000058c27820 */ /* 0x000fe20000400000 */
[----:B------:R-:W-:Y:S02]  /*32bc0*/  FMUL R6, R200, 0.25 ;  /* 0x3e800000c8067820 */ /* 0x000fe40000400000 */
[----:B------:R-:W-:Y:S01]  /*32bd0*/  FSEL R148, R195, R148, P4 ;  /* 0x00000094c3947208 */ /* 0x000fe20002000000 */
[----:B------:R-:W-:Y:S01]  /*32be0*/  FMUL R195, R149, 0.25 ;  /* 0x3e80000095c37820 */ /* 0x000fe20000400000 */
[----:B------:R-:W-:Y:S01]  /*32bf0*/  @!P3 FMUL R23, R23, 16777216 ;  /* 0x4b8000001717b820 */ /* 0x000fe20000400000 */
[----:B------:R-:W-:Y:S01]  /*32c00*/  FMUL R17, R197, 0.25 ;  /* 0x3e800000c5117820 */ /* 0x000fe20000400000 */
[----:B------:R-:W-:Y:S01]  /*32c10*/  @!P3 FMUL R154, R154, 16777216 ;  /* 0x4b8000009a9ab820 */ /* 0x000fe20000400000 */
[----:B------:R-:W-:Y:S01]  /*32c20*/  FSEL R88, R194, R88, P4 ;  /* 0x00000058c2587208 */ /* 0x000fe20002000000 */
[----:B------:R-:W-:Y:S01]  /*32c30*/  @!P3 FMUL R155, R155, 16777216 ;  /* 0x4b8000009b9bb820 */ /* 0x000fe20000400000 */
[----:B------:R-:W-:Y:S01]  /*32c40*/  FMUL R194, R89, 0.25 ;  /* 0x3e80000059c27820 */ /* 0x000fe20000400000 */
[----:B------:R-:W-:Y:S01]  /*32c50*/  @!P3 FMUL R176, R176, 16777216 ;  /* 0x4b800000b0b0b820 */ /* 0x000fe20000400000 */
[----:B------:R-:W-:Y:S01]  /*32c60*/  FSEL R149, R195, R149, P4 ;  /* 0x00000095c3957208 */ /* 0x000fe20002000000 */
[----:B------:R-:W-:Y:S01]  /*32c70*/  @!P3 FMUL R177, R177, 16777216 ;  /* 0x4b800000b1b1b820 */ /* 0x000fe20000400000 */
[----:B------:R-:W-:Y:S01]  /*32c80*/  FSEL R6, R6, R200, P4 ;  /* 0x000000c806067208 */ /* 0x000fe20002000000 */
[----:B------:R-:W-:Y:S01]  /*32c90*/  @!P3 FMUL R178, R178, 16777216 ;  /* 0x4b800000b2b2b820 */ /* 0x000fe20000400000 */
[----:B------:R-:W-:Y:S01]  /*32ca0*/  FMUL R195, R3, R23 ;  /* 0x0000001703c37220 */ /* 0x000fe20000400000 */
[----:B------:R-:W-:Y:S01]  /*32cb0*/  FSEL R17, R17, R197, P4 ;  /* 0x000000c511117208 */ /* 0x000fe20002000000 */
[----:B------:R-:W-:Y:S01]  /*32cc0*/  @!P3 FMUL R28, R28, 16777216 ;  /* 0x4b8000001c1cb820 */ /* 0x000fe20000400000 */
[----:B------:R-:W2:Y:S01]  /*32cd0*/  LDL.LU R23, [R1+0x68] ;  /* 0x0000680001177983 */ /* 0x000ea20000300800 */
[C---:B------:R-:W-:Y:S01]  /*32ce0*/  FMUL R200, R3.reuse, R154 ;  /* 0x0000009a03c87220 */ /* 0x040fe20000400000 */
[----:B------:R-:W-:Y:S01]  /*32cf0*/  @!P3 FMUL R24, R24, 16777216 ;  /* 0x4b8000001818b820 */ /* 0x000fe20000400000 */
[----:B------:R-:W-:Y:S01]  /*32d00*/  FMUL R197, R3, R155 ;  /* 0x0000009b03c57220 */ /* 0x000fe20000400000 */
[----:B------:R-:W3:Y:S01]  /*32d10*/  LDL.LU R154, [R1+0x8c] ;  /* 0x00008c00019a7983 */ /* 0x000ee20000300800 */
[----:B------:R-:W-:Y:S01]  /*32d20*/  FSEL R89, R194, R89, P4 ;  /* 0x00000059c2597208 */ /* 0x000fe20002000000 */
[----:B------:R-:W-:Y:S01]  /*32d30*/  @!P3 FMUL R29, R29, 16777216 ;  /* 0x4b8000001d1db820 */ /* 0x000fe20000400000 */
[----:B------:R-:W-:Y:S01]  /*32d40*/  FMUL R220, R3, R176 ;  /* 0x000000b003dc7220 */ /* 0x000fe20000400000 */
[----:B------:R-:W4:Y:S01]  /*32d50*/  LDL.LU R155, [R1+0xa8] ;  /* 0x0000a800019b7983 */ /* 0x000f220000300800 */
[----:B------:R-:W-:Y:S01]  /*32d60*/  FMUL R194, R96, 0.25 ;  /* 0x3e80000060c27820 */ /* 0x000fe20000400000 */
[----:B------:R-:W-:Y:S01]  /*32d70*/  @!P3 FMUL R190, R190, 16777216 ;  /* 0x4b800000bebeb820 */ /* 0x000fe20000400000 */
[----:B------:R-:W-:Y:S01]  /*32d80*/  @!P3 FMUL R25, R25, 16777216 ;  /* 0x4b8000001919b820 */ /* 0x000fe20000400000 */
[----:B------:R-:W5:Y:S01]  /*32d90*/  LDL.LU R176, [R1+0x1ec] ;  /* 0x0001ec0001b07983 */ /* 0x000f620000300800 */
[C---:B------:R-:W-:Y:S01]  /*32da0*/  FMUL R217, R3.reuse, R177 ;  /* 0x000000b103d97220 */ /* 0x040fe20000400000 */
[----:B------:R-:W-:Y:S01]  /*32db0*/  @!P3 FMUL R36, R36, 16777216 ;  /* 0x4b8000002424b820 */ /* 0x000fe20000400000 */
[C---:B------:R-:W-:Y:S01]  /*32dc0*/  FMUL R224, R3.reuse, R178 ;  /* 0x000000b203e07220 */ /* 0x040fe20000400000 */
[----:B------:R-:W5:Y:S01]  /*32dd0*/  LDL.LU R177, [R1+0x1fc] ;  /* 0x0001fc0001b17983 */ /* 0x000f620000300800 */
[----:B------:R-:W-:Y:S01]  /*32de0*/  @!P3 FMUL R32, R32, 16777216 ;  /* 0x4b8000002020b820 */ /* 0x000fe20000400000 */
[----:B------:R-:W-:Y:S01]  /*32df0*/  FMUL R233, R3, R28 ;  /* 0x0000001c03e97220 */ /* 0x000fe20000400000 */
[----:B------:R-:W-:Y:S01]  /*32e00*/  @!P3 FMUL R37, R37, 16777216 ;  /* 0x4b8000002525b820 */ /* 0x000fe20000400000 */
[----:B------:R-:W5:Y:S01]  /*32e10*/  LDL.LU R178, [R1+0x1e8] ;  /* 0x0001e80001b27983 */ /* 0x000f620000300800 */
[----:B------:R-:W-:Y:S01]  /*32e20*/  FMUL R230, R3, R24 ;  /* 0x0000001803e67220 */ /* 0x000fe20000400000 */
[----:B------:R-:W-:Y:S01]  /*32e30*/  @!P3 FMUL R33, R33, 16777216 ;  /* 0x4b8000002121b820 */ /* 0x000fe20000400000 */
[C---:B------:R-:W-:Y:S01]  /*32e40*/  FMUL R232, R3.reuse, R190 ;  /* 0x000000be03e87220 */ /* 0x040fe20000400000 */
[----:B------:R-:W3:Y:S01]  /*32e50*/  LDL.LU R28, [R1+0x88] ;  /* 0x00008800011c7983 */ /* 0x000ee20000300800 */
[C---:B------:R-:W-:Y:S01]  /*32e60*/  FMUL R231, R3.reuse, R29 ;  /* 0x0000001d03e77220 */ /* 0x040fe20000400000 */
[----:B------:R-:W-:Y:S01]  /*32e70*/  FSEL R96, R194, R96, P4 ;  /* 0x00000060c2607208 */ /* 0x000fe20002000000 */
[----:B------:R-:W-:Y:S01]  /*32e80*/  @!P3 FMUL R44, R44, 16777216 ;  /* 0x4b8000002c2cb820 */ /* 0x000fe20000400000 */
[----:B------:R-:W5:Y:S01]  /*32e90*/  LDL.LU R24, [R1+0x78] ;  /* 0x0000780001187983 */ /* 0x000f620000300800 */
[----:B------:R-:W-:Y:S01]  /*32ea0*/  FMUL R190, R3, R25 ;  /* 0x0000001903be7220 */ /* 0x000fe20000400000 */
[----:B------:R-:W-:Y:S01]  /*32eb0*/  FMUL R194, R97, 0.25 ;  /* 0x3e80000061c27820 */ /* 0x000fe20000400000 */
[----:B------:R-:W-:Y:S01]  /*32ec0*/  @!P3 FMUL R40, R40, 16777216 ;  /* 0x4b8000002828b820 */ /* 0x000fe20000400000 */
[----:B------:R-:W5:Y:S01]  /*32ed0*/  LDL.LU R29, [R1+0x98] ;  /* 0x00009800011d7983 */ /* 0x000f620000300800 */
[----:B------:R-:W-:Y:S01]  /*32ee0*/  FMUL R243, R3, R36 ;  /* 0x0000002403f37220 */ /* 0x000fe20000400000 */
[----:B------:R-:W-:Y:S01]  /*32ef0*/  @!P3 FMUL R45, R45, 16777216 ;  /* 0x4b8000002d2db820 */ /* 0x000fe20000400000 */
[----:B------:R-:W-:Y:S01]  /*32f00*/  FMUL R239, R3, R32 ;  /* 0x0000002003ef7220 */ /* 0x000fe20000400000 */
[----:B------:R-:W5:Y:S01]  /*32f10*/  LDL.LU R25, [R1+0x6c] ;  /* 0x00006c0001197983 */ /* 0x000f620000300800 */
[----:B------:R-:W-:Y:S01]  /*32f20*/  @!P3 FMUL R41, R41, 16777216 ;  /* 0x4b8000002929b820 */ /* 0x000fe20000400000 */
[----:B------:R-:W-:-:S02]  /*32f30*/  FMUL R240, R3, R37 ;  /* 0x0000002503f07220 */ /* 0x000fc40000400000 */
[----:B------:R-:W5:Y:S01]  /*32f40*/  LDL.LU R36, [R1+0xac] ;  /* 0x0000ac0001247983 */ /* 0x000f620000300800 */
[----:B------:R-:W-:Y:S01]  /*32f50*/  @!P3 FMUL R175, R175, 16777216 ;  /* 0x4b800000afafb820 */ /* 0x000fe20000400000 */
[----:B------:R-:W-:Y:S01]  /*32f60*/  @!P3 FMUL R52, R52, 16777216 ;  /* 0x4b8000003434b820 */ /* 0x000fe20000400000 */
[C---:B------:R-:W-:Y:S01]  /*32f70*/  FMUL R237, R3.reuse, R33 ;  /* 0x0000002103ed7220 */ /* 0x040fe20000400000 */
[----:B------:R-:W4:Y:S01]  /*32f80*/  LDL.LU R32, [R1+0x9c] ;  /* 0x00009c0001207983 */ /* 0x000f220000300800 */
[----:B------:R-:W-:Y:S01]  /*32f90*/  @!P3 FMUL R48, R48, 16777216 ;  /* 0x4b8000003030b820 */ /* 0x000fe20000400000 */
[----:B------:R-:W-:Y:S02]  /*32fa0*/  FMUL R244, R3, R44 ;  /* 0x0000002c03f47220 */ /* 0x000fe40000400000 */
[----:B------:R-:W5:Y:S01]  /*32fb0*/  LDL.LU R37, [R1+0xc8] ;  /* 0x0000c80001257983 */ /* 0x000f620000300800 */
[----:B------:R-:W-:Y:S01]  /*32fc0*/  FMUL R18, R196, 0.25 ;  /* 0x3e800000c4127820 */ /* 0x000fe20000400000 */
[----:B------:R-:W-:Y:S01]  /*32fd0*/  FSEL R97, R194, R97, P4 ;  /* 0x00000061c2617208 */ /* 0x000fe20002000000 */
[----:B------:R-:W-:Y:S01]  /*32fe0*/  @!P3 FMUL R53, R53, 16777216 ;  /* 0x4b8000003535b820 */ /* 0x000fe20000400000 */
[----:B------:R-:W5:Y:S01]  /*32ff0*/  LDL.LU R33, [R1+0xb8] ;  /* 0x0000b80001217983 */ /* 0x000f620000300800 */
[----:B------:R-:W-:Y:S01]  /*33000*/  FMUL R241, R3, R40 ;  /* 0x0000002803f17220 */ /* 0x000fe20000400000 */
[----:B------:R-:W-:Y:S01]  /*33010*/  FMUL R194, R104, 0.25 ;  /* 0x3e80000068c27820 */ /* 0x000fe20000400000 */
[----:B------:R-:W-:Y:S01]  /*33020*/  @!P3 FMUL R49, R49, 16777216 ;  /* 0x4b8000003131b820 */ /* 0x000fe20000400000 */
[----:B------:R-:W5:Y:S01]  /*33030*/  LDL.LU R44, [R1+0xe8] ;  /* 0x0000e800012c7983 */ /* 0x000f620000300800 */
[C---:B------:R-:W-:Y:S01]  /*33040*/  FMUL R242, R3.reuse, R45 ;  /* 0x0000002d03f27220 */ /* 0x040fe20000400000 */
[----:B------:R-:W-:Y:S01]  /*33050*/  @!P3 FMUL R152, R152, 16777216 ;  /* 0x4b8000009898b820 */ /* 0x000fe20000400000 */
[----:B------:R-:W-:Y:S01]  /*33060*/  @!P3 FMUL R60, R60, 16777216 ;  /* 0x4b8000003c3cb820 */ /* 0x000fe20000400000 */
[----:B------:R-:W5:Y:S01]  /*33070*/  LDL.LU R40, [R1+0xcc] ;  /* 0x0000cc0001287983 */ /* 0x000f620000300800 */
[C---:B------:R-:W-:Y:S01]  /*33080*/  FMUL R219, R3.reuse, R175 ;  /* 0x000000af03db7220 */ /* 0x040fe20000400000 */
[C---:B------:R-:W-:Y:S01]  /*33090*/  FMUL R238, R3.reuse, R41 ;  /* 0x0000002903ee7220 */ /* 0x040fe20000400000 */
[----:B------:R-:W-:Y:S01]  /*330a0*/  @!P3 FMUL R56, R56, 16777216 ;  /* 0x4b8000003838b820 */ /* 0x000fe20000400000 */
[----:B------:R-:W5:Y:S01]  /*330b0*/  LDL.LU R45, [R1+0xf8] ;  /* 0x0000f800012d7983 */ /* 0x000f620000300800 */
[----:B------:R-:W-:Y:S01]  /*330c0*/  FMUL R175, R3, R52 ;  /* 0x0000003403af7220 */ /* 0x000fe20000400000 */
[----:B------:R-:W-:Y:S01]  /*330d0*/  @!P3 FMUL R61, R61, 16777216 ;  /* 0x4b8000003d3db820 */ /* 0x000fe20000400000 */
[----:B------:R-:W-:Y:S01]  /*330e0*/  FMUL R250, R3, R48 ;  /* 0x0000003003fa7220 */ /* 0x000fe20000400000 */
[----:B------:R-:W5:Y:S01]  /*330f0*/  LDL.LU R41, [R1+0xdc] ;  /* 0x0000dc0001297983 */ /* 0x000f620000300800 */
[----:B------:R-:W-:Y:S01]  /*33100*/  FSEL R18, R18, R196, P4 ;  /* 0x000000c412127208 */ /* 0x000fe20002000000 */
[----:B------:R-:W-:Y:S01]  /*33110*/  @!P3 FMUL R57, R57, 16777216 ;  /* 0x4b8000003939b820 */ /* 0x000fe20000400000 */
[----:B------:R-:W-:Y:S01]  /*33120*/  FMUL R251, R3, R53 ;  /* 0x0000003503fb7220 */ /* 0x000fe20000400000 */
[----:B------:R-:W5:Y:S01]  /*33130*/  LDL.LU R52, [R1+0x10c] ;  /* 0x00010c0001347983 */ /* 0x000f620000300800 */
[----:B------:R-:W-:Y:S01]  /*33140*/  FSEL R104, R194, R104, P4 ;  /* 0x00000068c2687208 */ /* 0x000fe20002000000 */
[----:B------:R-:W-:Y:S01]  /*33150*/  @!P3 FMUL R167, R167, 16777216 ;  /* 0x4b800000a7a7b820 */ /* 0x000fe20000400000 */
[----:B------:R-:W-:Y:S01]  /*33160*/  @!P3 FMUL R68, R68, 16777216 ;  /* 0x4b8000004444b820 */ /* 0x000fe20000400000 */
[----:B------:R-:W5:Y:S01]  /*33170*/  LDL.LU R48, [R1+0xec] ;  /* 0x0000ec0001307983 */ /* 0x000f620000300800 */
[C---:B------:R-:W-:Y:S01]  /*33180*/  FMUL R196, R3.reuse, R152 ;  /* 0x0000009803c47220 */ /* 0x040fe20000400000 */
[----:B------:R-:W-:Y:S01]  /*33190*/  FMUL R248, R3, R49 ;  /* 0x0000003103f87220 */ /* 0x000fe20000400000 */
[----:B------:R-:W-:Y:S01]  /*331a0*/  FMUL R194, R105, 0.25 ;  /* 0x3e80000069c27820 */ /* 0x000fe20000400000 */
[----:B------:R-:W5:Y:S01]  /*331b0*/  LDL.LU R53, [R1+0x128] ;  /* 0x0001280001357983 */ /* 0x000f620000300800 */
[----:B------:R-:W-:Y:S01]  /*331c0*/  @!P3 FMUL R166, R166, 16777216 ;  /* 0x4b800000a6a6b820 */ /* 0x000fe20000400000 */
[----:B------:R-:W-:Y:S01]  /*331d0*/  @!P3 FMUL R64, R64, 16777216 ;  /* 0x4b8000004040b820 */ /* 0x000fe20000400000 */
[----:B------:R-:W-:Y:S01]  /*331e0*/  FMUL R152, R3, R60 ;  /* 0x0000003c03987220 */ /* 0x000fe20000400000 */
[----:B------:R-:W5:Y:S01]  /*331f0*/  LDL.LU R49, [R1+0x108] ;  /* 0x0001080001317983 */ /* 0x000f620000300800 */
[----:B------:R-:W-:Y:S01]  /*33200*/  @!P3 FMUL R69, R69, 16777216 ;  /* 0x4b8000004545b820 */ /* 0x000fe20000400000 */
[----:B------:R-:W-:Y:S01]  /*33210*/  FMUL R252, R3, R56 ;  /* 0x0000003803fc7220 */ /* 0x000fe20000400000 */
[----:B------:R-:W-:Y:S01]  /*33220*/  @!P3 FMUL R65, R65, 16777216 ;  /* 0x4b8000004141b820 */ /* 0x000fe20000400000 */
[----:B------:R-:W5:Y:S01]  /*33230*/  LDL.LU R60, [R1+0x1f8] ;  /* 0x0001f800013c7983 */ /* 0x000f620000300800 */
[----:B0-----:R-:W-:Y:S01]  /*33240*/  FMUL R9, R3, R61 ;  /* 0x0000003d03097220 */ /* 0x001fe20000400000 */
[----:B------:R-:W-:Y:S01]  /*33250*/  @!P3 FMUL R159, R159, 16777216 ;  /* 0x4b8000009f9fb820 */ /* 0x000fe20000400000 */
[----:B------:R-:W-:Y:S01]  /*33260*/  @!P3 FMUL R76, R76, 16777216 ;  /* 0x4b8000004c4cb820 */ /* 0x000fe20000400000 */
[----:B------:R-:W5:Y:S01]  /*33270*/  LDL.LU R56, [R1+0x12c] ;  /* 0x00012c0001387983 */ /* 0x000f620000300800 */
[C---:B------:R-:W-:Y:S01]  /*33280*/  FMUL R211, R3.reuse, R167 ;  /* 0x000000a703d37220 */ /* 0x040fe20000400000 */
[C---:B------:R-:W-:Y:S01]  /*33290*/  FMUL R249, R3.reuse, R57 ;  /* 0x0000003903f97220 */ /* 0x040fe20000400000 */
[----:B------:R-:W-:Y:S01]  /*332a0*/  @!P3 FMUL R184, R184, 16777216 ;  /* 0x4b800000b8b8b820 */ /* 0x000fe20000400000 */
[----:B------:R-:W5:Y:S01]  /*332b0*/  LDL.LU R61, [R1+0x1cc] ;  /* 0x0001cc00013d7983 */ /* 0x000f620000300800 */
[----:B------:R-:W-:Y:S01]  /*332c0*/  @!P3 FMUL R72, R72, 16777216 ;  /* 0x4b8000004848b820 */ /* 0x000fe20000400000 */
[C---:B------:R-:W-:Y:S01]  /*332d0*/  FMUL R215, R3.reuse, R166 ;  /* 0x000000a603d77220 */ /* 0x040fe20000400000 */
[C---:B------:R-:W-:Y:S01]  /*332e0*/  FMUL R167, R3.reuse, R68 ;  /* 0x0000004403a77220 */ /* 0x040fe20000400000 */
[----:B------:R-:W5:Y:S01]  /*332f0*/  LDL.LU R57, [R1+0x148] ;  /* 0x0001480001397983 */ /* 0x000f620000300800 */
[----:B------:R-:W-:Y:S01]  /*33300*/  FSEL R105, R194, R105, P4 ;  /* 0x00000069c2697208 */ /* 0x000fe20002000000 */
[C---:B------:R-:W-:Y:S01]  /*33310*/  FMUL R166, R3.reuse, R64 ;  /* 0x0000004003a67220 */ /* 0x040fe20000400000 */
[----:B------:R-:W-:Y:S01]  /*33320*/  FMUL R194, R112, 0.25 ;  /* 0x3e80000070c27820 */ /* 0x000fe20000400000 */
[----:B------:R-:W5:Y:S01]  /*33330*/  LDL.LU R68, [R1+0x118] ;  /* 0x0001180001447983 */ /* 0x000f620000300800 */
[C---:B------:R-:W-:Y:S01]  /*33340*/  FMUL R12, R3.reuse, R69 ;  /* 0x00000045030c7220 */ /* 0x040fe20000400000 */
[C---:B------:R-:W-:Y:S01]  /*33350*/  FMUL R203, R3.reuse, R159 ;  /* 0x0000009f03cb7220 */ /* 0x040fe20000400000 */
[C---:B------:R-:W-:Y:S01]  /*33360*/  FMUL R13, R3.reuse, R65 ;  /* 0x00000041030d7220 */ /* 0x040fe20000400000 */
[----:B------:R-:W5:Y:S01]  /*33370*/  LDL.LU R64, [R1+0xd8] ;  /* 0x0000d80001407983 */ /* 0x000f620000300800 */
[C---:B------:R-:W-:Y:S01]  /*33380*/  FMUL R227, R3.reuse, R184 ;  /* 0x000000b803e37220 */ /* 0x040fe20000400000 */
[----:B------:R-:W-:-:S02]  /*33390*/  FMUL R159, R3, R76 ;  /* 0x0000004c039f7220 */ /* 0x000fc40000400000 */
[----:B------:R-:W5:Y:S01]  /*333a0*/  LDL.LU R69, [R1+0xfc] ;  /* 0x0000fc0001457983 */ /* 0x000f620000300800 */
[----:B------:R-:W-:-:S03]  /*333b0*/  FMUL R184, R3, R72 ;  /* 0x0000004803b87220 */ /* 0x000fc60000400000 */
[----:B------:R-:W5:Y:S01]  /*333c0*/  LDL.LU R65, [R1+0xbc] ;  /* 0x0000bc0001417983 */ /* 0x000f620000300800 */
[----:B------:R-:W-:-:S03]  /*333d0*/  FSEL R112, R194, R112, P4 ;  /* 0x00000070c2707208 */ /* 0x000fc60002000000 */
[----:B------:R-:W5:Y:S01]  /*333e0*/  LDL.LU R76, [R1+0x14c] ;  /* 0x00014c00014c7983 */ /* 0x000f620000300800 */
[----:B------:R-:W-:-:S03]  /*333f0*/  FMUL R194, R113, 0.25 ;  /* 0x3e80000071c27820 */ /* 0x000fc60000400000 */
[----:B------:R-:W3:Y:S02]  /*33400*/  LDL.LU R72, [R1+0x7c] ;  /* 0x00007c0001487983 */ /* 0x000ee40000300800 */
        /* <DEDUP_REMOVED lines=12> */
[----:B------:R-:W-:-:S04]  /*334d0*/  @!P3 FMUL R77, R77, 16777216 ;  /* 0x4b8000004d4db820 */ /* 0x000fc80000400000 */
[----:B------:R-:W-:Y:S01]  /*334e0*/  FSEL R137, R194, R137, P4 ;  /* 0x00000089c2897208 */ /* 0x000fe20002000000 */
[----:B------:R-:W-:Y:S01]  /*334f0*/  FMUL R194, R144, 0.25 ;  /* 0x3e80000090c27820 */ /* 0x000fe20000400000 */
[----:B------:R-:W-:Y:S01]  /*33500*/  @!P3 FMUL R164, R164, 16777216 ;  /* 0x4b800000a4a4b820 */ /* 0x000fe20000400000 */
[----:B------:R-:W-:Y:S01]  /*33510*/  @!P3 FMUL R84, R84, 16777216 ;  /* 0x4b8000005454b820 */ /* 0x000fe20000400000 */
[----:B------:R-:W-:Y:S01]  /*33520*/  @!P3 FMUL R186, R186, 16777216 ;  /* 0x4b800000babab820 */ /* 0x000fe20000400000 */
[----:B------:R-:W-:Y:S01]  /*33530*/  @!P3 FMUL R80, R80, 16777216 ;  /* 0x4b8000005050b820 */ /* 0x000fe20000400000 */
[----:B------:R-:W-:Y:S01]  /*33540*/  FSEL R144, R194, R144, P4 ;  /* 0x00000090c2907208 */ /* 0x000fe20002000000 */
[----:B------:R-:W-:Y:S01]  /*33550*/  @!P3 FMUL R85, R85, 16777216 ;  /* 0x4b8000005555b820 */ /* 0x000fe20000400000 */
[----:B------:R-:W-:Y:S01]  /*33560*/  FMUL R194, R145, 0.25 ;  /* 0x3e80000091c27820 */ /* 0x000fe20000400000 */
[----:B------:R-:W-:Y:S01]  /*33570*/  @!P3 FMUL R180, R180, 16777216 ;  /* 0x4b800000b4b4b820 */ /* 0x000fe20000400000 */
[----:B------:R-:W-:Y:S01]  /*33580*/  @!P3 FMUL R81, R81, 16777216 ;  /* 0x4b8000005151b820 */ /* 0x000fe20000400000 */
[----:B------:R-:W-:Y:S01]  /*33590*/  FMUL R16, R198, 0.25 ;  /* 0x3e800000c6107820 */ /* 0x000fe20000400000 */
[----:B------:R-:W-:Y:S01]  /*335a0*/  @!P3 FMUL R158, R158, 16777216 ;  /* 0x4b8000009e9eb820 */ /* 0x000fe20000400000 */
[----:B------:R-:W-:Y:S01]  /*335b0*/  @!P3 FMUL R92, R92, 16777216 ;  /* 0x4b8000005c5cb820 */ /* 0x000fe20000400000 */
[C---:B------:R-:W-:Y:S01]  /*335c0*/  FMUL R206, R3.reuse, R164 ;  /* 0x000000a403ce7220 */ /* 0x040fe20000400000 */
[----:B------:R-:W-:Y:S01]  /*335d0*/  FMUL R21, R3, R77 ;  /* 0x0000004d03157220 */ /* 0x000fe20000400000 */
[----:B------:R-:W-:Y:S01]  /*335e0*/  @!P3 FMUL R157, R157, 16777216 ;  /* 0x4b8000009d9db820 */ /* 0x000fe20000400000 */
[----:B------:R-:W-:Y:S01]  /*335f0*/  @!P3 FMUL R88, R88, 16777216 ;  /* 0x4b8000005858b820 */ /* 0x000fe20000400000 */
[C---:B------:R-:W-:Y:S01]  /*33600*/  FMUL R229, R3.reuse, R186 ;  /* 0x000000ba03e57220 */ /* 0x040fe20000400000 */
[----:B------:R-:W5:Y:S01]  /*33610*/  LDL.LU R77, [R1+0x168] ;  /* 0x00016800014d7983 */ /* 0x000f620000300800 */
[----:B------:R-:W-:Y:S01]  /*33620*/  FMUL R164, R3, R84 ;  /* 0x0000005403a47220 */ /* 0x000fe20000400000 */
[----:B------:R-:W-:Y:S01]  /*33630*/  @!P3 FMUL R156, R156, 16777216 ;  /* 0x4b8000009c9cb820 */ /* 0x000fe20000400000 */
[----:B------:R-:W-:Y:S01]  /*33640*/  @!P3 FMUL R93, R93, 16777216 ;  /* 0x4b8000005d5db820 */ /* 0x000fe20000400000 */
[----:B------:R-:W5:Y:S01]  /*33650*/  LDL.LU R84, [R1+0x18c] ;  /* 0x00018c0001547983 */ /* 0x000f620000300800 */
[----:B------:R-:W-:Y:S01]  /*33660*/  FMUL R186, R3, R80 ;  /* 0x0000005003ba7220 */ /* 0x000fe20000400000 */
[----:B------:R-:W-:Y:S01]  /*33670*/  @!P3 FMUL R162, R162, 16777216 ;  /* 0x4b800000a2a2b820 */ /* 0x000fe20000400000 */
[----:B------:R-:W-:Y:S01]  /*33680*/  @!P3 FMUL R89, R89, 16777216 ;  /* 0x4b8000005959b820 */ /* 0x000fe20000400000 */
[C---:B------:R-:W-:Y:S01]  /*33690*/  FMUL R222, R3.reuse, R180 ;  /* 0x000000b403de7220 */ /* 0x040fe20000400000 */
[----:B------:R-:W5:Y:S01]  /*336a0*/  LDL.LU R80, [R1+0x16c] ;  /* 0x00016c0001507983 */ /* 0x000f620000300800 */
[C---:B------:R-:W-:Y:S01]  /*336b0*/  FMUL R8, R3.reuse, R85 ;  /* 0x0000005503087220 */ /* 0x040fe20000400000 */
[----:B------:R-:W-:Y:S01]  /*336c0*/  FSEL R145, R194, R145, P4 ;  /* 0x00000091c2917208 */ /* 0x000fe20002000000 */
[C---:B------:R-:W-:Y:S01]  /*336d0*/  FMUL R207, R3.reuse, R158 ;  /* 0x0000009e03cf7220 */ /* 0x040fe20000400000 */
[----:B------:R-:W5:Y:S01]  /*336e0*/  LDL.LU R85, [R1+0x1a8] ;  /* 0x0001a80001557983 */ /* 0x000f620000300800 */
[C---:B------:R-:W-:Y:S01]  /*336f0*/  FMUL R180, R3.reuse, R81 ;  /* 0x0000005103b47220 */ /* 0x040fe20000400000 */
[----:B------:R-:W-:Y:S01]  /*33700*/  FSEL R16, R16, R198, P4 ;  /* 0x000000c610107208 */ /* 0x000fe20002000000 */
[C---:B------:R-:W-:Y:S01]  /*33710*/  FMUL R194, R3.reuse, R157 ;  /* 0x0000009d03c27220 */ /* 0x040fe20000400000 */
[----:B------:R-:W5:Y:S01]  /*33720*/  LDL.LU R81, [R1+0x188] ;  /* 0x0001880001517983 */ /* 0x000f620000300800 */
[C---:B------:R-:W-:Y:S01]  /*33730*/  FMUL R158, R3.reuse, R92 ;  /* 0x0000005c039e7220 */ /* 0x040fe20000400000 */
[C---:B------:R-:W-:Y:S01]  /*33740*/  FMUL R198, R3.reuse, R156 ;  /* 0x0000009c03c67220 */ /* 0x040fe20000400000 */
[C---:B------:R-:W-:Y:S01]  /*33750*/  FMUL R157, R3.reuse, R88 ;  /* 0x00000058039d7220 */ /* 0x040fe20000400000 */
[----:B------:R-:W5:Y:S01]  /*33760*/  LDL.LU R92, [R1+0x158] ;  /* 0x00015800015c7983 */ /* 0x000f620000300800 */
[C---:B------:R-:W-:Y:S01]  /*33770*/  FMUL R208, R3.reuse, R162 ;  /* 0x000000a203d07220 */ /* 0x040fe20000400000 */
[C---:B------:R-:W-:Y:S01]  /*33780*/  FMUL R156, R3.reuse, R93 ;  /* 0x0000005d039c7220 */ /* 0x040fe20000400000 */
[----:B------:R-:W-:Y:S01]  /*33790*/  FMUL R162, R3, R89 ;  /* 0x0000005903a27220 */ /* 0x000fe20000400000 */
[----:B------:R-:W5:Y:S04]  /*337a0*/  LDL.LU R88, [R1+0x138] ;  /* 0x0001380001587983 */ /* 0x000f680000300800 */
[----:B------:R-:W5:Y:S04]  /*337b0*/  LDL.LU R93, [R1+0x13c] ;  /* 0x00013c00015d7983 */ /* 0x000f680000300800 */
[----:B------:R-:W5:Y:S01]  /*337c0*/  LDL.LU R89, [R1+0x11c] ;  /* 0x00011c0001597983 */ /* 0x000f620000300800 */
[----:B-1----:R-:W-:Y:S01]  /*337d0*/  FMUL R4, R202, 0.25 ;  /* 0x3e800000ca047820 */ /* 0x002fe20000400000 */
[----:B------:R-:W-:Y:S01]  /*337e0*/  @!P3 FMUL R165, R165, 16777216 ;  /* 0x4b800000a5a5b820 */ /* 0x000fe20000400000 */
[----:B------:R-:W-:Y:S01]  /*337f0*/  @!P3 FMUL R100, R100, 16777216 ;  /* 0x4b8000006464b820 */ /* 0x000fe20000400000 */
[----:B------:R-:W-:Y:S01]  /*33800*/  @!P3 FMUL R96, R96, 16777216 ;  /* 0x4b8000006060b820 */ /* 0x000fe20000400000 */
[----:B------:R-:W-:Y:S01]  /*33810*/  @!P3 FMUL R185, R185, 16777216 ;  /* 0x4b800000b9b9b820 */ /* 0x000fe20000400000 */
[----:B------:R-:W-:Y:S01]  /*33820*/  @!P3 FMUL R101, R101, 16777216 ;  /* 0x4b8000006565b820 */ /* 0x000fe20000400000 */
[----:B------:R-:W-:Y:S01]  /*33830*/  FSEL R4, R4, R202, P4 ;  /* 0x000000ca04047208 */ /* 0x000fe20002000000 */
[----:B------:R-:W-:Y:S01]  /*33840*/  @!P3 FMUL R97, R97, 16777216 ;  /* 0x4b8000006161b820 */ /* 0x000fe20000400000 */
        /* <DEDUP_REMOVED lines=10> */
[----:B------:R-:W-:Y:S01]  /*338f0*/  @!P3 FMUL R172, R172, 16777216 ;  /* 0x4b800000acacb820 */ /* 0x000fe20000400000 */
[----:B------:R-:W-:Y:S01]  /*33900*/  @!P3 FMUL R108, R108, 16777216 ;  /* 0x4b8000006c6cb820 */ /* 0x000fe20000400000 */
        /* <DEDUP_REMOVED lines=9> */
[C---:B------:R-:W-:Y:S01]  /*339a0*/  FMUL R210, R3.reuse, R173 ;  /* 0x000000ad03d27220 */ /* 0x040fe20000400000 */
[----:B------:R-:W5:Y:S01]  /*339b0*/  LDL.LU R108, [R1+0x1ac] ;  /* 0x0001ac00016c7983 */ /* 0x000f620000300800 */
[C---:B------:R-:W-:Y:S01]  /*339c0*/  FMUL R171, R3.reuse, R104 ;  /* 0x0000006803ab7220 */ /* 0x040fe20000400000 */
[C---:B------:R-:W-:Y:S01]  /*339d0*/  FMUL R216, R3.reuse, R170 ;  /* 0x000000aa03d87220 */ /* 0x040fe20000400000 */
[C---:B------:R-:W-:Y:S01]  /*339e0*/  FMUL R173, R3.reuse, R109 ;  /* 0x0000006d03ad7220 */ /* 0x040fe20000400000 */
[----:B------:R-:W5:Y:S01]  /*339f0*/  LDL.LU R104, [R1+0x1b8] ;  /* 0x0001b80001687983 */ /* 0x000f620000300800 */
[----:B------:R-:W-:-:S03]  /*33a00*/  FMUL R170, R3, R105 ;  /* 0x0000006903aa7220 */ /* 0x000fc60000400000 */
[----:B------:R-:W5:Y:S04]  /*33a10*/  LDL.LU R109, [R1+0x1bc] ;  /* 0x0001bc00016d7983 */ /* 0x000f680000300800 */
[----:B------:R-:W5:Y:S01]  /*33a20*/  LDL.LU R105, [R1+0x19c] ;  /* 0x00019c0001697983 */ /* 0x000f620000300800 */
[----:B------:R-:W-:Y:S01]  /*33a30*/  @!P3 FMUL R182, R182, 16777216 ;  /* 0x4b800000b6b6b820 */ /* 0x000fe20000400000 */
[----:B------:R-:W-:Y:S01]  /*33a40*/  @!P3 FMUL R116, R116, 16777216 ;  /* 0x4b8000007474b820 */ /* 0x000fe20000400000 */
[----:B------:R-:W-:Y:S01]  /*33a50*/  @!P3 FMUL R181, R181, 16777216 ;  /* 0x4b800000b5b5b820 */ /* 0x000fe20000400000 */
[----:B------:R-:W-:Y:S01]  /*33a60*/  @!P3 FMUL R112, R112, 16777216 ;  /* 0x4b8000007070b820 */ /* 0x000fe20000400000 */
[C---:B------:R-:W-:Y:S01]  /*33a70*/  FMUL R228, R3.reuse, R182 ;  /* 0x000000b603e47220 */ /* 0x040fe20000400000 */
[C---:B------:R-:W-:Y:S01]  /*33a80*/  FMUL R182, R3.reuse, R116 ;  /* 0x0000007403b67220 */ /* 0x040fe20000400000 */
[C---:B------:R-:W-:Y:S01]  /*33a90*/  FMUL R218, R3.reuse, R181 ;  /* 0x000000b503da7220 */ /* 0x040fe20000400000 */
[----:B------:R-:W5:Y:S01]  /*33aa0*/  LDL.LU R116, [R1+0x1dc] ;  /* 0x0001dc0001747983 */ /* 0x000f620000300800 */
[----:B------:R-:W-:-:S03]  /*33ab0*/  FMUL R181, R3, R112 ;  /* 0x0000007003b57220 */ /* 0x000fc60000400000 */
[----:B------:R-:W5:Y:S01]  /*33ac0*/  LDL.LU R112, [R1+0x1c8] ;  /* 0x0001c80001707983 */ /* 0x000f620000300800 */
[----:B------:R-:W-:Y:S01]  /*33ad0*/  FMUL R7, R199, 0.25 ;  /* 0x3e800000c7077820 */ /* 0x000fe20000400000 */
[----:B------:R-:W-:-:S04]  /*33ae0*/  @!P3 FMUL R20, R20, 16777216 ;  /* 0x4b8000001414b820 */ /* 0x000fc80000400000 */
[----:B------:R-:W-:Y:S01]  /*33af0*/  FSEL R7, R7, R199, P4 ;  /* 0x000000c707077208 */ /* 0x000fe20002000000 */
[----:B------:R-:W-:Y:S01]  /*33b00*/  FMUL R199, R3, R20 ;  /* 0x0000001403c77220 */ /* 0x000fe20000400000 */
[----:B--2---:R-:W-:-:S05]  /*33b10*/  FMUL R20, R23, 0.25 ;  /* 0x3e80000017147820 */ /* 0x004fca0000400000 */
[----:B------:R-:W-:Y:S01]  /*33b20*/  FSEL R20, R20, R23, P1 ;  /* 0x0000001714147208 */ /* 0x000fe20000800000 */
[----:B------:R-:W-:Y:S01]  /*33b30*/  FMUL R5, R201, 0.25 ;  /* 0x3e800000c9057820 */ /* 0x000fe20000400000 */
[----:B------:R-:W-:-:S04]  /*33b40*/  @!P3 FMUL R179, R179, 16777216 ;  /* 0x4b800000b3b3b820 */ /* 0x000fc80000400000 */
[----:B------:R-:W-:Y:S01]  /*33b50*/  FSEL R5, R5, R201, P4 ;  /* 0x000000c905057208 */ /* 0x000fe20002000000 */
        /* <DEDUP_REMOVED lines=22> */
[----:B---3--:R-:W-:-:S05]  /*33cc0*/  FMUL R23, R72, 0.25 ;  /* 0x3e80000048177820 */ /* 0x008fca0000400000 */
[----:B------:R-:W-:Y:S01]  /*33cd0*/  FSEL R23, R23, R72, P1 ;  /* 0x0000004817177208 */ /* 0x000fe20000800000 */
[----:B------:R-:W-:-:S05]  /*33ce0*/  FMUL R72, R28, 0.25 ;  /* 0x3e8000001c487820 */ /* 0x000fca0000400000 */
[----:B------:R-:W-:Y:S01]  /*33cf0*/  FSEL R72, R72, R28, P1 ;  /* 0x0000001c48487208 */ /* 0x000fe20000800000 */
[----:B----4-:R-:W-:-:S05]  /*33d00*/  FMUL R28, R32, 0.25 ;  /* 0x3e800000201c7820 */ /* 0x010fca0000400000 */
[----:B------:R-:W-:Y:S01]  /*33d10*/  FSEL R28, R28, R32, P1 ;  /* 0x000000201c1c7208 */ /* 0x000fe20000800000 */
[----:B------:R-:W-:-:S05]  /*33d20*/  FMUL R32, R155, 0.25 ;  /* 0x3e8000009b207820 */ /* 0x000fca0000400000 */
        /* <DEDUP_REMOVED lines=22> */
[----:B------:R-:W-:Y:S01]  /*33e90*/  @!P3 FMUL R192, R192, 16777216 ;  /* 0x4b800000c0c0b820 */ /* 0x000fe20000400000 */
[----:B------:R-:W-:Y:S01]  /*33ea0*/  @!P3 FMUL R193, R193, 16777216 ;  /* 0x4b800000c1c1b820 */ /* 0x000fe20000400000 */
[----:B------:R-:W-:Y:S02]  /*33eb0*/  @!P3 FMUL R117, R117, 16777216 ;  /* 0x4b8000007575b820 */ /* 0x000fe40000400000 */
[----:B------:R-:W-:Y:S01]  /*33ec0*/  FSEL R57, R57, R97, P1 ;  /* 0x0000006139397208 */ /* 0x000fe20000800000 */
[----:B------:R-:W-:Y:S01]  /*33ed0*/  FMUL R97, R77, 0.25 ;  /* 0x3e8000004d617820 */ /* 0x000fe20000400000 */
        /* <DEDUP_REMOVED lines=57> */
[----:B------:R-:W-:Y:S01]  /*34270*/  FMUL R234, R3, R145 ;  /* 0x0000009103ea7220 */ /* 0x000fe20000400000 */
[----:B------:R-:W-:Y:S01]  /*34280*/  FSEL R97, R97, R77, P1 ;  /* 0x0000004d61617208 */ /* 0x000fe20000800000 */
[----:B------:R-:W-:Y:S01]  /*34290*/  FMUL R3, R24, 0.25 ;  /* 0x3e80000018037820 */ /* 0x000fe20000400000 */
[----:B------:R-:W-:Y:S01]  /*342a0*/  FMUL R77, R101, 0.25 ;  /* 0x3e800000654d7820 */ /* 0x000fe20000400000 */
[----:B------:R-:W-:Y:S01]  /*342b0*/  @!P6 FMUL R23, R23, 16777216 ;  /* 0x4b8000001717e820 */ /* 0x000fe20000400000 */
[----:B------:R-:W-:Y:S01]  /*342c0*/  @!P6 FMUL R20, R20, 16777216 ;  /* 0x4b8000001414e820 */ /* 0x000fe20000400000 */
[----:B------:R-:W-:Y:S01]  /*342d0*/  @!P6 FMUL R57, R57, 16777216 ;  /* 0x4b8000003939e820 */ /* 0x000fe20000400000 */
[----:B------:R-:W-:Y:S01]  /*342e0*/  FSEL R3, R3, R24, P1 ;  /* 0x0000001803037208 */ /* 0x000fe20000800000 */
[----:B------:R-:W-:Y:S01]  /*342f0*/  FMUL R24, R25, 0.25 ;  /* 0x3e80000019187820 */ /* 0x000fe20000400000 */
[----:B------:R-:W-:Y:S01]  /*34300*/  FSEL R77, R77, R101, P1 ;  /* 0x000000654d4d7208 */ /* 0x000fe20000800000 */
[----:B------:R-:W-:Y:S01]  /*34310*/  FMUL R101, R81, 0.25 ;  /* 0x3e80000051657820 */ /* 0x000fe20000400000 */
[----:B------:R-:W-:Y:S01]  /*34320*/  @!P6 FMUL R41, R41, 16777216 ;  /* 0x4b8000002929e820 */ /* 0x000fe20000400000 */
[----:B------:R-:W2:Y:S01]  /*34330*/  LDL.LU R117, [R1+0x1d8] ;  /* 0x0001d80001757983 */ /* 0x000ea20000300800 */
        /* <DEDUP_REMOVED lines=65> */
[----:B------:R-:W-:Y:S01]  /*34750*/  FMUL R128, R63, 0.25 ;  /* 0x3e8000003f807820 */ /* 0x000fe20000400000 */
[----:B------:R-:W-:Y:S01]  /*34760*/  FSEL R47, R61, R47, P1 ;  /* 0x0000002f3d2f7208 */ /* 0x000fe20000800000 */
[----:B------:R-:W-:Y:S01]  /*34770*/  FMUL R61, R54, 0.25 ;  /* 0x3e800000363d7820 */ /* 0x000fe20000400000 */
[----:B------:R-:W-:Y:S01]  /*34780*/  FSEL R56, R56, R92, P1 ;  /* 0x0000005c38387208 */ /* 0x000fe20000800000 */
[----:B------:R-:W-:Y:S01]  /*34790*/  FMUL R92, R76, 0.25 ;  /* 0x3e8000004c5c7820 */ /* 0x000fe20000400000 */
[----:B------:R-:W-:Y:S01]  /*347a0*/  FSEL R50, R60, R50, P1 ;  /* 0x000000323c327208 */ /* 0x000fe20000800000 */
[----:B------:R-:W-:Y:S01]  /*347b0*/  FMUL R60, R51, 0.25 ;  /* 0x3e800000333c7820 */ /* 0x000fe20000400000 */
[----:B------:R-:W-:-:S02]  /*347c0*/  FSEL R128, R128, R63, P1 ;  /* 0x0000003f80807208 */ /* 0x000fc40000800000 */
[----:B------:R-:W-:Y:S01]  /*347d0*/  MOV R63, R160 ;  /* 0x000000a0003f7202 */ /* 0x000fe20000000f00 */
        /* <DEDUP_REMOVED lines=8> */
[----:B------:R-:W-:Y:S02]  /*34860*/  FSEL R160, R160, R90, P1 ;  /* 0x0000005aa0a07208 */ /* 0x000fe40000800000 */
        /* <DEDUP_REMOVED lines=10> */
[----:B------:R-:W-:-:S02]  /*34910*/  MOV R61, R157 ;  /* 0x0000009d003d7202 */ /* 0x000fc40000000f00 */
[----:B------:R-:W-:Y:S01]  /*34920*/  MOV R66, R159 ;  /* 0x0000009f00427202 */ /* 0x000fe20000000f00 */
[----:B------:R-:W-:Y:S01]  /*34930*/  FMUL R159, R94, 0.25 ;  /* 0x3e8000005e9f7820 */ /* 0x000fe20000400000 */
[----:B------:R-:W-:Y:S01]  /*34940*/  FMUL R144, R78, 0.25 ;  /* 0x3e8000004e907820 */ /* 0x000fe20000400000 */
[----:B------:R-:W-:Y:S01]  /*34950*/  FMUL R120, R177, 0.25 ;  /* 0x3e800000b1787820 */ /* 0x000fe20000400000 */
[----:B------:R-:W-:Y:S01]  /*34960*/  FSEL R161, R161, R95, P1 ;  /* 0x0000005fa1a17208 */ /* 0x000fe20000800000 */
[----:B------:R-:W-:Y:S01]  /*34970*/  FMUL R141, R67, 0.25 ;  /* 0x3e800000438d7820 */ /* 0x000fe20000400000 */
[----:B------:R-:W-:Y:S01]  /*34980*/  IMAD.MOV.U32 R125, RZ, RZ, R164 ;  /* 0x000000ffff7d7224 */ /* 0x000fe200078e00a4 */
        /* <DEDUP_REMOVED lines=8> */
[----:B------:R-:W-:Y:S01]  /*34a10*/  MOV R133, R175 ;  /* 0x000000af00857202 */ /* 0x000fe20000000f00 */
        /* <DEDUP_REMOVED lines=10> */
[----:B------:R-:W-:Y:S01]  /*34ac0*/  FMUL R168, R106, 0.25 ;  /* 0x3e8000006aa87820 */ /* 0x000fe20000400000 */
[----:B------:R-:W-:Y:S01]  /*34ad0*/  MOV R94, R162 ;  /* 0x000000a2005e7202 */ /* 0x000fe20000000f00 */
[----:B------:R-:W-:Y:S01]  /*34ae0*/  FMUL R162, R91, 0.25 ;  /* 0x3e8000005ba27820 */ /* 0x000fe20000400000 */
[----:B------:R-:W-:Y:S01]  /*34af0*/  FSEL R120, R120, R177, P1 ;  /* 0x000000b178787208 */ /* 0x000fe20000800000 */
[----:B------:R-:W-:Y:S01]  /*34b00*/  FMUL R124, R62, 0.25 ;  /* 0x3e8000003e7c7820 */ /* 0x000fe20000400000 */
[----:B------:R-:W-:Y:S01]  /*34b10*/  MOV R78, R167 ;  /* 0x000000a7004e7202 */ /* 0x000fe20000000f00 */
        /* <DEDUP_REMOVED lines=8> */
[----:B------:R-:W-:Y:S01]  /*34ba0*/  IMAD.MOV.U32 R98, RZ, RZ, R133 ;  /* 0x000000ffff627224 */ /* 0x000fe200078e0085 */
[----:B------:R-:W-:Y:S01]  /*34bb0*/  FSEL R150, R61, R150, P1 ;  /* 0x000000963d967208 */ /* 0x000fe20000800000 */
[----:B------:R-:W-:Y:S01]  /*34bc0*/  FMUL R61, R151, 0.25 ;  /* 0x3e800000973d7820 */ /* 0x000fe20000400000 */
[----:B------:R-:W-:-:S02]  /*34bd0*/  FSEL R80, R80, R100, P1 ;  /* 0x0000006450507208 */ /* 0x000fc40000800000 */
[----:B------:R-:W-:Y:S01]  /*34be0*/  FSEL R121, R121, R176, P1 ;  /* 0x000000b079797208 */ /* 0x000fe20000800000 */
[----:B------:R-:W-:Y:S01]  /*34bf0*/  FMUL R176, R122, 0.25 ;  /* 0x3e8000007ab07820 */ /* 0x000fe20000400000 */
[----:B------:R-:W-:Y:S02]  /*34c00*/  FSEL R148, R148, R79, P1 ;  /* 0x0000004f94947208 */ /* 0x000fe40000800000 */
[----:B------:R-:W-:Y:S02]  /*34c10*/  FSEL R140, R140, R71, P1 ;  /* 0x000000478c8c7208 */ /* 0x000fe40000800000 */
[----:B------:R-:W-:Y:S02]  /*34c20*/  FSEL R152, R152, R86, P1 ;  /* 0x0000005698987208 */ /* 0x000fe40000800000 */
[----:B------:R-:W-:Y:S02]  /*34c30*/  FSEL R156, R156, R82, P1 ;  /* 0x000000529c9c7208 */ /* 0x000fe40000800000 */
[----:B------:R-:W-:Y:S01]  /*34c40*/  MOV R79, R169 ;  /* 0x000000a9004f7202 */ /* 0x000fe20000000f00 */
[----:B------:R-:W-:Y:S01]  /*34c50*/  FMUL R169, R111, 0.25 ;  /* 0x3e8000006fa97820 */ /* 0x000fe20000400000 */
[----:B------:R-:W-:Y:S01]  /*34c60*/  MOV R133, R183 ;  /* 0x000000b700857202 */ /* 0x000fe20000000f00 */
[----:B------:R-:W-:Y:S01]  /*34c70*/  FMUL R183, R138, 0.25 ;  /* 0x3e8000008ab77820 */ /* 0x000fe20000400000 */
[----:B------:R-:W-:-:S02]  /*34c80*/  MOV R82, R172 ;  /* 0x000000ac00527202 */ /* 0x000fc40000000f00 */
[----:B------:R-:W-:Y:S01]  /*34c90*/  MOV R86, R171 ;  /* 0x000000ab00567202 */ /* 0x000fe20000000f00 */
[----:B------:R-:W-:Y:S01]  /*34ca0*/  FMUL R171, R118, 0.25 ;  /* 0x3e80000076ab7820 */ /* 0x000fe20000400000 */
[----:B------:R-:W-:Y:S01]  /*34cb0*/  MOV R71, R163 ;  /* 0x000000a300477202 */ /* 0x000fe20000000f00 */
[----:B------:R-:W-:Y:S01]  /*34cc0*/  FMUL R163, R102, 0.25 ;  /* 0x3e80000066a37820 */ /* 0x000fe20000400000 */
[----:B------:R-:W-:Y:S02]  /*34cd0*/  FSEL R162, R162, R91, P1 ;  /* 0x0000005ba2a27208 */ /* 0x000fe40000800000 */
[----:B------:R-:W-:Y:S02]  /*34ce0*/  FSEL R168, R168, R106, P1 ;  /* 0x0000006aa8a87208 */ /* 0x000fe40000800000 */
[----:B------:R-:W-:Y:S02]  /*34cf0*/  FSEL R124, R124, R62, P1 ;  /* 0x0000003e7c7c7208 */ /* 0x000fe40000800000 */
[----:B------:R-:W-:-:S02]  /*34d00*/  FSEL R167, R167, R110, P1 ;  /* 0x0000006ea7a77208 */ /* 0x000fc40000800000 */
[----:B------:R-:W-:Y:S02]  /*34d10*/  FSEL R177, R177, R127, P1 ;  /* 0x0000007fb1b17208 */ /* 0x000fe40000800000 */
[----:B------:R-:W-:Y:S02]  /*34d20*/  MOV R91, R129 ;  /* 0x00000081005b7202 */ /* 0x000fe40000000f00 */
[----:B------:R-:W-:Y:S01]  /*34d30*/  MOV R106, R179 ;  /* 0x000000b3006a7202 */ /* 0x000fe20000000f00 */
[----:B------:R-:W-:Y:S01]  /*34d40*/  @!P6 FMUL R25, R25, 16777216 ;  /* 0x4b8000001919e820 */ /* 0x000fe20000400000 */
[----:B------:R-:W-:Y:S01]  /*34d50*/  MOV R62, R165 ;  /* 0x000000a5003e7202 */ /* 0x000fe20000000f00 */
[----:B------:R-:W-:Y:S01]  /*34d60*/  @!P6 FMUL R80, R80, 16777216 ;  /* 0x4b8000005050e820 */ /* 0x000fe20000400000 */
[----:B------:R-:W-:Y:S02]  /*34d70*/  MOV R127, R90 ;  /* 0x0000005a007f7202 */ /* 0x000fe40000000f00 */
[----:B------:R-:W-:Y:S01]  /*34d80*/  MOV R110, R182 ;  /* 0x000000b6006e7202 */ /* 0x000fe20000000f00 */
[----:B------:R-:W-:Y:S01]  /*34d90*/  @!P6 FMUL R56, R56, 16777216 ;  /* 0x4b8000003838e820 */ /* 0x000fe20000400000 */
[----:B------:R-:W-:-:S02]  /*34da0*/  FSEL R166, R166, R99, P1 ;  /* 0x00000063a6a67208 */ /* 0x000fc40000800000 */
[----:B------:R-:W-:Y:S02]  /*34db0*/  FSEL R175, R175, R126, P1 ;  /* 0x0000007eafaf7208 */ /* 0x000fe40000800000 */
[----:B------:R-:W-:Y:S02]  /*34dc0*/  MOV R90, R60 ;  /* 0x0000003c005a7202 */ /* 0x000fe40000000f00 */
[----:B------:R-:W-:Y:S01]  /*34dd0*/  FSEL R151, R61, R151, P1 ;  /* 0x000000973d977208 */ /* 0x000fe20000800000 */
[----:B------:R-:W-:Y:S01]  /*34de0*/  FMUL R61, R2, R23 ;  /* 0x00000017023d7220 */ /* 0x000fe20000400000 */
[----:B------:R-:W-:Y:S01]  /*34df0*/  FSEL R176, R176, R122, P1 ;  /* 0x0000007ab0b07208 */ /* 0x000fe20000800000 */
[----:B------:R-:W-:Y:S01]  /*34e00*/  @!P6 FMUL R136, R136, 16777216 ;  /* 0x4b8000008888e820 */ /* 0x000fe20000400000 */
[----:B------:R-:W-:Y:S01]  /*34e10*/  MOV R99, R73 ;  /* 0x0000004900637202 */ /* 0x000fe20000000f00 */
[----:B------:R-:W-:Y:S01]  /*34e20*/  FMUL R73, R2, R20 ;  /* 0x0000001402497220 */ /* 0x000fe20000400000 */
[----:B------:R-:W-:-:S02]  /*34e30*/  MOV R126, R82 ;  /* 0x00000052007e7202 */ /* 0x000fc40000000f00 */
[----:B------:R-:W-:Y:S01]  /*34e40*/  FSEL R169, R169, R111, P1 ;  /* 0x0000006fa9a97208 */ /* 0x000fe20000800000 */
[----:B------:R-:W-:Y:S01]  /*34e50*/  IMAD.MOV.U32 R111, RZ, RZ, R91 ;  /* 0x000000ffff6f7224 */ /* 0x000fe200078e005b */
[----:B------:R-:W-:Y:S02]  /*34e60*/  FSEL R183, R183, R138, P1 ;  /* 0x0000008ab7b77208 */ /* 0x000fe40000800000 */
[----:B------:R-:W-:Y:S02]  /*34e70*/  MOV R23, R106 ;  /* 0x0000006a00177202 */ /* 0x000fe40000000f00 */
[----:B------:R-:W-:Y:S01]  /*34e80*/  MOV R122, R86 ;  /* 0x00000056007a7202 */ /* 0x000fe20000000f00 */
[----:B------:R-:W-:Y:S01]  /*34e90*/  @!P6 FMUL R140, R140, 16777216 ;  /* 0x4b8000008c8ce820 */ /* 0x000fe20000400000 */
[----:B------:R-:W-:Y:S01]  /*34ea0*/  FSEL R163, R163, R102, P1 ;  /* 0x00000066a3a37208 */ /* 0x000fe20000800000 */
[----:B------:R-:W-:Y:S01]  /*34eb0*/  FMUL R91, R2, R57 ;  /* 0x00000039025b7220 */ /* 0x000fe20000400000 */
[----:B------:R-:W-:-:S02]  /*34ec0*/  FSEL R171, R171, R118, P1 ;  /* 0x00000076abab7208 */ /* 0x000fc40000800000 */
[----:B------:R-:W-:Y:S02]  /*34ed0*/  MOV R20, R110 ;  /* 0x0000006e00147202 */ /* 0x000fe40000000f00 */
[----:B------:R-:W-:Y:S01]  /*34ee0*/  MOV R106, R98 ;  /* 0x00000062006a7202 */ /* 0x000fe20000000f00 */
[C---:B------:R-:W-:Y:S01]  /*34ef0*/  FMUL R98, R2.reuse, R80 ;  /* 0x0000005002627220 */ /* 0x040fe20000400000 */
[----:B------:R-:W-:Y:S01]  /*34f00*/  MOV R138, R62 ;  /* 0x0000003e008a7202 */ /* 0x000fe20000000f00 */
[C---:B------:R-:W-:Y:S01]  /*34f10*/  FMUL R62, R2.reuse, R25 ;  /* 0x00000019023e7220 */ /* 0x040fe20000400000 */
[----:B------:R-:W-:Y:S02]  /*34f20*/  MOV R102, R180 ;  /* 0x000000b400667202 */ /* 0x000fe40000000f00 */
[----:B------:R-:W-:Y:S01]  /*34f30*/  MOV R118, R90 ;  /* 0x0000005a00767202 */ /* 0x000fe20000000f00 */
[C---:B------:R-:W-:Y:S01]  /*34f40*/  FMUL R90, R2.reuse, R56 ;  /* 0x00000038025a7220 */ /* 0x040fe20000400000 */
[----:B------:R-:W-:Y:S01]  /*34f50*/  MOV R25, R71 ;  /* 0x0000004700197202 */ /* 0x000fe20000000f00 */
[C---:B------:R-:W-:Y:S01]  /*34f60*/  FMUL R71, R2.reuse, R41 ;  /* 0x0000002902477220 */ /* 0x040fe20000400000 */
[----:B------:R-:W-:Y:S01]  /*34f70*/  MOV R57, R126 ;  /* 0x0000007e00397202 */ /* 0x000fe20000000f00 */
[----:B------:R-:W-:Y:S01]  /*34f80*/  FMUL R126, R2, R136 ;  /* 0x00000088027e7220 */ /* 0x000fe20000400000 */
[----:B------:R-:W-:Y:S01]  /*34f90*/  MOV R80, R133 ;  /* 0x0000008500507202 */ /* 0x000fe20000000f00 */
[----:B------:R-:W-:Y:S01]  /*34fa0*/  @!P6 FMUL R148, R148, 16777216 ;  /* 0x4b8000009494e820 */ /* 0x000fe20000400000 */
[----:B------:R-:W-:Y:S01]  /*34fb0*/  MOV R56, R122 ;  /* 0x0000007a00387202 */ /* 0x000fe20000000f00 */
[----:B------:R-:W-:Y:S01]  /*34fc0*/  @!P6 FMUL R156, R156, 16777216 ;  /* 0x4b8000009c9ce820 */ /* 0x000fe20000400000 */
[----:B------:R-:W-:-:S02]  /*34fd0*/  MOV R41, R20 ;  /* 0x0000001400297202 */ /* 0x000fc40000000f00 */
[----:B------:R-:W-:Y:S01]  /*34fe0*/  MOV R136, R127 ;  /* 0x0000007f00887202 */ /* 0x000fe20000000f00 */
[C---:B------:R-:W-:Y:S01]  /*34ff0*/  FMUL R127, R2.reuse, R140 ;  /* 0x0000008c027f7220 */ /* 0x040fe20000400000 */
[----:B------:R-:W-:Y:S02]  /*35000*/  MOV R20, R102 ;  /* 0x0000006600147202 */ /* 0x000fe40000000f00 */
[----:B------:R-:W-:Y:S02]  /*35010*/  MOV R140, R80 ;  /* 0x00000050008c7202 */ /* 0x000fe40000000f00 */
[----:B------:R-:W-:Y:S01]  /*35020*/  MOV R80, R56 ;  /* 0x0000003800507202 */ /* 0x000fe20000000f00 */
[C---:B------:R-:W-:Y:S01]  /*35030*/  FMUL R56, R2.reuse, R148 ;  /* 0x0000009402387220 */ /* 0x040fe20000400000 */
[----:B------:R-:W-:Y:S01]  /*35040*/  MOV R148, R20 ;  /* 0x0000001400947202 */ /* 0x000fe20000000f00 */
[----:B------:R-:W-:Y:S02]  /*35050*/  FMUL R20, R2, R156 ;  /* 0x0000009c02147220 */ /* 0x000fe40000400000 */
[----:B------:R-:W3:Y:S01]  /*35060*/  LDL.LU R156, [R1+0x210] ;  /* 0x00021000019c7983 */ /* 0x000ee20000300800 */
[----:B------:R-:W-:-:S05]  /*35070*/  FMUL R60, R142, 0.25 ;  /* 0x3e8000008e3c7820 */ /* 0x000fca0000400000 */
[----:B------:R-:W-:Y:S01]  /*35080*/  FSEL R142, R60, R142, P1 ;  /* 0x0000008e3c8e7208 */ /* 0x000fe20000800000 */
[----:B------:R-:W-:-:S05]  /*35090*/  FMUL R60, R143, 0.25 ;  /* 0x3e8000008f3c7820 */ /* 0x000fca0000400000 */
[----:B------:R-:W-:Y:S01]  /*350a0*/  FSEL R143, R60, R143, P1 ;  /* 0x0000008f3c8f7208 */ /* 0x000fe20000800000 */
[----:B------:R-:W-:Y:S01]  /*350b0*/  FMUL R60, R146, 0.25 ;  /* 0x3e800000923c7820 */ /* 0x000fe20000400000 */
[----:B------:R-:W-:Y:S01]  /*350c0*/  MOV R129, R184 ;  /* 0x000000b800817202 */ /* 0x000fe20000000f00 */
[----:B------:R-:W-:-:S03]  /*350d0*/  FMUL R184, R139, 0.25 ;  /* 0x3e8000008bb87820 */ /* 0x000fc60000400000 */
[----:B------:R-:W-:Y:S01]  /*350e0*/  FSEL R146, R60, R146, P1 ;  /* 0x000000923c927208 */ /* 0x000fe20000800000 */
[----:B------:R-:W-:Y:S01]  /*350f0*/  FMUL R60, R147, 0.25 ;  /* 0x3e800000933c7820 */ /* 0x000fe20000400000 */
[----:B------:R-:W-:Y:S01]  /*35100*/  @!P6 FMUL R3, R3, 16777216 ;  /* 0x4b8000000303e820 */ /* 0x000fe20000400000 */
[----:B------:R-:W-:Y:S01]  /*35110*/  @!P6 FMUL R24, R24, 16777216 ;  /* 0x4b8000001818e820 */ /* 0x000fe20000400000 */
[----:B------:R-:W-:Y:S02]  /*35120*/  FSEL R184, R184, R139, P1 ;  /* 0x0000008bb8b87208 */ /* 0x000fe40000800000 */
[----:B------:R-:W-:Y:S01]  /*35130*/  FSEL R147, R60, R147, P1 ;  /* 0x000000933c937208 */ /* 0x000fe20000800000 */
[C---:B------:R-:W-:Y:S01]  /*35140*/  FMUL R60, R2.reuse, R3 ;  /* 0x00000003023c7220 */ /* 0x040fe20000400000 */
[----:B------:R-:W-:Y:S01]  /*35150*/  MOV R139, R185 ;  /* 0x000000b9008b7202 */ /* 0x000fe20000000f00 */
[----:B------:R-:W-:Y:S01]  /*35160*/  FMUL R185, R2, R24 ;  /* 0x0000001802b97220 */ /* 0x000fe20000400000 */
[----:B------:R-:W-:-:S02]  /*35170*/  F2FP.BF16.F32.PACK_AB R4, R4, R5 ;  /* 0x000000050404723e */ /* 0x000fc400000010ff */
[----:B------:R-:W-:Y:S02]  /*35180*/  F2FP.BF16.F32.PACK_AB R5, R6, R7 ;  /* 0x000000070605723e */ /* 0x000fe400000010ff */
[----:B------:R-:W-:Y:S02]  /*35190*/  F2FP.BF16.F32.PACK_AB R6, R60, R73 ;  /* 0x000000493c06723e */ /* 0x000fe400000010ff */
[----:B------:R-:W-:Y:S01]  /*351a0*/  F2FP.BF16.F32.PACK_AB R7, R61, R185 ;  /* 0x000000b93d07723e */ /* 0x000fe200000010ff */
[----:B------:R-:W-:Y:S01]  /*351b0*/  BAR.SYNC.DEFER_BLOCKING 0x0 ;  /* 0x0000000000007b1d */ /* 0x000fe20000010000 */
[----:B------:R-:W-:Y:S02]  /*351c0*/  F2FP.BF16.F32.PACK_AB R60, R16, R17 ;  /* 0x00000011103c723e */ /* 0x000fe400000010ff */
[----:B------:R-:W-:Y:S01]  /*351d0*/  F2FP.BF16.F32.PACK_AB R61, R18, R19 ;  /* 0x00000013123d723e */ /* 0x000fe200000010ff */
[----:B------:R-:W-:Y:S01]  /*351e0*/  FMUL R100, R84, 0.25 ;  /* 0x3e80000054647820 */ /* 0x000fe20000400000 */
[----:B------:R-:W-:Y:S01]  /*351f0*/  @!P6 FMUL R72, R72, 16777216 ;  /* 0x4b8000004848e820 */ /* 0x000fe20000400000 */
[----:B------:R-:W-:Y:S01]  /*35200*/  @!P6 FMUL R28, R28, 16777216 ;  /* 0x4b8000001c1ce820 */ /* 0x000fe20000400000 */
[----:B------:R-:W-:Y:S01]  /*35210*/  @!P6 FMUL R29, R29, 16777216 ;  /* 0x4b8000001d1de820 */ /* 0x000fe20000400000 */
[----:B------:R-:W-:Y:S01]  /*35220*/  MOV R24, R63 ;  /* 0x0000003f00187202 */ /* 0x000fe20000000f00 */
[C---:B------:R-:W-:Y:S01]  /*35230*/  FMUL R72, R2.reuse, R72 ;  /* 0x0000004802487220 */ /* 0x040fe20000400000 */
[----:B------:R-:W-:Y:S01]  /*35240*/  MOV R3, R186 ;  /* 0x000000ba00037202 */ /* 0x000fe20000000f00 */
[C---:B------:R-:W-:Y:S01]  /*35250*/  FMUL R63, R2.reuse, R28 ;  /* 0x0000001c023f7220 */ /* 0x040fe20000400000 */
[----:B------:R-:W-:Y:S01]  /*35260*/  FMUL R186, R2, R29 ;  /* 0x0000001d02ba7220 */ /* 0x000fe20000400000 */
[----:B------:R-:W-:Y:S01]  /*35270*/  FSEL R100, R100, R84, P1 ;  /* 0x0000005464647208 */ /* 0x000fe20000800000 */
[----:B------:R-:W-:Y:S01]  /*35280*/  FMUL R84, R104, 0.25 ;  /* 0x3e80000068547820 */ /* 0x000fe20000400000 */
[----:B------:R-:W-:-:S02]  /*35290*/  F2FP.BF16.F32.PACK_AB R62, R62, R72 ;  /* 0x000000483e3e723e */ /* 0x000fc400000010ff */
[----:B------:R-:W-:Y:S02]  /*352a0*/  F2FP.BF16.F32.PACK_AB R63, R63, R186 ;  /* 0x000000ba3f3f723e */ /* 0x000fe400000010ff */
[----:B------:R-:W-:Y:S01]  /*352b0*/  FSEL R84, R84, R104, P1 ;  /* 0x0000006854547208 */ /* 0x000fe20000800000 */
[----:B------:R-:W-:-:S05]  /*352c0*/  FMUL R104, R108, 0.25 ;  /* 0x3e8000006c687820 */ /* 0x000fca0000400000 */
[----:B------:R-:W-:Y:S01]  /*352d0*/  FSEL R104, R104, R108, P1 ;  /* 0x0000006c68687208 */ /* 0x000fe20000800000 */
[----:B--2---:R-:W-:Y:S01]  /*352e0*/  FMUL R108, R117, 0.25 ;  /* 0x3e800000756c7820 */ /* 0x004fe20000400000 */
[----:B------:R-:W-:Y:S01]  /*352f0*/  FMUL R157, R87, 0.25 ;  /* 0x3e800000579d7820 */ /* 0x000fe20000400000 */
[----:B------:R-:W-:Y:S01]  /*35300*/  FMUL R165, R103, 0.25 ;  /* 0x3e80000067a57820 */ /* 0x000fe20000400000 */
[----:B------:R-:W-:Y:S02]  /*35310*/  FMUL R149, R75, 0.25 ;  /* 0x3e8000004b957820 */ /* 0x000fe40000400000 */
[----:B------:R-:W-:Y:S01]  /*35320*/  FSEL R108, R108, R117, P1 ;  /* 0x000000756c6c7208 */ /* 0x000fe20000800000 */
[----:B------:R-:W-:Y:S01]  /*35330*/  FMUL R117, R178, 0.25 ;  /* 0x3e800000b2757820 */ /* 0x000fe20000400000 */
[----:B------:R-:W-:Y:S01]  /*35340*/  FMUL R158, R83, 0.25 ;  /* 0x3e800000539e7820 */ /* 0x000fe20000400000 */
[----:B------:R-:W-:Y:S01]  /*35350*/  FSEL R157, R157, R87, P1 ;  /* 0x000000579d9d7208 */ /* 0x000fe20000800000 */
[----:B------:R-:W-:Y:S01]  /*35360*/  FMUL R179, R134, 0.25 ;  /* 0x3e80000086b37820 */ /* 0x000fe20000400000 */
        /* <DEDUP_REMOVED lines=9> */
[----:B------:R-:W-:Y:S02]  /*35400*/  MOV R103, R94 ;  /* 0x0000005e00677202 */ /* 0x000fe40000000f00 */
[----:B------:R-:W-:Y:S02]  /*35410*/  MOV R83, R174 ;  /* 0x000000ae00537202 */ /* 0x000fe40000000f00 */
[----:B------:R-:W-:Y:S01]  /*35420*/  MOV R75, R170 ;  /* 0x000000aa004b7202 */ /* 0x000fe20000000f00 */
[----:B------:R-:W-:Y:S01]  /*35430*/  FMUL R170, R107, 0.25 ;  /* 0x3e8000006baa7820 */ /* 0x000fe20000400000 */
[----:B------:R-:W-:Y:S01]  /*35440*/  MOV R94, R70 ;  /* 0x00000046005e7202 */ /* 0x000fe20000000f00 */
[----:B------:R-:W-:Y:S01]  /*35450*/  @!P6 FMUL R36, R36, 16777216 ;  /* 0x4b8000002424e820 */ /* 0x000fe20000400000 */
[----:B------:R-:W-:Y:S01]  /*35460*/  FSEL R179, R179, R134, P1 ;  /* 0x00000086b3b37208 */ /* 0x000fe20000800000 */
[----:B------:R-:W-:Y:S01]  /*35470*/  @!P6 FMUL R37, R37, 16777216 ;  /* 0x4b8000002525e820 */ /* 0x000fe20000400000 */
[----:B------:R-:W-:Y:S01]  /*35480*/  FSEL R180, R180, R130, P1 ;  /* 0x00000082b4b47208 */ /* 0x000fe20000800000 */
[----:B------:R-:W-:Y:S01]  /*35490*/  @!P6 FMUL R76, R76, 16777216 ;  /* 0x4b8000004c4ce820 */ /* 0x000fe20000400000 */
[----:B------:R-:W-:Y:S01]  /*354a0*/  FSEL R172, R172, R114, P1 ;  /* 0x00000072acac7208 */ /* 0x000fe20000800000 */
[----:B------:R-:W-:Y:S01]  /*354b0*/  @!P6 FMUL R77, R77, 16777216 ;  /* 0x4b8000004d4de820 */ /* 0x000fe20000400000 */
[----:B------:R-:W-:Y:S01]  /*354c0*/  FSEL R173, R173, R119, P1 ;  /* 0x00000077adad7208 */ /* 0x000fe20000800000 */
[----:B------:R-:W-:Y:S01]  /*354d0*/  @!P6 FMUL R124, R124, 16777216 ;  /* 0x4b8000007c7ce820 */ /* 0x000fe20000400000 */
[----:B------:R-:W-:-:S02]  /*354e0*/  MOV R110, R99 ;  /* 0x00000063006e7202 */ /* 0x000fc40000000f00 */
[----:B------:R-:W-:Y:S02]  /*354f0*/  MOV R134, R79 ;  /* 0x0000004f00867202 */ /* 0x000fe40000000f00 */
[----:B------:R-:W-:Y:S01]  /*35500*/  MOV R130, R74 ;  /* 0x0000004a00827202 */ /* 0x000fe20000000f00 */
[----:B------:R-:W-:Y:S01]  /*35510*/  @!P6 FMUL R48, R48, 16777216 ;  /* 0x4b8000003030e820 */ /* 0x000fe20000400000 */
[----:B------:R-:W-:Y:S01]  /*35520*/  FSEL R178, R178, R123, P1 ;  /* 0x0000007bb2b27208 */ /* 0x000fe20000800000 */
[----:B------:R-:W-:Y:S01]  /*35530*/  @!P6 FMUL R59, R59, 16777216 ;  /* 0x4b8000003b3be820 */ /* 0x000fe20000400000 */
[----:B------:R-:W-:Y:S02]  /*35540*/  MOV R114, R94 ;  /* 0x0000005e00727202 */ /* 0x000fe40000000f00 */
[----:B------:R-:W-:Y:S01]  /*35550*/  MOV R119, R83 ;  /* 0x0000005300777202 */ /* 0x000fe20000000f00 */
[----:B------:R-:W-:Y:S01]  /*35560*/  @!P6 FMUL R141, R141, 16777216 ;  /* 0x4b8000008d8de820 */ /* 0x000fe20000400000 */
[----:B------:R-:W-:Y:S01]  /*35570*/  MOV R123, R75 ;  /* 0x0000004b007b7202 */ /* 0x000fe20000000f00 */
[----:B------:R-:W-:Y:S01]  /*35580*/  FMUL R74, R2, R36 ;  /* 0x00000024024a7220 */ /* 0x000fe20000400000 */
[----:B------:R-:W-:Y:S01]  /*35590*/  FSEL R170, R170, R107, P1 ;  /* 0x0000006baaaa7208 */ /* 0x000fe20000800000 */
[C---:B------:R-:W-:Y:S01]  /*355a0*/  FMUL R75, R2.reuse, R37 ;  /* 0x00000025024b7220 */ /* 0x040fe20000400000 */
[----:B------:R-:W-:Y:S01]  /*355b0*/  FMUL R94, R2, R76 ;  /* 0x0000004c025e7220 */ /* 0x000fe20000400000 */
[----:B------:R-:W-:Y:S01]  /*355c0*/  @!P6 FMUL R84, R84, 16777216 ;  /* 0x4b8000005454e820 */ /* 0x000fe20000400000 */
[----:B------:R-:W-:Y:S01]  /*355d0*/  @!P6 FMUL R108, R108, 16777216 ;  /* 0x4b8000006c6ce820 */ /* 0x000fe20000400000 */
[----:B------:R-:W-:Y:S01]  /*355e0*/  MOV R107, R95 ;  /* 0x0000005f006b7202 */ /* 0x000fe20000000f00 */
[----:B------:R-:W-:Y:S01]  /*355f0*/  @!P6 FMUL R113, R113, 16777216 ;  /* 0x4b8000007171e820 */ /* 0x000fe20000400000 */
        /* <DEDUP_REMOVED lines=8> */
[----:B------:R-:W-:Y:S01]  /*35680*/  FMUL R82, R2, R48 ;  /* 0x0000003002527220 */ /* 0x000fe20000400000 */
[----:B------:R-:W-:-:S02]  /*35690*/  IMAD.MOV.U32 R77, RZ, RZ, R119 ;  /* 0x000000ffff4d7224 */ /* 0x000fc400078e0077 */
[----:B------:R-:W-:Y:S01]  /*356a0*/  FMUL R124, R2, R59 ;  /* 0x0000003b027c7220 */ /* 0x000fe20000400000 */
[----:B------:R-:W-:Y:S01]  /*356b0*/  FMUL R174, R115, 0.25 ;  /* 0x3e80000073ae7820 */ /* 0x000fe20000400000 */
[----:B------:R-:W-:Y:S01]  /*356c0*/  @!P6 FMUL R26, R26, 16777216 ;  /* 0x4b8000001a1ae820 */ /* 0x000fe20000400000 */
[----:B------:R-:W-:Y:S01]  /*356d0*/  MOV R48, R106 ;  /* 0x0000006a00307202 */ /* 0x000fe20000000f00 */
[C---:B------:R-:W-:Y:S01]  /*356e0*/  FMUL R59, R2.reuse, R141 ;  /* 0x0000008d023b7220 */ /* 0x040fe20000400000 */
[C---:B------:R-:W-:Y:S01]  /*356f0*/  FMUL R102, R2.reuse, R84 ;  /* 0x0000005402667220 */ /* 0x040fe20000400000 */
[----:B------:R-:W-:Y:S01]  /*35700*/  FMUL R106, R2, R108 ;  /* 0x0000006c026a7220 */ /* 0x000fe20000400000 */
[----:B------:R-:W-:Y:S01]  /*35710*/  MOV R141, R76 ;  /* 0x0000004c008d7202 */ /* 0x000fe20000000f00 */
[----:B------:R-:W-:Y:S01]  /*35720*/  @!P6 FMUL R58, R58, 16777216 ;  /* 0x4b8000003a3ae820 */ /* 0x000fe20000400000 */
[----:B------:R-:W-:Y:S01]  /*35730*/  MOV R70, R181 ;  /* 0x000000b500467202 */ /* 0x000fe20000000f00 */
[----:B------:R-:W-:Y:S01]  /*35740*/  @!P6 FMUL R149, R149, 16777216 ;  /* 0x4b8000009595e820 */ /* 0x000fe20000400000 */
[----:B------:R-:W-:Y:S01]  /*35750*/  MOV R84, R23 ;  /* 0x0000001700547202 */ /* 0x000fe20000000f00 */
[----:B------:R-:W-:Y:S01]  /*35760*/  FMUL R108, R2, R113 ;  /* 0x00000071026c7220 */ /* 0x000fe20000400000 */
[----:B------:R-:W-:Y:S01]  /*35770*/  MOV R76, R130 ;  /* 0x00000082004c7202 */ /* 0x000fe20000000f00 */
[----:B------:R-:W-:Y:S01]  /*35780*/  FMUL R181, R135, 0.25 ;  /* 0x3e80000087b57820 */ /* 0x000fe20000400000 */
[----:B------:R-:W-:Y:S01]  /*35790*/  @!P6 FMUL R53, R53, 16777216 ;  /* 0x4b8000003535e820 */ /* 0x000fe20000400000 */
[----:B------:R-:W-:Y:S01]  /*357a0*/  @!P6 FMUL R145, R145, 16777216 ;  /* 0x4b8000009191e820 */ /* 0x000fe20000400000 */
[----:B------:R-:W-:-:S02]  /*357b0*/  IMAD.MOV.U32 R23, RZ, RZ, R103 ;  /* 0x000000ffff177224 */ /* 0x000fc400078e0067 */
[C---:B------:R-:W-:Y:S01]  /*357c0*/  FMUL R113, R2.reuse, R117 ;  /* 0x0000007502717220 */ /* 0x040fe20000400000 */
[C---:B------:R-:W-:Y:S01]  /*357d0*/  FMUL R130, R2.reuse, R144 ;  /* 0x0000009002827220 */ /* 0x040fe20000400000 */
[----:B------:R-:W-:Y:S01]  /*357e0*/  FMUL R117, R2, R26 ;  /* 0x0000001a02757220 */ /* 0x000fe20000400000 */
[----:B------:R-:W-:Y:S01]  /*357f0*/  MOV R144, R77 ;  /* 0x0000004d00907202 */ /* 0x000fe20000000f00 */
[----:B------:R-:W-:Y:S01]  /*35800*/  @!P6 FMUL R38, R38, 16777216 ;  /* 0x4b8000002626e820 */ /* 0x000fe20000400000 */
[----:B------:R-:W-:Y:S01]  /*35810*/  FSEL R174, R174, R115, P1 ;  /* 0x00000073aeae7208 */ /* 0x000fe20000800000 */
[----:B------:R-:W-:Y:S01]  /*35820*/  FMUL R182, R131, 0.25 ;  /* 0x3e80000083b67820 */ /* 0x000fe20000400000 */
[----:B------:R-:W-:Y:S01]  /*35830*/  MOV R26, R125 ;  /* 0x0000007d001a7202 */ /* 0x000fe20000000f00 */
[----:B------:R-:W-:Y:S01]  /*35840*/  @!P6 FMUL R40, R40, 16777216 ;  /* 0x4b8000002828e820 */ /* 0x000fe20000400000 */
[----:B------:R-:W-:Y:S01]  /*35850*/  MOV R77, R57 ;  /* 0x00000039004d7202 */ /* 0x000fe20000000f00 */
[----:B------:R-:W-:Y:S01]  /*35860*/  @!P6 FMUL R172, R172, 16777216 ;  /* 0x4b800000acace820 */ /* 0x000fe20000400000 */
[----:B------:R-:W-:Y:S01]  /*35870*/  MOV R115, R87 ;  /* 0x0000005700737202 */ /* 0x000fe20000000f00 */
[C---:B------:R-:W-:Y:S01]  /*35880*/  FMUL R125, R2.reuse, R58 ;  /* 0x0000003a027d7220 */ /* 0x040fe20000400000 */
[----:B------:R-:W-:Y:S01]  /*35890*/  FMUL R57, R2, R149 ;  /* 0x0000009502397220 */ /* 0x000fe20000400000 */
[----:B------:R-:W-:Y:S01]  /*358a0*/  @!P6 FMUL R152, R152, 16777216 ;  /* 0x4b8000009898e820 */ /* 0x000fe20000400000 */
[C---:B------:R-:W-:Y:S01]  /*358b0*/  FMUL R87, R2.reuse, R53 ;  /* 0x0000003502577220 */ /* 0x040fe20000400000 */
[----:B------:R-:W-:Y:S01]  /*358c0*/  FMUL R58, R2, R145 ;  /* 0x00000091023a7220 */ /* 0x000fe20000400000 */
[----:B------:R-:W-:Y:S01]  /*358d0*/  MOV R149, R3 ;  /* 0x0000000300957202 */ /* 0x000fe20000000f00 */
[----:B------:R-:W-:Y:S01]  /*358e0*/  @!P6 FMUL R154, R154, 16777216 ;  /* 0x4b8000009a9ae820 */ /* 0x000fe20000400000 */
[----:B------:R-:W-:Y:S01]  /*358f0*/  FSEL R181, R181, R135, P1 ;  /* 0x00000087b5b57208 */ /* 0x000fe20000800000 */
[----:B------:R-:W-:Y:S01]  /*35900*/  @!P6 FMUL R32, R32, 16777216 ;  /* 0x4b8000002020e820 */ /* 0x000fe20000400000 */
[----:B------:R-:W-:Y:S01]  /*35910*/  MOV R53, R118 ;  /* 0x0000007600357202 */ /* 0x000fe20000000f00 */
[----:B------:R-:W-:Y:S01]  /*35920*/  @!P6 FMUL R155, R155, 16777216 ;  /* 0x4b8000009b9be820 */ /* 0x000fe20000400000 */
[----:B------:R-:W-:Y:S01]  /*35930*/  MOV R145, R23 ;  /* 0x0000001700917202 */ /* 0x000fe20000000f00 */
[----:B------:R-:W-:Y:S01]  /*35940*/  @!P6 FMUL R33, R33, 16777216 ;  /* 0x4b8000002121e820 */ /* 0x000fe20000400000 */
[----:B------:R-:W-:Y:S01]  /*35950*/  MOV R135, R78 ;  /* 0x0000004e00877202 */ /* 0x000fe20000000f00 */
[C---:B------:R-:W-:Y:S01]  /*35960*/  FMUL R118, R2.reuse, R38 ;  /* 0x0000002602767220 */ /* 0x040fe20000400000 */
[C---:B------:R-:W-:Y:S01]  /*35970*/  FMUL R78, R2.reuse, R40 ;  /* 0x00000028024e7220 */ /* 0x040fe20000400000 */
[----:B------:R-:W-:Y:S01]  /*35980*/  FMUL R38, R2, R172 ;  /* 0x000000ac02267220 */ /* 0x000fe20000400000 */
[----:B------:R-:W-:Y:S01]  /*35990*/  FSEL R182, R182, R131, P1 ;  /* 0x00000083b6b67208 */ /* 0x000fe20000800000 */
[----:B------:R-:W-:Y:S01]  /*359a0*/  FMUL R3, R2, R152 ;  /* 0x0000009802037220 */ /* 0x000fe20000400000 */
[----:B------:R-:W-:Y:S01]  /*359b0*/  MOV R40, R129 ;  /* 0x0000008100287202 */ /* 0x000fe20000000f00 */
[----:B------:R-:W-:Y:S01]  /*359c0*/  @!P6 FMUL R174, R174, 16777216 ;  /* 0x4b800000aeaee820 */ /* 0x000fe20000400000 */
[----:B------:R-:W-:Y:S01]  /*359d0*/  MOV R172, R149 ;  /* 0x0000009500ac7202 */ /* 0x000fe20000000f00 */
[----:B------:R-:W-:Y:S01]  /*359e0*/  IMAD.MOV.U32 R131, RZ, RZ, R67 ;  /* 0x000000ffff837224 */ /* 0x000fe200078e0043 */
[----:B------:R-:W-:Y:S01]  /*359f0*/  MOV R28, R66 ;  /* 0x00000042001c7202 */ /* 0x000fe20000000f00 */
[----:B------:R-:W-:Y:S01]  /*35a00*/  IMAD.MOV.U32 R152, RZ, RZ, R148 ;  /* 0x000000ffff987224 */ /* 0x000fe200078e0094 */
[----:B------:R-:W-:Y:S01]  /*35a10*/  MOV R149, R145 ;  /* 0x0000009100957202 */ /* 0x000fe20000000f00 */
[C---:B------:R-:W-:Y:S01]  /*35a20*/  FMUL R154, R2.reuse, R154 ;  /* 0x0000009a029a7220 */ /* 0x040fe20000400000 */
[C---:B------:R-:W-:Y:S01]  /*35a30*/  FMUL R67, R2.reuse, R32 ;  /* 0x0000002002437220 */ /* 0x040fe20000400000 */
[----:B---3--:R-:W0:Y:S01]  /*35a40*/  LDS.128 R16, [R156] ;  /* 0x000000009c107984 */ /* 0x008e220000000c00 */
[----:B------:R-:W-:Y:S06]  /*35a50*/  BAR.SYNC.DEFER_BLOCKING 0x0 ;  /* 0x0000000000007b1d */ /* 0x000fec0000010000 */
[----:B------:R-:W-:Y:S02]  /*35a60*/  STSM.16.M88.4 [R0], R4 ;  /* 0x0000000400007844 */ /* 0x000fe40000000200 */
[----:B------:R-:W-:Y:S06]  /*35a70*/  BAR.SYNC.DEFER_BLOCKING 0x0 ;  /* 0x0000000000007b1d */ /* 0x000fec0000010000 */
[----:B------:R-:W1:Y:S02]  /*35a80*/  LDS.128 R4, [R156] ;  /* 0x000000009c047984 */ /* 0x000e640000000c00 */
[----:B------:R-:W-:Y:S06]  /*35a90*/  BAR.SYNC.DEFER_BLOCKING 0x0 ;  /* 0x0000000000007b1d */ /* 0x000fec0000010000 */
[----:B------:R-:W-:Y:S02]  /*35aa0*/  STSM.16.M88.4 [R0], R60 ;  /* 0x0000003c00007844 */ /* 0x000fe40000000200 */
[----:B------:R-:W-:Y:S01]  /*35ab0*/  BAR.SYNC.DEFER_BLOCKING 0x0 ;  /* 0x0000000000007b1d */ /* 0x000fe20000010000 */
[C---:B------:R-:W-:Y:S01]  /*35ac0*/  FMUL R155, R2.reuse, R155 ;  /* 0x0000009b029b7220 */ /* 0x040fe20000400000 */
[----:B------:R-:W-:Y:S01]  /*35ad0*/  FMUL R66, R2, R33 ;  /* 0x0000002102427220 */ /* 0x000fe20000400000 */
[----:B------:R-:W-:-:S02]  /*35ae0*/  MOV R145, R141 ;  /* 0x0000008d00917202 */ /* 0x000fc40000000f00 */
[----:B------:R-:W-:Y:S02]  /*35af0*/  MOV R141, R136 ;  /* 0x00000088008d7202 */ /* 0x000fe40000000f00 */
[----:B------:R-:W-:Y:S01]  /*35b00*/  MOV R136, R40 ;  /* 0x0000002800887202 */ /* 0x000fe20000000f00 */
[----:B------:R-:W2:Y:S01]  /*35b10*/  LDS.128 R60, [R156] ;  /* 0x000000009c3c7984 */ /* 0x000ea20000000c00 */
[----:B------:R-:W-:Y:S01]  /*35b20*/  FMUL R40, R2, R174 ;  /* 0x000000ae02287220 */ /* 0x000fe20000400000 */
[----:B------:R-:W-:Y:S02]  /*35b30*/  MOV R174, R152 ;  /* 0x0000009800ae7202 */ /* 0x000fe40000000f00 */
[----:B------:R-:W-:Y:S02]  /*35b40*/  F2FP.BF16.F32.PACK_AB R152, R199, R195 ;  /* 0x000000c3c798723e */ /* 0x000fe400000010ff */
[----:B------:R-:W-:Y:S02]  /*35b50*/  F2FP.BF16.F32.PACK_AB R153, R196, R153 ;  /* 0x00000099c499723e */ /* 0x000fe400000010ff */
[----:B------:R-:W-:-:S02]  /*35b60*/  F2FP.BF16.F32.PACK_AB R154, R154, R67 ;  /* 0x000000439a9a723e */ /* 0x000fc400000010ff */
[----:B------:R-:W-:Y:S01]  /*35b70*/  F2FP.BF16.F32.PACK_AB R155, R155, R66 ;  /* 0x000000429b9b723e */ /* 0x000fe200000010ff */
[----:B------:R-:W-:Y:S01]  /*35b80*/  BAR.SYNC.DEFER_BLOCKING 0x0 ;  /* 0x0000000000007b1d */ /* 0x000fe20000010000 */
[----:B------:R-:W-:Y:S01]  /*35b90*/  @!P6 FMUL R65, R65, 16777216 ;  /* 0x4b8000004141e820 */ /* 0x000fe20000400000 */
[----:B------:R-:W-:-:S03]  /*35ba0*/  @!P6 FMUL R64, R64, 16777216 ;  /* 0x4b8000004040e820 */ /* 0x000fc60000400000 */
[C---:B------:R-:W-:Y:S01]  /*35bb0*/  FMUL R65, R2.reuse, R65 ;  /* 0x0000004102417220 */ /* 0x040fe20000400000 */
[----:B------:R-:W-:Y:S01]  /*35bc0*/  STSM.16.M88.4 [R0], R152 ;  /* 0x0000009800007844 */ /* 0x000fe20000000200 */
[----:B------:R-:W-:-:S03]  /*35bd0*/  FMUL R64, R2, R64 ;  /* 0x0000004002407220 */ /* 0x000fc60000400000 */
[----:B------:R-:W-:Y:S02]  /*35be0*/  F2FP.BF16.F32.PACK_AB R74, R74, R65 ;  /* 0x000000414a4a723e */ /* 0x000fe400000010ff */
[----:B------:R-:W-:Y:S01]  /*35bf0*/  F2FP.BF16.F32.PACK_AB R75, R75, R64 ;  /* 0x000000404b4b723e */ /* 0x000fe200000010ff */
[----:B------:R-:W-:Y:S01]  /*35c00*/  BAR.SYNC.DEFER_BLOCKING 0x0 ;  /* 0x0000000000007b1d */ /* 0x000fe20000010000 */
[----:B------:R-:W-:Y:S02]  /*35c10*/  F2FP.BF16.F32.PACK_AB R72, R200, R197 ;  /* 0x000000c5c848723e */ /* 0x000fe400000010ff */
[----:B------:R-:W-:-:S03]  /*35c20*/  F2FP.BF16.F32.PACK_AB R73, R198, R194 ;  /* 0x000000c2c649723e */ /* 0x000fc600000010ff */
[----:B------:R-:W3:Y:S02]  /*35c30*/  LDS.128 R64, [R156] ;  /* 0x000000009c407984 */ /* 0x000ee40000000c00 */
[----:B------:R-:W-:Y:S01]  /*35c40*/  BAR.SYNC.DEFER_BLOCKING 0x0 ;  /* 0x0000000000007b1d */ /* 0x000fe20000010000 */
[----:B------:R-:W-:Y:S01]  /*35c50*/  @!P6 FMUL R44, R44, 16777216 ;  /* 0x4b8000002c2ce820 */ /* 0x000fe20000400000 */
[----:B------:R-:W-:Y:S01]  /*35c60*/  @!P6 FMUL R45, R45, 16777216 ;  /* 0x4b8000002d2de820 */ /* 0x000fe20000400000 */
[----:B------:R-:W-:Y:S01]  /*35c70*/  @!P6 FMUL R69, R69, 16777216 ;  /* 0x4b8000004545e820 */ /* 0x000fe20000400000 */
[----:B------:R-:W-:Y:S01]  /*35c80*/  @!P6 FMUL R49, R49, 16777216 ;  /* 0x4b8000003131e820 */ /* 0x000fe20000400000 */
[----:B------:R-:W-:Y:S01]  /*35c90*/  @!P6 FMUL R68, R68, 16777216 ;  /* 0x4b8000004444e820 */ /* 0x000fe20000400000 */
[----:B------:R-:W-:Y:S01]  /*35ca0*/  MOV R29, R70 ;  /* 0x00000046001d7202 */ /* 0x000fe20000000f00 */
[----:B------:R-:W-:Y:S01]  /*35cb0*/  STSM.16.M88.4 [R0], R72 ;  /* 0x0000004800007844 */ /* 0x000fe20000000200 */
[----:B------:R-:W-:Y:S01]  /*35cc0*/  BAR.SYNC.DEFER_BLOCKING 0x0 ;  /* 0x0000000000007b1d */ /* 0x000fe20000010000 */
[C---:B------:R-:W-:Y:S01]  /*35cd0*/  FMUL R79, R2.reuse, R44 ;  /* 0x0000002c024f7220 */ /* 0x040fe20000400000 */
[C---:B------:R-:W-:Y:S01]  /*35ce0*/  FMUL R70, R2.reuse, R45 ;  /* 0x0000002d02467220 */ /* 0x040fe20000400000 */
[C---:B------:R-:W-:Y:S01]  /*35cf0*/  FMUL R69, R2.reuse, R69 ;  /* 0x0000004502457220 */ /* 0x040fe20000400000 */
[C---:B------:R-:W-:Y:S01]  /*35d00*/  FMUL R83, R2.reuse, R49 ;  /* 0x0000003102537220 */ /* 0x040fe20000400000 */
[----:B------:R-:W-:Y:S01]  /*35d10*/  FMUL R68, R2, R68 ;  /* 0x0000004402447220 */ /* 0x000fe20000400000 */
[----:B------:R-:W-:-:S02]  /*35d20*/  F2FP.BF16.F32.PACK_AB R78, R78, R71 ;  /* 0x000000474e4e723e */ /* 0x000fc400000010ff */
[----:B------:R-:W-:Y:S02]  /*35d30*/  F2FP.BF16.F32.PACK_AB R79, R79, R70 ;  /* 0x000000464f4f723e */ /* 0x000fe400000010ff */
[----:B------:R-:W-:Y:S02]  /*35d40*/  F2FP.BF16.F32.PACK_AB R82, R82, R69 ;  /* 0x000000455252723e */ /* 0x000fe400000010ff */
[----:B------:R-:W-:Y:S01]  /*35d50*/  F2FP.BF16.F32.PACK_AB R83, R83, R68 ;  /* 0x000000445353723e */ /* 0x000fe200000010ff */
[----:B------:R-:W-:Y:S01]  /*35d60*/  @!P6 FMUL R128, R128, 16777216 ;  /* 0x4b8000008080e820 */ /* 0x000fe20000400000 */
[----:B------:R-:W-:Y:S01]  /*35d70*/  @!P6 FMUL R137, R137, 16777216 ;  /* 0x4b8000008989e820 */ /* 0x000fe20000400000 */
[----:B------:R-:W4:Y:S01]  /*35d80*/  LDS.128 R68, [R156] ;  /* 0x000000009c447984 */ /* 0x000f220000000c00 */
[----:B------:R-:W-:Y:S01]  /*35d90*/  @!P6 FMUL R116, R116, 16777216 ;  /* 0x4b8000007474e820 */ /* 0x000fe20000400000 */
[----:B------:R-:W-:Y:S01]  /*35da0*/  @!P6 FMUL R160, R160, 16777216 ;  /* 0x4b800000a0a0e820 */ /* 0x000fe20000400000 */
[----:B------:R-:W-:Y:S01]  /*35db0*/  MOV R33, R135 ;  /* 0x0000008700217202 */ /* 0x000fe20000000f00 */
[----:B------:R-:W-:Y:S01]  /*35dc0*/  @!P6 FMUL R27, R27, 16777216 ;  /* 0x4b8000001b1be820 */ /* 0x000fe20000400000 */
[----:B------:R-:W-:Y:S01]  /*35dd0*/  MOV R45, R115 ;  /* 0x00000073002d7202 */ /* 0x000fe20000000f00 */
[C---:B------:R-:W-:Y:S01]  /*35de0*/  FMUL R135, R2.reuse, R128 ;  /* 0x0000008002877220 */ /* 0x040fe20000400000 */
[----:B------:R-:W-:Y:S01]  /*35df0*/  @!P6 FMUL R161, R161, 16777216 ;  /* 0x4b800000a1a1e820 */ /* 0x000fe20000400000 */
[----:B------:R-:W-:Y:S01]  /*35e00*/  @!P6 FMUL R179, R179, 16777216 ;  /* 0x4b800000b3b3e820 */ /* 0x000fe20000400000 */
[C---:B------:R-:W-:Y:S01]  /*35e10*/  FMUL R128, R2.reuse, R137 ;  /* 0x0000008902807220 */ /* 0x040fe20000400000 */
[----:B------:R-:W-:Y:S01]  /*35e20*/  MOV R137, R26 ;  /* 0x0000001a00897202 */ /* 0x000fe20000000f00 */
[C---:B------:R-:W-:Y:S01]  /*35e30*/  FMUL R110, R2.reuse, R116 ;  /* 0x00000074026e7220 */ /* 0x040fe20000400000 */
[C---:B------:R-:W-:Y:S01]  /*35e40*/  FMUL R26, R2.reuse, R160 ;  /* 0x000000a0021a7220 */ /* 0x040fe20000400000 */
[C---:B------:R-:W-:Y:S01]  /*35e50*/  FMUL R116, R2.reuse, R27 ;  /* 0x0000001b02747220 */ /* 0x040fe20000400000 */
[----:B------:R-:W-:Y:S01]  /*35e60*/  MOV R160, R45 ;  /* 0x0000002d00a07202 */ /* 0x000fe20000000f00 */
[C---:B------:R-:W-:Y:S01]  /*35e70*/  FMUL R27, R2.reuse, R161 ;  /* 0x000000a1021b7220 */ /* 0x040fe20000400000 */
[----:B------:R-:W-:Y:S01]  /*35e80*/  FMUL R45, R2, R179 ;  /* 0x000000b3022d7220 */ /* 0x000fe20000400000 */
[----:B------:R-:W-:-:S02]  /*35e90*/  MOV R161, R77 ;  /* 0x0000004d00a17202 */ /* 0x000fc40000000f00 */
[----:B------:R-:W-:Y:S02]  /*35ea0*/  MOV R179, R76 ;  /* 0x0000004c00b37202 */ /* 0x000fe40000000f00 */
[----:B------:R-:W-:Y:S02]  /*35eb0*/  F2FP.BF16.F32.PACK_AB R76, R207, R203 ;  /* 0x000000cbcf4c723e */ /* 0x000fe400000010ff */
[----:B------:R-:W-:Y:S01]  /*35ec0*/  F2FP.BF16.F32.PACK_AB R77, R204, R201 ;  /* 0x000000c9cc4d723e */ /* 0x000fe200000010ff */
[----:B------:R-:W-:Y:S06]  /*35ed0*/  BAR.SYNC.DEFER_BLOCKING 0x0 ;  /* 0x0000000000007b1d */ /* 0x000fec0000010000 */
[----:B------:R-:W-:Y:S02]  /*35ee0*/  STSM.16.M88.4 [R0], R76 ;  /* 0x0000004c00007844 */ /* 0x000fe40000000200 */
[----:B------:R-:W-:Y:S01]  /*35ef0*/  BAR.SYNC.DEFER_BLOCKING 0x0 ;  /* 0x0000000000007b1d */ /* 0x000fe20000010000 */
[----:B------:R-:W-:Y:S01]  /*35f00*/  @!P6 FMUL R81, R81, 16777216 ;  /* 0x4b8000005151e820 */ /* 0x000fe20000400000 */
[----:B------:R-:W-:Y:S01]  /*35f10*/  @!P6 FMUL R85, R85, 16777216 ;  /* 0x4b8000005555e820 */ /* 0x000fe20000400000 */
[----:B------:R-:W-:-:S02]  /*35f20*/  @!P6 FMUL R51, R51, 16777216 ;  /* 0x4b8000003333e820 */ /* 0x000fc40000400000 */
[C---:B------:R-:W-:Y:S01]  /*35f30*/  FMUL R99, R2.reuse, R81 ;  /* 0x0000005102637220 */ /* 0x040fe20000400000 */
[----:B------:R-:W-:Y:S01]  /*35f40*/  MOV R81, R29 ;  /* 0x0000001d00517202 */ /* 0x000fe20000000f00 */
[----:B------:R-:W-:Y:S01]  /*35f50*/  FMUL R103, R2, R85 ;  /* 0x0000005502677220 */ /* 0x000fe20000400000 */
[----:B------:R-:W-:Y:S01]  /*35f60*/  MOV R44, R123 ;  /* 0x0000007b002c7202 */ /* 0x000fe20000000f00 */
[----:B------:R-:W-:Y:S01]  /*35f70*/  @!P6 FMUL R54, R54, 16777216 ;  /* 0x4b8000003636e820 */ /* 0x000fe20000400000 */
[----:B------:R-:W-:Y:S01]  /*35f80*/  @!P6 FMUL R50, R50, 16777216 ;  /* 0x4b8000003232e820 */ /* 0x000fe20000400000 */
[----:B------:R-:W-:Y:S01]  /*35f90*/  MOV R85, R28 ;  /* 0x0000001c00557202 */ /* 0x000fe20000000f00 */
[----:B------:R-:W5:Y:S01]  /*35fa0*/  LDS.128 R72, [R156] ;  /* 0x000000009c487984 */ /* 0x000f620000000c00 */
[----:B------:R-:W-:Y:S01]  /*35fb0*/  MOV R28, R139 ;  /* 0x0000008b001c7202 */ /* 0x000fe20000000f00 */
[----:B------:R-:W-:Y:S01]  /*35fc0*/  FMUL R129, R2, R51 ;  /* 0x0000003302817220 */ /* 0x000fe20000400000 */
[----:B------:R-:W-:Y:S01]  /*35fd0*/  MOV R29, R138 ;  /* 0x0000008a001d7202 */ /* 0x000fe20000000f00 */
[----:B------:R-:W-:Y:S01]  /*35fe0*/  @!P6 FMUL R162, R162, 16777216 ;  /* 0x4b800000a2a2e820 */ /* 0x000fe20000400000 */
[----:B------:R-:W-:Y:S01]  /*35ff0*/  @!P6 FMUL R163, R163, 16777216 ;  /* 0x4b800000a3a3e820 */ /* 0x000fe20000400000 */
[----:B------:R-:W-:Y:S01]  /*36000*/  MOV R51, R81 ;  /* 0x0000005100337202 */ /* 0x000fe20000000f00 */
[C---:B------:R-:W-:Y:S01]  /*36010*/  FMUL R138, R2.reuse, R54 ;  /* 0x00000036028a7220 */ /* 0x040fe20000400000 */
[----:B------:R-:W-:Y:S01]  /*36020*/  MOV R32, R131 ;  /* 0x0000008300207202 */ /* 0x000fe20000000f00 */
[----:B------:R-:W-:Y:S01]  /*36030*/  FMUL R131, R2, R50 ;  /* 0x0000003202837220 */ /* 0x000fe20000400000 */
[----:B------:R-:W-:-:S02]  /*36040*/  MOV R81, R44 ;  /* 0x0000002c00517202 */ /* 0x000fc40000000f00 */
[----:B------:R-:W-:Y:S01]  /*36050*/  MOV R50, R29 ;  /* 0x0000001d00327202 */ /* 0x000fe20000000f00 */
[C---:B------:R-:W-:Y:S01]  /*36060*/  FMUL R29, R2.reuse, R163 ;  /* 0x000000a3021d7220 */ /* 0x040fe20000400000 */
[----:B------:R-:W-:Y:S01]  /*36070*/  MOV R54, R28 ;  /* 0x0000001c00367202 */ /* 0x000fe20000000f00 */
[----:B------:R-:W-:Y:S01]  /*36080*/  FMUL R28, R2, R162 ;  /* 0x000000a2021c7220 */ /* 0x000fe20000400000 */
[----:B------:R-:W-:Y:S02]  /*36090*/  MOV R162, R81 ;  /* 0x0000005100a27202 */ /* 0x000fe40000000f00 */
        /* <DEDUP_REMOVED lines=8> */
[----:B------:R-:W-:Y:S01]  /*36120*/  @!P6 FMUL R42, R42, 16777216 ;  /* 0x4b8000002a2ae820 */ /* 0x000fe20000400000 */
[----:B------:R-:W-:Y:S01]  /*36130*/  @!P6 FMUL R52, R52, 16777216 ;  /* 0x4b8000003434e820 */ /* 0x000fe20000400000 */
[----:B------:R-:W-:Y:S01]  /*36140*/  FMUL R114, R2, R30 ;  /* 0x0000001e02727220 */ /* 0x000fe20000400000 */
[----:B------:R-:W-:Y:S01]  /*36150*/  @!P6 FMUL R89, R89, 16777216 ;  /* 0x4b8000005959e820 */ /* 0x000fe20000400000 */
[----:B------:R-:W-:Y:S01]  /*36160*/  @!P6 FMUL R88, R88, 16777216 ;  /* 0x4b8000005858e820 */ /* 0x000fe20000400000 */
[----:B------:R-:W-:Y:S01]  /*36170*/  MOV R30, R132 ;  /* 0x00000084001e7202 */ /* 0x000fe20000000f00 */
[----:B------:R-:W-:Y:S01]  /*36180*/  @!P6 FMUL R39, R39, 16777216 ;  /* 0x4b8000002727e820 */ /* 0x000fe20000400000 */
[----:B------:R-:W-:Y:S01]  /*36190*/  @!P6 FMUL R47, R47, 16777216 ;  /* 0x4b8000002f2fe820 */ /* 0x000fe20000400000 */
[C---:B------:R-:W-:Y:S01]  /*361a0*/  FMUL R132, R2.reuse, R43 ;  /* 0x0000002b02847220 */ /* 0x040fe20000400000 */
[----:B------:R-:W5:Y:S01]  /*361b0*/  LDS.128 R76, [R156] ;  /* 0x000000009c4c7984 */ /* 0x000f620000000c00 */
[----:B------:R-:W-:Y:S01]  /*361c0*/  FMUL R133, R2, R42 ;  /* 0x0000002a02857220 */ /* 0x000fe20000400000 */
[----:B------:R-:W-:Y:S01]  /*361d0*/  MOV R43, R84 ;  /* 0x00000054002b7202 */ /* 0x000fe20000000f00 */
[----:B------:R-:W-:Y:S01]  /*361e0*/  @!P6 FMUL R159, R159, 16777216 ;  /* 0x4b8000009f9fe820 */ /* 0x000fe20000400000 */
[----:B------:R-:W-:Y:S01]  /*361f0*/  @!P6 FMUL R164, R164, 16777216 ;  /* 0x4b800000a4a4e820 */ /* 0x000fe20000400000 */
[----:B------:R-:W-:Y:S01]  /*36200*/  MOV R42, R85 ;  /* 0x00000055002a7202 */ /* 0x000fe20000000f00 */
[----:B------:R-:W-:-:S02]  /*36210*/  IMAD.MOV.U32 R84, RZ, RZ, R37 ;  /* 0x000000ffff547224 */ /* 0x000fc400078e0025 */
[C---:B------:R-:W-:Y:S01]  /*36220*/  FMUL R86, R2.reuse, R52 ;  /* 0x0000003402567220 */ /* 0x040fe20000400000 */
[C---:B------:R-:W-:Y:S01]  /*36230*/  FMUL R89, R2.reuse, R89 ;  /* 0x0000005902597220 */ /* 0x040fe20000400000 */
[C---:B------:R-:W-:Y:S01]  /*36240*/  FMUL R88, R2.reuse, R88 ;  /* 0x0000005802587220 */ /* 0x040fe20000400000 */
[----:B------:R-:W-:Y:S01]  /*36250*/  MOV R85, R36 ;  /* 0x0000002400557202 */ /* 0x000fe20000000f00 */
[C---:B------:R-:W-:Y:S01]  /*36260*/  FMUL R119, R2.reuse, R39 ;  /* 0x0000002702777220 */ /* 0x040fe20000400000 */
[C---:B------:R-:W-:Y:S01]  /*36270*/  FMUL R123, R2.reuse, R47 ;  /* 0x0000002f027b7220 */ /* 0x040fe20000400000 */
[----:B------:R-:W-:Y:S01]  /*36280*/  IMAD.MOV.U32 R39, RZ, RZ, R30 ;  /* 0x000000ffff277224 */ /* 0x000fe200078e001e */
[----:B------:R-:W-:Y:S01]  /*36290*/  MOV R47, R25 ;  /* 0x00000019002f7202 */ /* 0x000fe20000000f00 */
[C---:B------:R-:W-:Y:S01]  /*362a0*/  FMUL R25, R2.reuse, R159 ;  /* 0x0000009f02197220 */ /* 0x040fe20000400000 */
[----:B------:R-:W-:Y:S01]  /*362b0*/  FMUL R30, R2, R164 ;  /* 0x000000a4021e7220 */ /* 0x000fe20000400000 */
[----:B------:R-:W-:-:S02]  /*362c0*/  MOV R159, R85 ;  /* 0x00000055009f7202 */ /* 0x000fc40000000f00 */
[----:B------:R-:W-:Y:S02]  /*362d0*/  MOV R164, R84 ;  /* 0x0000005400a47202 */ /* 0x000fe40000000f00 */
[----:B------:R-:W-:Y:S02]  /*362e0*/  F2FP.BF16.F32.PACK_AB R84, R215, R211 ;  /* 0x000000d3d754723e */ /* 0x000fe400000010ff */
[----:B------:R-:W-:Y:S02]  /*362f0*/  F2FP.BF16.F32.PACK_AB R85, R212, R209 ;  /* 0x000000d1d455723e */ /* 0x000fe400000010ff */
[----:B------:R-:W-:Y:S02]  /*36300*/  F2FP.BF16.F32.PACK_AB R86, R86, R89 ;  /* 0x000000595656723e */ /* 0x000fe400000010ff */
[----:B------:R-:W-:Y:S01]  /*36310*/  F2FP.BF16.F32.PACK_AB R87, R87, R88 ;  /* 0x000000585757723e */ /* 0x000fe200000010ff */
[----:B------:R-:W-:Y:S06]  /*36320*/  BAR.SYNC.DEFER_BLOCKING 0x0 ;  /* 0x0000000000007b1d */ /* 0x000fec0000010000 */
[----:B------:R-:W-:Y:S02]  /*36330*/  STSM.16.M88.4 [R0], R84 ;  /* 0x0000005400007844 */ /* 0x000fe40000000200 */
[----:B------:R-:W-:Y:S01]  /*36340*/  BAR.SYNC.DEFER_BLOCKING 0x0 ;  /* 0x0000000000007b1d */ /* 0x000fe20000010000 */
[----:B------:R-:W-:Y:S01]  /*36350*/  @!P6 FMUL R93, R93, 16777216 ;  /* 0x4b8000005d5de820 */ /* 0x000fe20000400000 */
[----:B------:R-:W-:-:S03]  /*36360*/  @!P6 FMUL R92, R92, 16777216 ;  /* 0x4b8000005c5ce820 */ /* 0x000fc60000400000 */
[C---:B------:R-:W-:Y:S01]  /*36370*/  FMUL R93, R2.reuse, R93 ;  /* 0x0000005d025d7220 */ /* 0x040fe20000400000 */
[----:B------:R-:W-:Y:S01]  /*36380*/  FMUL R92, R2, R92 ;  /* 0x0000005c025c7220 */ /* 0x000fe20000400000 */
[----:B------:R-:W5:Y:S01]  /*36390*/  LDS.128 R80, [R156] ;  /* 0x000000009c507984 */ /* 0x000f620000000c00 */
        /* <DEDUP_REMOVED lines=44> */
[----:B------:R-:W-:Y:S01]  /*36660*/  @!P6 FMUL R112, R112, 16777216 ;  /* 0x4b8000007070e820 */ /* 0x000fe20000400000 */
[----:B------:R-:W-:-:S02]  /*36670*/  MOV R52, R107 ;  /* 0x0000006b00347202 */ /* 0x000fc40000000f00 */
        /* <DEDUP_REMOVED lines=23> */
[----:B------:R-:W-:-:S04]  /*367f0*/  @!P6 FMUL R31, R31, 16777216 ;  /* 0x4b8000001f1fe820 */ /* 0x000fc80000400000 */
        /* <DEDUP_REMOVED lines=32> */
[----:B------:R-:W-:Y:S01]  /*36a00*/  MOV R148, R144 ;  /* 0x0000009000947202 */ /* 0x000fe20000000f00 */
[----:B------:R-:W-:Y:S01]  /*36a10*/  @!P6 FMUL R55, R55, 16777216 ;  /* 0x4b8000003737e820 */ /* 0x000fe20000400000 */
[----:B------:R-:W-:Y:S01]  /*36a20*/  MOV R144, R140 ;  /* 0x0000008c00907202 */ /* 0x000fe20000000f00 */
[----:B------:R-:W-:Y:S01]  /*36a30*/  @!P6 FMUL R168, R168, 16777216 ;  /* 0x4b800000a8a8e820 */ /* 0x000fe20000400000 */
[----:B------:R-:W-:Y:S01]  /*36a40*/  @!P6 FMUL R177, R177, 16777216 ;  /* 0x4b800000b1b1e820 */ /* 0x000fe20000400000 */
[----:B------:R-:W-:Y:S01]  /*36a50*/  @!P6 FMUL R175, R175, 16777216 ;  /* 0x4b800000afafe820 */ /* 0x000fe20000400000 */
[----:B------:R-:W-:Y:S01]  /*36a60*/  MOV R44, R33 ;  /* 0x00000021002c7202 */ /* 0x000fe20000000f00 */
[----:B------:R-:W-:Y:S01]  /*36a70*/  FMUL R31, R2, R165 ;  /* 0x000000a5021f7220 */ /* 0x000fe20000400000 */
[----:B------:R-:W-:Y:S01]  /*36a80*/  @!P6 FMUL R178, R178, 16777216 ;  /* 0x4b800000b2b2e820 */ /* 0x000fe20000400000 */
[----:B------:R-:W-:Y:S01]  /*36a90*/  FMUL R139, R2, R55 ;  /* 0x00000037028b7220 */ /* 0x000fe20000400000 */
[----:B------:R-:W-:Y:S01]  /*36aa0*/  MOV R165, R144 ;  /* 0x0000009000a57202 */ /* 0x000fe20000000f00 */
[----:B------:R-:W-:Y:S01]  /*36ab0*/  @!P6 FMUL R173, R173, 16777216 ;  /* 0x4b800000adade820 */ /* 0x000fe20000400000 */
[----:B------:R-:W-:Y:S01]  /*36ac0*/  @!P6 FMUL R176, R176, 16777216 ;  /* 0x4b800000b0b0e820 */ /* 0x000fe20000400000 */
[----:B------:R-:W-:Y:S01]  /*36ad0*/  MOV R55, R32 ;  /* 0x0000002000377202 */ /* 0x000fe20000000f00 */
[C---:B------:R-:W-:Y:S01]  /*36ae0*/  FMUL R34, R2.reuse, R168 ;  /* 0x000000a802227220 */ /* 0x040fe20000400000 */
[----:B------:R-:W5:Y:S01]  /*36af0*/  LDS.128 R116, [R156] ;  /* 0x000000009c747984 */ /* 0x000f620000000c00 */
[----:B------:R-:W-:Y:S01]  /*36b00*/  MOV R144, R43 ;  /* 0x0000002b00907202 */ /* 0x000fe20000000f00 */
[C---:B------:R-:W-:Y:S01]  /*36b10*/  FMUL R43, R2.reuse, R177 ;  /* 0x000000b1022b7220 */ /* 0x040fe20000400000 */
[----:B------:R-:W-:Y:S01]  /*36b20*/  MOV R168, R41 ;  /* 0x0000002900a87202 */ /* 0x000fe20000000f00 */
[----:B------:R-:W-:Y:S01]  /*36b30*/  FMUL R41, R2, R175 ;  /* 0x000000af02297220 */ /* 0x000fe20000400000 */
[----:B------:R-:W-:Y:S01]  /*36b40*/  MOV R46, R24 ;  /* 0x00000018002e7202 */ /* 0x000fe20000000f00 */
[----:B------:R-:W-:Y:S01]  /*36b50*/  @!P6 FMUL R180, R180, 16777216 ;  /* 0x4b800000b4b4e820 */ /* 0x000fe20000400000 */
[----:B------:R-:W-:-:S02]  /*36b60*/  MOV R140, R51 ;  /* 0x00000033008c7202 */ /* 0x000fc40000000f00 */
[----:B------:R-:W-:Y:S01]  /*36b70*/  MOV R177, R44 ;  /* 0x0000002c00b17202 */ /* 0x000fe20000000f00 */
[C---:B------:R-:W-:Y:S01]  /*36b80*/  FMUL R44, R2.reuse, R178 ;  /* 0x000000b2022c7220 */ /* 0x040fe20000400000 */
[----:B------:R-:W-:Y:S01]  /*36b90*/  MOV R51, R39 ;  /* 0x0000002700337202 */ /* 0x000fe20000000f00 */
[C---:B------:R-:W-:Y:S01]  /*36ba0*/  FMUL R39, R2.reuse, R173 ;  /* 0x000000ad02277220 */ /* 0x040fe20000400000 */
[----:B------:R-:W-:Y:S01]  /*36bb0*/  MOV R175, R42 ;  /* 0x0000002a00af7202 */ /* 0x000fe20000000f00 */
[----:B------:R-:W-:Y:S01]  /*36bc0*/  FMUL R42, R2, R176 ;  /* 0x000000b0022a7220 */ /* 0x000fe20000400000 */
[----:B------:R-:W-:Y:S02]  /*36bd0*/  MOV R178, R55 ;  /* 0x0000003700b27202 */ /* 0x000fe40000000f00 */
[----:B------:R-:W-:Y:S02]  /*36be0*/  MOV R173, R149 ;  /* 0x0000009500ad7202 */ /* 0x000fe40000000f00 */
[----:B------:R-:W-:-:S02]  /*36bf0*/  MOV R176, R136 ;  /* 0x0000008800b07202 */ /* 0x000fc40000000f00 */
[----:B------:R-:W-:Y:S01]  /*36c00*/  MOV R149, R46 ;  /* 0x0000002e00957202 */ /* 0x000fe20000000f00 */
[----:B------:R-:W-:Y:S01]  /*36c10*/  FMUL R46, R2, R180 ;  /* 0x000000b4022e7220 */ /* 0x000fe20000400000 */
[----:B------:R-:W-:Y:S02]  /*36c20*/  MOV R136, R48 ;  /* 0x0000003000887202 */ /* 0x000fe40000000f00 */
[----:B------:R-:W-:Y:S02]  /*36c30*/  MOV R180, R178 ;  /* 0x000000b200b47202 */ /* 0x000fe40000000f00 */
[----:B------:R-:W-:Y:S02]  /*36c40*/  MOV R178, R176 ;  /* 0x000000b000b27202 */ /* 0x000fe40000000f00 */
[----:B------:R-:W-:Y:S02]  /*36c50*/  MOV R176, R174 ;  /* 0x000000ae00b07202 */ /* 0x000fe40000000f00 */
[----:B------:R-:W-:-:S02]  /*36c60*/  MOV R174, R137 ;  /* 0x0000008900ae7202 */ /* 0x000fc40000000f00 */
        /* <DEDUP_REMOVED lines=10> */
[----:B------:R-:W-:Y:S02]  /*36d10*/  MOV R158, R148 ;  /* 0x00000094009e7202 */ /* 0x000fe40000000f00 */
[----:B------:R-:W-:Y:S01]  /*36d20*/  MOV R148, R47 ;  /* 0x0000002f00947202 */ /* 0x000fe20000000f00 */
[----:B------:R-:W-:Y:S01]  /*36d30*/  FMUL R47, R2, R181 ;  /* 0x000000b5022f7220 */ /* 0x000fe20000400000 */
[----:B------:R-:W5:Y:S01]  /*36d40*/  LDS.128 R120, [R156] ;  /* 0x000000009c787984 */ /* 0x000f620000000c00 */
[----:B------:R-:W-:Y:S02]  /*36d50*/  MOV R181, R179 ;  /* 0x000000b300b57202 */ /* 0x000fe40000000f00 */
[----:B------:R-:W-:Y:S02]  /*36d60*/  F2FP.BF16.F32.PACK_AB R133, R9, R249 ;  /* 0x000000f90985723e */ /* 0x000fe400000010ff */
[----:B------:R-:W-:-:S02]  /*36d70*/  F2FP.BF16.F32.PACK_AB R132, R181, R252 ;  /* 0x000000fcb584723e */ /* 0x000fc400000010ff */
[----:B------:R-:W-:Y:S02]  /*36d80*/  F2FP.BF16.F32.PACK_AB R134, R134, R125 ;  /* 0x0000007d8686723e */ /* 0x000fe400000010ff */
[----:B------:R-:W-:Y:S01]  /*36d90*/  F2FP.BF16.F32.PACK_AB R135, R135, R124 ;  /* 0x0000007c8787723e */ /* 0x000fe200000010ff */
[----:B------:R-:W-:Y:S06]  /*36da0*/  BAR.SYNC.DEFER_BLOCKING 0x0 ;  /* 0x0000000000007b1d */ /* 0x000fec0000010000 */
[----:B------:R0:W-:Y:S01]  /*36db0*/  STSM.16.M88.4 [R0], R132 ;  /* 0x0000008400007844 */ /* 0x0001e20000000200 */
[----:B------:R-:W-:-:S02]  /*36dc0*/  F2FP.BF16.F32.PACK_AB R127, R127, R59 ;  /* 0x0000003b7f7f723e */ /* 0x000fc400000010ff */
[----:B------:R-:W-:Y:S02]  /*36dd0*/  F2FP.BF16.F32.PACK_AB R130, R130, R58 ;  /* 0x0000003a8282723e */ /* 0x000fe400000010ff */
[----:B------:R-:W-:Y:S01]  /*36de0*/  F2FP.BF16.F32.PACK_AB R131, R56, R57 ;  /* 0x000000393883723e */ /* 0x000fe200000010ff */
[----:B------:R-:W-:Y:S01]  /*36df0*/  BAR.SYNC.DEFER_BLOCKING 0x0 ;  /* 0x0000000000007b1d */ /* 0x000fe20000010000 */
[----:B------:R-:W-:Y:S01]  /*36e00*/  @!P6 FMUL R182, R182, 16777216 ;  /* 0x4b800000b6b6e820 */ /* 0x000fe20000400000 */
[----:B------:R-:W-:-:S03]  /*36e10*/  MOV R179, R177 ;  /* 0x000000b100b37202 */ /* 0x000fc60000000f00 */
[----:B------:R-:W-:Y:S01]  /*36e20*/  FMUL R48, R2, R182 ;  /* 0x000000b602307220 */ /* 0x000fe20000400000 */
[----:B------:R-:W-:Y:S01]  /*36e30*/  MOV R181, R180 ;  /* 0x000000b400b57202 */ /* 0x000fe20000000f00 */
[----:B------:R-:W-:Y:S01]  /*36e40*/  IMAD.MOV.U32 R182, RZ, RZ, R179 ;  /* 0x000000ffffb67224 */ /* 0x000fe200078e00b3 */
[----:B------:R-:W5:Y:S04]  /*36e50*/  LDS.128 R56, [R156] ;  /* 0x000000009c387984 */ /* 0x000f680000000c00 */
[----:B------:R-:W-:Y:S02]  /*36e60*/  F2FP.BF16.F32.PACK_AB R124, R182, R181 ;  /* 0x000000b5b67c723e */ /* 0x000fe400000010ff */
[----:B------:R-:W-:Y:S02]  /*36e70*/  F2FP.BF16.F32.PACK_AB R125, R12, R13 ;  /* 0x0000000d0c7d723e */ /* 0x000fe400000010ff */
[----:B------:R-:W-:Y:S01]  /*36e80*/  F2FP.BF16.F32.PACK_AB R126, R126, R128 ;  /* 0x000000807e7e723e */ /* 0x000fe200000010ff */
[----:B------:R-:W-:Y:S06]  /*36e90*/  BAR.SYNC.DEFER_BLOCKING 0x0 ;  /* 0x0000000000007b1d */ /* 0x000fec0000010000 */
[----:B------:R-:W-:Y:S02]  /*36ea0*/  STSM.16.M88.4 [R0], R124 ;  /* 0x0000007c00007844 */ /* 0x000fe40000000200 */
[----:B------:R-:W-:Y:S01]  /*36eb0*/  BAR.SYNC.DEFER_BLOCKING 0x0 ;  /* 0x0000000000007b1d */ /* 0x000fe20000010000 */
[----:B------:R-:W-:-:S02]  /*36ec0*/  MOV R177, R175 ;  /* 0x000000af00b17202 */ /* 0x000fc40000000f00 */
[----:B------:R-:W-:Y:S02]  /*36ed0*/  MOV R180, R178 ;  /* 0x000000b200b47202 */ /* 0x000fe40000000f00 */
[----:B------:R-:W-:-:S03]  /*36ee0*/  MOV R179, R177 ;  /* 0x000000b100b37202 */ /* 0x000fc60000000f00 */
[----:B------:R-:W-:Y:S01]  /*36ef0*/  IMAD.MOV.U32 R181, RZ, RZ, R180 ;  /* 0x000000ffffb57224 */ /* 0x000fe200078e00b4 */
[----:B------:R-:W5:Y:S01]  /*36f00*/  LDS.128 R124, [R156] ;  /* 0x000000009c7c7984 */ /* 0x000f620000000c00 */
[----:B------:R-:W-:Y:S02]  /*36f10*/  MOV R182, R179 ;  /* 0x000000b300b67202 */ /* 0x000fe40000000f00 */
[----:B------:R-:W-:Y:S02]  /*36f20*/  F2FP.BF16.F32.PACK_AB R129, R21, R22 ;  /* 0x000000161581723e */ /* 0x000fe400000010ff */
[----:B------:R-:W-:Y:S01]  /*36f30*/  F2FP.BF16.F32.PACK_AB R128, R182, R181 ;  /* 0x000000b5b680723e */ /* 0x000fe200000010ff */
[----:B------:R-:W-:Y:S01]  /*36f40*/  BAR.SYNC.DEFER_BLOCKING 0x0 ;  /* 0x0000000000007b1d */ /* 0x000fe20000010000 */
[----:B------:R-:W-:-:S04]  /*36f50*/  @!P6 FMUL R157, R157, 16777216 ;  /* 0x4b8000009d9de820 */ /* 0x000fc80000400000 */
[----:B------:R-:W-:Y:S01]  /*36f60*/  FMUL R23, R2, R157 ;  /* 0x0000009d02177220 */ /* 0x000fe20000400000 */
[----:B------:R-:W-:Y:S02]  /*36f70*/  STSM.16.M88.4 [R0], R128 ;  /* 0x0000008000007844 */ /* 0x000fe40000000200 */
[----:B------:R-:W-:Y:S02]  /*36f80*/  BAR.SYNC.DEFER_BLOCKING 0x0 ;  /* 0x0000000000007b1d */ /* 0x000fe40000010000 */
[----:B0-----:R-:W-:Y:S02]  /*36f90*/  F2FP.BF16.F32.PACK_AB R135, R23, R24 ;  /* 0x000000181787723e */ /* 0x001fe400000010ff */
[----:B------:R-:W-:Y:S02]  /*36fa0*/  F2FP.BF16.F32.PACK_AB R138, R25, R26 ;  /* 0x0000001a198a723e */ /* 0x000fe400000010ff */
[----:B------:R-:W-:Y:S02]  /*36fb0*/  F2FP.BF16.F32.PACK_AB R139, R27, R28 ;  /* 0x0000001c1b8b723e */ /* 0x000fe400000010ff */
[----:B------:R-:W-:-:S02]  /*36fc0*/  MOV R175, R172 ;  /* 0x000000ac00af7202 */ /* 0x000fc40000000f00 */
[----:B------:R-:W-:Y:S02]  /*36fd0*/  MOV R172, R8 ;  /* 0x0000000800ac7202 */ /* 0x000fe40000000f00 */
[----:B------:R-:W-:Y:S02]  /*36fe0*/  MOV R177, R176 ;  /* 0x000000b000b17202 */ /* 0x000fe40000000f00 */
[----:B------:R-:W-:Y:S01]  /*36ff0*/  F2FP.BF16.F32.PACK_AB R134, R3, R20 ;  /* 0x000000140386723e */ /* 0x000fe200000010ff */
[----:B------:R-:W-:Y:S01]  /*37000*/  @!P6 FMUL R167, R167, 16777216 ;  /* 0x4b800000a7a7e820 */ /* 0x000fe20000400000 */
[----:B------:R-:W0:Y:S01]  /*37010*/  LDS.128 R24, [R156] ;  /* 0x000000009c187984 */ /* 0x000e220000000c00 */
[----:B------:R-:W-:Y:S02]  /*37020*/  MOV R178, R175 ;  /* 0x000000af00b27202 */ /* 0x000fe40000000f00 */
[----:B------:R-:W-:Y:S01]  /*37030*/  MOV R176, R174 ;  /* 0x000000ae00b07202 */ /* 0x000fe20000000f00 */
[----:B------:R-:W-:Y:S01]  /*37040*/  @!P6 FMUL R166, R166, 16777216 ;  /* 0x4b800000a6a6e820 */ /* 0x000fe20000400000 */
        /* <DEDUP_REMOVED lines=8> */
[----:B------:R-:W-:Y:S01]  /*370d0*/  F2FP.BF16.F32.PACK_AB R132, R180, R179 ;  /* 0x000000b3b484723e */ /* 0x000fe200000010ff */
[----:B------:R-:W-:Y:S01]  /*370e0*/  @!P6 FMUL R143, R143, 16777216 ;  /* 0x4b8000008f8fe820 */ /* 0x000fe20000400000 */
[----:B------:R-:W-:Y:S01]  /*370f0*/  F2FP.BF16.F32.PACK_AB R133, R178, R177 ;  /* 0x000000b1b285723e */ /* 0x000fe200000010ff */
[----:B------:R-:W-:Y:S01]  /*37100*/  BAR.SYNC.DEFER_BLOCKING 0x0 ;  /* 0x0000000000007b1d */ /* 0x000fe20000010000 */
[----:B------:R-:W-:-:S05]  /*37110*/  IMAD.MOV.U32 R157, RZ, RZ, R145 ;  /* 0x000000ffff9d7224 */ /* 0x000fca00078e0091 */
[----:B------:R-:W2:Y:S04]  /*37120*/  LDL.LU R8, [R1+0x19dc] ;  /* 0x0019dc0001087983 */ /* 0x000ea80000300800 */
[----:B------:R-:W-:Y:S01]  /*37130*/  STSM.16.M88.4 [R0], R132 ;  /* 0x0000008400007844 */ /* 0x000fe20000000200 */
[----:B------:R-:W-:Y:S01]  /*37140*/  BAR.SYNC.DEFER_BLOCKING 0x0 ;  /* 0x0000000000007b1d */ /* 0x000fe20000010000 */
[C---:B------:R-:W-:Y:S01]  /*37150*/  FMUL R33, R2.reuse, R167 ;  /* 0x000000a702217220 */ /* 0x040fe20000400000 */
[C---:B------:R-:W-:Y:S01]  /*37160*/  FMUL R32, R2.reuse, R166 ;  /* 0x000000a602207220 */ /* 0x040fe20000400000 */
[----:B------:R-:W-:Y:S01]  /*37170*/  FMUL R37, R2, R171 ;  /* 0x000000ab02257220 */ /* 0x000fe20000400000 */
[----:B------:R-:W-:Y:S01]  /*37180*/  MOV R167, R140 ;  /* 0x0000008c00a77202 */ /* 0x000fe20000000f00 */
[----:B------:R-:W-:Y:S01]  /*37190*/  IMAD.MOV.U32 R140, RZ, RZ, R49 ;  /* 0x000000ffff8c7224 */ /* 0x000fe200078e0031 */
[----:B------:R-:W-:-:S02]  /*371a0*/  MOV R166, R141 ;  /* 0x0000008d00a67202 */ /* 0x000fc40000000f00 */
[----:B------:R-:W-:Y:S01]  /*371b0*/  MOV R171, R53 ;  /* 0x0000003500ab7202 */ /* 0x000fe20000000f00 */
[C---:B------:R-:W-:Y:S01]  /*371c0*/  FMUL R35, R2.reuse, R169 ;  /* 0x000000a902237220 */ /* 0x040fe20000400000 */
[----:B------:R-:W-:Y:S01]  /*371d0*/  MOV R141, R52 ;  /* 0x00000034008d7202 */ /* 0x000fe20000000f00 */
[----:B------:R-:W-:Y:S01]  /*371e0*/  FMUL R36, R2, R170 ;  /* 0x000000aa02247220 */ /* 0x000fe20000400000 */
[----:B------:R-:W-:Y:S01]  /*371f0*/  MOV R174, R171 ;  /* 0x000000ab00ae7202 */ /* 0x000fe20000000f00 */
[----:B------:R-:W3:Y:S04]  /*37200*/  LDL.LU R9, [R1+0x19d8] ;  /* 0x0019d80001097983 */ /* 0x000ee80000300800 */
[----:B------:R-:W0:Y:S01]  /*37210*/  LDS.128 R128, [R156] ;  /* 0x000000009c807984 */ /* 0x000e220000000c00 */
[----:B------:R-:W-:-:S02]  /*37220*/  MOV R172, R141 ;  /* 0x0000008d00ac7202 */ /* 0x000fc40000000f00 */
[----:B------:R-:W-:Y:S02]  /*37230*/  MOV R171, R140 ;  /* 0x0000008c00ab7202 */ /* 0x000fe40000000f00 */
[----:B------:R-:W-:Y:S02]  /*37240*/  MOV R175, R172 ;  /* 0x000000ac00af7202 */ /* 0x000fe40000000f00 */
[----:B------:R-:W-:Y:S02]  /*37250*/  MOV R176, R171 ;  /* 0x000000ab00b07202 */ /* 0x000fe40000000f00 */
[----:B------:R-:W-:Y:S02]  /*37260*/  F2FP.BF16.F32.PACK_AB R137, R174, R173 ;  /* 0x000000adae89723e */ /* 0x000fe400000010ff */
[----:B------:R-:W-:Y:S01]  /*37270*/  F2FP.BF16.F32.PACK_AB R136, R176, R175 ;  /* 0x000000afb088723e */ /* 0x000fe200000010ff */
[----:B------:R-:W-:Y:S01]  /*37280*/  BAR.SYNC.DEFER_BLOCKING 0x0 ;  /* 0x0000000000007b1d */ /* 0x000fe20000010000 */
[----:B------:R-:W-:Y:S01]  /*37290*/  MOV R145, R51 ;  /* 0x0000003300917202 */ /* 0x000fe20000000f00 */
[----:B------:R-:W-:-:S04]  /*372a0*/  FMUL R49, R2, R142 ;  /* 0x0000008e02317220 */ /* 0x000fc80000400000 */
[----:B------:R1:W-:Y:S01]  /*372b0*/  STSM.16.M88.4 [R0], R136 ;  /* 0x0000008800007844 */ /* 0x0003e20000000200 */
[----:B------:R-:W-:Y:S01]  /*372c0*/  FMUL R51, R2, R143 ;  /* 0x0000008f02337220 */ /* 0x000fe20000400000 */
[----:B------:R-:W-:Y:S02]  /*372d0*/  F2FP.BF16.F32.PACK_AB R142, R29, R30 ;  /* 0x0000001e1d8e723e */ /* 0x000fe400000010ff */
[----:B------:R-:W-:Y:S02]  /*372e0*/  F2FP.BF16.F32.PACK_AB R143, R31, R32 ;  /* 0x000000201f8f723e */ /* 0x000fe400000010ff */
[----:B------:R-:W-:Y:S02]  /*372f0*/  F2FP.BF16.F32.PACK_AB R30, R33, R34 ;  /* 0x00000022211e723e */ /* 0x000fe400000010ff */
[----:B------:R-:W-:Y:S01]  /*37300*/  F2FP.BF16.F32.PACK_AB R31, R35, R36 ;  /* 0x00000024231f723e */ /* 0x000fe200000010ff */
[----:B------:R-:W-:Y:S01]  /*37310*/  BAR.SYNC.DEFER_BLOCKING 0x0 ;  /* 0x0000000000007b1d */ /* 0x000fe20000010000 */
[----:B------:R-:W-:Y:S01]  /*37320*/  IMAD.MOV.U32 R169, RZ, RZ, R54 ;  /* 0x000000ffffa97224 */ /* 0x000fe200078e0036 */
[----:B------:R-:W-:-:S02]  /*37330*/  MOV R170, R50 ;  /* 0x0000003200aa7202 */ /* 0x000fc40000000f00 */
[----:B------:R-:W-:Y:S02]  /*37340*/  MOV R141, R10 ;  /* 0x0000000a008d7202 */ /* 0x000fe40000000f00 */
[----:B------:R-:W-:Y:S02]  /*37350*/  MOV R140, R11 ;  /* 0x0000000b008c7202 */ /* 0x000fe40000000f00 */
[----:B------:R-:W-:Y:S01]  /*37360*/  MOV R172, R170 ;  /* 0x000000aa00ac7202 */ /* 0x000fe20000000f00 */
[----:B------:R-:W4:Y:S04]  /*37370*/  LDL.LU R10, [R1+0x19d4] ;  /* 0x0019d400010a7983 */ /* 0x000f280000300800 */
[----:B------:R-:W0:Y:S01]  /*37380*/  LDS.128 R32, [R156] ;  /* 0x000000009c207984 */ /* 0x000e220000000c00 */
[----:B------:R-:W-:-:S02]  /*37390*/  MOV R171, R169 ;  /* 0x000000a900ab7202 */ /* 0x000fc40000000f00 */
[----:B------:R-:W-:Y:S01]  /*373a0*/  F2FP.BF16.F32.PACK_AB R140, R172, R140 ;  /* 0x0000008cac8c723e */ /* 0x000fe200000010ff */
[----:B------:R-:W5:Y:S01]  /*373b0*/  LDL.LU R11, [R1+0x19d0] ;  /* 0x0019d000010b7983 */ /* 0x000f620000300800 */
[----:B------:R-:W-:Y:S01]  /*373c0*/  F2FP.BF16.F32.PACK_AB R141, R171, R141 ;  /* 0x0000008dab8d723e */ /* 0x000fe200000010ff */
[----:B------:R-:W-:Y:S01]  /*373d0*/  BAR.SYNC.DEFER_BLOCKING 0x0 ;  /* 0x0000000000007b1d */ /* 0x000fe20000010000 */
[----:B------:R-:W-:-:S05]  /*373e0*/  MOV R169, R163 ;  /* 0x000000a300a97202 */ /* 0x000fca0000000f00 */
[----:B------:R-:W2:Y:S04]  /*373f0*/  LDL.LU R12, [R1+0x19cc] ;  /* 0x0019cc00010c7983 */ /* 0x000ea80000300800 */
[----:B------:R0:W-:Y:S01]  /*37400*/  STSM.16.M88.4 [R0], R140 ;  /* 0x0000008c00007844 */ /* 0x0001e20000000200 */
[----:B------:R-:W-:Y:S01]  /*37410*/  BAR.SYNC.DEFER_BLOCKING 0x0 ;  /* 0x0000000000007b1d */ /* 0x000fe20000010000 */
[----:B------:R-:W-:Y:S01]  /*37420*/  MOV R163, R160 ;  /* 0x000000a000a37202 */ /* 0x000fe20000000f00 */
[----:B------:R-:W-:Y:S01]  /*37430*/  IMAD.MOV.U32 R160, RZ, RZ, R14 ;  /* 0x000000ffffa07224 */ /* 0x000fe200078e000e */
[----:B------:R-:W-:-:S03]  /*37440*/  MOV R170, R161 ;  /* 0x000000a100aa7202 */ /* 0x000fc60000000f00 */
[----:B------:R-:W3:Y:S01]  /*37450*/  LDL.LU R13, [R1+0x19c8] ;  /* 0x0019c800010d7983 */ /* 0x000ee20000300800 */
[----:B------:R-:W-:-:S03]  /*37460*/  MOV R161, R15 ;  /* 0x0000000f00a17202 */ /* 0x000fc60000000f00 */
[----:B------:R-:W4:Y:S04]  /*37470*/  LDL.LU R14, [R1+0x19c4] ;  /* 0x0019c400010e7983 */ /* 0x000f280000300800 */
[----:B------:R-:W5:Y:S04]  /*37480*/  LDL.LU R15, [R1+0x19c0] ;  /* 0x0019c000010f7983 */ /* 0x000f680000300800 */
[----:B------:R-:W5:Y:S01]  /*37490*/  LDS.128 R132, [R156] ;  /* 0x000000009c847984 */ /* 0x000f620000000c00 */
[----:B------:R-:W-:Y:S02]  /*374a0*/  F2FP.BF16.F32.PACK_AB R28, R170, R169 ;  /* 0x000000a9aa1c723e */ /* 0x000fe400000010ff */
[----:B------:R-:W-:Y:S01]  /*374b0*/  F2FP.BF16.F32.PACK_AB R29, R163, R162 ;  /* 0x000000a2a31d723e */ /* 0x000fe200000010ff */
[----:B------:R-:W-:Y:S01]  /*374c0*/  BAR.SYNC.DEFER_BLOCKING 0x0 ;  /* 0x0000000000007b1d */ /* 0x000fe20000010000 */
[----:B-1----:R-:W-:-:S02]  /*374d0*/  F2FP.BF16.F32.PACK_AB R136, R168, R167 ;  /* 0x000000a7a888723e */ /* 0x002fc400000010ff */
[----:B------:R-:W-:Y:S02]  /*374e0*/  F2FP.BF16.F32.PACK_AB R137, R166, R165 ;  /* 0x000000a5a689723e */ /* 0x000fe400000010ff */
[----:B------:R-:W-:Y:S02]  /*374f0*/  F2FP.BF16.F32.PACK_AB R138, R37, R38 ;  /* 0x00000026258a723e */ /* 0x000fe400000010ff */
[----:B------:R-:W-:Y:S01]  /*37500*/  F2FP.BF16.F32.PACK_AB R139, R39, R40 ;  /* 0x00000028278b723e */ /* 0x000fe200000010ff */
[----:B------:R-:W-:Y:S01]  /*37510*/  @!P6 FMUL R151, R151, 16777216 ;  /* 0x4b8000009797e820 */ /* 0x000fe20000400000 */
[----:B------:R-:W-:Y:S01]  /*37520*/  F2FP.BF16.F32.PACK_AB R36, R164, R159 ;  /* 0x0000009fa424723e */ /* 0x000fe200000010ff */
[----:B------:R-:W-:Y:S01]  /*37530*/  @!P6 FMUL R183, R183, 16777216 ;  /* 0x4b800000b7b7e820 */ /* 0x000fe20000400000 */
[----:B------:R-:W-:Y:S01]  /*37540*/  @!P6 FMUL R184, R184, 16777216 ;  /* 0x4b800000b8b8e820 */ /* 0x000fe20000400000 */
[----:B------:R-:W-:Y:S01]  /*37550*/  @!P6 FMUL R150, R150, 16777216 ;  /* 0x4b8000009696e820 */ /* 0x000fe20000400000 */
[----:B------:R-:W-:Y:S01]  /*37560*/  @!P6 FMUL R146, R146, 16777216 ;  /* 0x4b8000009292e820 */ /* 0x000fe20000400000 */
[----:B------:R-:W-:Y:S01]  /*37570*/  @!P6 FMUL R147, R147, 16777216 ;  /* 0x4b8000009393e820 */ /* 0x000fe20000400000 */
[----:B0-----:R-:W-:Y:S01]  /*37580*/  F2FP.BF16.F32.PACK_AB R140, R158, R157 ;  /* 0x0000009d9e8c723e */ /* 0x001fe200000010ff */
[----:B------:R-:W5:Y:S04]  /*37590*/  LDL.LU R21, [R1+0x19bc] ;  /* 0x0019bc0001157983 */ /* 0x000f680000300800 */
[----:B------:R-:W-:Y:S01]  /*375a0*/  STSM.16.M88.4 [R0], R28 ;  /* 0x0000001c00007844 */ /* 0x000fe20000000200 */
[----:B------:R-:W-:Y:S01]  /*375b0*/  BAR.SYNC.DEFER_BLOCKING 0x0 ;  /* 0x0000000000007b1d */ /* 0x000fe20000010000 */
[----:B------:R-:W-:-:S02]  /*375c0*/  F2FP.BF16.F32.PACK_AB R38, R41, R42 ;  /* 0x0000002a2926723e */ /* 0x000fc400000010ff */
[----:B------:R-:W-:Y:S02]  /*375d0*/  F2FP.BF16.F32.PACK_AB R39, R43, R44 ;  /* 0x0000002c2b27723e */ /* 0x000fe400000010ff */
[----:B------:R-:W-:Y:S01]  /*375e0*/  F2FP.BF16.F32.PACK_AB R37, R149, R148 ;  /* 0x000000949525723e */ /* 0x000fe200000010ff */
[----:B------:R-:W0:Y:S01]  /*375f0*/  S2R R159, SR_TID.X ;  /* 0x00000000009f7919 */ /* 0x000e220000002100 */
[C---:B------:R-:W-:Y:S01]  /*37600*/  FMUL R55, R2.reuse, R151 ;  /* 0x0000009702377220 */ /* 0x040fe20000400000 */
[----:B------:R-:W-:Y:S02]  /*37610*/  MOV R162, R145 ;  /* 0x0000009100a27202 */ /* 0x000fe40000000f00 */
[----:B------:R-:W-:Y:S01]  /*37620*/  MOV R163, R144 ;  /* 0x0000009000a37202 */ /* 0x000fe20000000f00 */
[C---:B------:R-:W-:Y:S01]  /*37630*/  FMUL R50, R2.reuse, R183 ;  /* 0x000000b702327220 */ /* 0x040fe20000400000 */
[C---:B------:R-:W-:Y:S01]  /*37640*/  FMUL R52, R2.reuse, R184 ;  /* 0x000000b802347220 */ /* 0x040fe20000400000 */
[C---:B------:R-:W-:Y:S01]  /*37650*/  FMUL R53, R2.reuse, R150 ;  /* 0x0000009602357220 */ /* 0x040fe20000400000 */
[C---:B------:R-:W-:Y:S01]  /*37660*/  FMUL R54, R2.reuse, R146 ;  /* 0x0000009202367220 */ /* 0x040fe20000400000 */
[----:B------:R-:W-:Y:S01]  /*37670*/  F2FP.BF16.F32.PACK_AB R141, R247, R246 ;  /* 0x000000f6f78d723e */ /* 0x000fe200000010ff */
[----:B------:R-:W5:Y:S01]  /*37680*/  LDL.LU R22, [R1+0x19b8] ;  /* 0x0019b80001167983 */ /* 0x000f620000300800 */
[----:B------:R-:W1:Y:S03]  /*37690*/  LDC.64 R144, c[0x0][0x270] ;  /* 0x00009c00ff907b82 */ /* 0x000e660000000a00 */
[----:B------:R-:W5:Y:S05]  /*376a0*/  LDS.128 R28, [R156] ;  /* 0x000000009c1c7984 */ /* 0x000f6a0000000c00 */
[----:B------:R-:W1:Y:S08]  /*376b0*/  LDC R149, c[0x0][0x278] ;  /* 0x00009e00ff957b82 */ /* 0x000e700000000800 */
[----:B------:R-:W-:Y:S06]  /*376c0*/  BAR.SYNC.DEFER_BLOCKING 0x0 ;  /* 0x0000000000007b1d */ /* 0x000fec0000010000 */
[----:B------:R-:W1:Y:S01]  /*376d0*/  S2R R148, SR_CTAID.X ;  /* 0x0000000000947919 */ /* 0x000e620000002500 */
[----:B------:R-:W1:Y:S01]  /*376e0*/  S2R R151, SR_CTAID.Y ;  /* 0x0000000000977919 */ /* 0x000e620000002600 */
[----:B------:R-:W-:-:S02]  /*376f0*/  FMUL R2, R2, R147 ;  /* 0x0000009302027220 */ /* 0x000fc40000400000 */
[----:B------:R-:W1:Y:S01]  /*37700*/  LDC.64 R146, c[0x0][0x228] ;  /* 0x00008a00ff927b82 */ /* 0x000e620000000a00 */
[----:B0-----:R-:W-:Y:S01]  /*37710*/  LOP3.LUT R150, R159, 0x3f, RZ, 0xc0, !PT ;  /* 0x0000003f9f967812 */ /* 0x001fe200078ec0ff */
[----:B------:R-:W5:Y:S04]  /*37720*/  LDL.LU R158, [R1+0x204] ;  /* 0x00020400019e7983 */ /* 0x000f680000300800 */
[----:B------:R0:W-:Y:S02]  /*37730*/  STSM.16.M88.4 [R0], R136 ;  /* 0x0000008800007844 */ /* 0x0001e40000000200 */
[----:B------:R-:W-:Y:S01]  /*37740*/  BAR.SYNC.DEFER_BLOCKING 0x0 ;  /* 0x0000000000007b1d */ /* 0x000fe20000010000 */
[----:B-1----:R-:W-:Y:S01]  /*37750*/  IMAD R20, R151, R144, RZ ;  /* 0x0000009097147224 */ /* 0x002fe200078e02ff */
[----:B------:R-:W-:-:S04]  /*37760*/  LEA R148, R148, R150, 0x6 ;  /* 0x0000009694947211 */ /* 0x000fc800078e30ff */
[----:B------:R-:W5:Y:S04]  /*37770*/  LDL.LU R157, [R1+0x200] ;  /* 0x00020000019d7983 */ /* 0x000f680000300800 */
[----:B------:R-:W1:Y:S01]  /*37780*/  LDS.128 R40, [R156] ;  /* 0x000000009c287984 */ /* 0x000e620000000c00 */
[----:B------:R-:W-:Y:S06]  /*37790*/  BAR.SYNC.DEFER_BLOCKING 0x0 ;  /* 0x0000000000007b1d */ /* 0x000fec0000010000 */
[----:B------:R0:W-:Y:S02]  /*377a0*/  STSM.16.M88.4 [R0], R36 ;  /* 0x0000002400007844 */ /* 0x0001e40000000200 */
[----:B0-----:R-:W-:-:S02]  /*377b0*/  F2FP.BF16.F32.PACK_AB R138, R45, R46 ;  /* 0x0000002e2d8a723e */ /* 0x001fc400000010ff */
[----:B------:R-:W-:Y:S01]  /*377c0*/  F2FP.BF16.F32.PACK_AB R139, R47, R48 ;  /* 0x000000302f8b723e */ /* 0x000fe200000010ff */
[----:B------:R-:W-:Y:S01]  /*377d0*/  BAR.SYNC.DEFER_BLOCKING 0x0 ;  /* 0x0000000000007b1d */ /* 0x000fe20000010000 */
[----:B------:R-:W-:Y:S02]  /*377e0*/  F2FP.BF16.F32.PACK_AB R136, R163, R162 ;  /* 0x000000a2a388723e */ /* 0x000fe400000010ff */
[----:B------:R-:W-:-:S03]  /*377f0*/  F2FP.BF16.F32.PACK_AB R137, R161, R160 ;  /* 0x000000a0a189723e */ /* 0x000fc600000010ff */
[----:B------:R-:W0:Y:S02]  /*37800*/  LDS.128 R44, [R156] ;  /* 0x000000009c2c7984 */ /* 0x000e240000000c00 */
[----:B------:R-:W-:Y:S01]  /*37810*/  BAR.SYNC.DEFER_BLOCKING 0x0 ;  /* 0x0000000000007b1d */ /* 0x000fe20000010000 */
[----:B------:R-:W-:Y:S01]  /*37820*/  IMAD R23, R148, R145, RZ ;  /* 0x0000009194177224 */ /* 0x000fe200078e02ff */
[----:B------:R-:W-:Y:S02]  /*37830*/  SHF.L.U32 R3, R20, 0x1, RZ ;  /* 0x0000000114037819 */ /* 0x000fe400000006ff */
[----:B------:R-:W-:Y:S02]  /*37840*/  SHF.R.U32.HI R36, RZ, 0x6, R159 ;  /* 0x00000006ff247819 */ /* 0x000fe4000001169f */
[----:B------:R-:W-:Y:S01]  /*37850*/  STSM.16.M88.4 [R0], R136 ;  /* 0x0000008800007844 */ /* 0x000fe20000000200 */
[----:B------:R-:W-:-:S04]  /*37860*/  SHF.L.U32 R48, R23, 0x1, RZ ;  /* 0x0000000117307819 */ /* 0x000fc800000006ff */
[----:B------:R-:W-:Y:S02]  /*37870*/  IADD3 R3, P1, P3, R48, R146, R3 ;  /* 0x0000009230037210 */ /* 0x000fe40007b3e003 */
[----:B------:R-:W-:Y:S01]  /*37880*/  SGXT.U32 R48, R36, 0x1 ;  /* 0x000000012430781a */ /* 0x000fe20000000000 */
[----:B------:R-:W-:Y:S01]  /*37890*/  BAR.SYNC.DEFER_BLOCKING 0x0 ;  /* 0x0000000000007b1d */ /* 0x000fe20000010000 */
[----:B------:R-:W-:Y:S02]  /*378a0*/  F2FP.BF16.F32.PACK_AB R142, R49, R50 ;  /* 0x00000032318e723e */ /* 0x000fe400000010ff */
[----:B------:R-:W-:-:S03]  /*378b0*/  F2FP.BF16.F32.PACK_AB R143, R51, R52 ;  /* 0x00000034338f723e */ /* 0x000fc600000010ff */
[----:B------:R-:W0:Y:S02]  /*378c0*/  LDS.128 R36, [R156] ;  /* 0x000000009c247984 */ /* 0x000e240000000c00 */
[----:B------:R-:W-:Y:S01]  /*378d0*/  BAR.SYNC.DEFER_BLOCKING 0x0 ;  /* 0x0000000000007b1d */ /* 0x000fe20000010000 */
[----:B------:R-:W-:-:S04]  /*378e0*/  IMAD.HI R20, R20, 0x2, RZ ;  /* 0x0000000214147827 */ /* 0x000fc800078e02ff */
[----:B------:R-:W-:-:S04]  /*378f0*/  IMAD.HI R23, R23, 0x2, RZ ;  /* 0x0000000217177827 */ /* 0x000fc800078e02ff */
[----:B------:R-:W-:Y:S01]  /*37900*/  IMAD R48, R48, R149, RZ ;  /* 0x0000009530307224 */ /* 0x000fe200078e02ff */
[----:B------:R1:W-:Y:S01]  /*37910*/  STSM.16.M88.4 [R0], R140 ;  /* 0x0000008c00007844 */ /* 0x0003e20000000200 */
[----:B------:R-:W-:-:S03]  /*37920*/  IADD3.X R20, R23, R147, R20, P1, P3 ;  /* 0x0000009317147210 */ /* 0x000fc60000fe6414 */
[C---:B------:R-:W-:Y:S02]  /*37930*/  LEA R52, P1, R48.reuse, R3, 0x1 ;  /* 0x0000000330347211 */ /* 0x040fe400078208ff */
[----:B------:R-:W-:Y:S02]  /*37940*/  F2FP.BF16.F32.PACK_AB R238, R53, R54 ;  /* 0x0000003635ee723e */ /* 0x000fe400000010ff */
[----:B------:R-:W-:Y:S02]  /*37950*/  LEA R23, R149, R48, 0x1 ;  /* 0x0000003095177211 */ /* 0x000fe400078e08ff */
[----:B------:R-:W-:Y:S01]  /*37960*/  LEA.HI.X.SX32 R53, R48, R20, 0x1, P1 ;  /* 0x0000001430357211 */ /* 0x000fe200008f0eff */
[----:B------:R-:W-:Y:S01]  /*37970*/  BAR.SYNC.DEFER_BLOCKING 0x0 ;  /* 0x0000000000007b1d */ /* 0x000fe20000010000 */
[----:B------:R-:W-:Y:S02]  /*37980*/  F2FP.BF16.F32.PACK_AB R236, R245, R236 ;  /* 0x000000ecf5ec723e */ /* 0x000fe400000010ff */
[----:B------:R-:W-:-:S02]  /*37990*/  F2FP.BF16.F32.PACK_AB R237, R235, R234 ;  /* 0x000000eaebed723e */ /* 0x000fc400000010ff */
[----:B------:R-:W-:-:S03]  /*379a0*/  F2FP.BF16.F32.PACK_AB R239, R55, R2 ;  /* 0x0000000237ef723e */ /* 0x000fc600000010ff */
[----:B-1----:R-:W1:Y:S01]  /*379b0*/  LDC R143, c[0x0][0x278] ;  /* 0x00009e00ff8f7b82 */ /* 0x002e620000000800 */
[----:B------:R-:W0:Y:S07]  /*379c0*/  LDS.128 R48, [R156] ;  /* 0x000000009c307984 */ /* 0x000e2e0000000c00 */
[----:B------:R-:W-:Y:S01]  /*379d0*/  BAR.SYNC.DEFER_BLOCKING 0x0 ;  /* 0x0000000000007b1d */ /* 0x000fe20000010000 */
[----:B------:R-:W-:Y:S02]  /*379e0*/  LEA R2, R149, R23, 0x1 ;  /* 0x0000001795027211 */ /* 0x000fe400078e08ff */
[----:B------:R-:W-:-:S02]  /*379f0*/  LEA R54, P3, R23, R3, 0x1 ;  /* 0x0000000317367211 */ /* 0x000fc400078608ff */
[CC--:B------:R-:W-:Y:S02]  /*37a00*/  LEA R136, P1, R2.reuse, R3.reuse, 0x1 ;  /* 0x0000000302887211 */ /* 0x0c0fe400078208ff */
[----:B------:R-:W-:Y:S02]  /*37a10*/  LEA.HI.X.SX32 R55, R23, R20, 0x1, P3 ;  /* 0x0000001417377211 */ /* 0x000fe400018f0eff */
[----:B------:R-:W-:Y:S01]  /*37a20*/  LEA R23, R149, R2, 0x1 ;  /* 0x0000000295177211 */ /* 0x000fe200078e08ff */
[----:B------:R0:W-:Y:S01]  /*37a30*/  STSM.16.M88.4 [R0], R236 ;  /* 0x000000ec00007844 */ /* 0x0001e20000000200 */
[----:B------:R-:W-:Y:S01]  /*37a40*/  BAR.SYNC.DEFER_BLOCKING 0x0 ;  /* 0x0000000000007b1d */ /* 0x000fe20000010000 */
[----:B------:R-:W-:Y:S02]  /*37a50*/  LEA.HI.X.SX32 R137, R2, R20, 0x1, P1 ;  /* 0x0000001402897211 */ /* 0x000fe400008f0eff */
[----:B------:R-:W-:Y:S02]  /*37a60*/  LEA R138, P1, R23, R3, 0x1 ;  /* 0x00000003178a7211 */ /* 0x000fe400078208ff */
[----:B------:R-:W-:-:S02]  /*37a70*/  LEA R2, R149, R23, 0x1 ;  /* 0x0000001795027211 */ /* 0x000fc400078e08ff */
[----:B------:R-:W-:Y:S02]  /*37a80*/  LEA.HI.X.SX32 R139, R23, R20, 0x1, P1 ;  /* 0x00000014178b7211 */ /* 0x000fe400008f0eff */
[C---:B------:R-:W-:Y:S02]  /*37a90*/  LEA R140, P1, R2.reuse, R3, 0x1 ;  /* 0x00000003028c7211 */ /* 0x040fe400078208ff */
[----:B0-----:R-:W-:Y:S02]  /*37aa0*/  LEA R0, R149, R2, 0x1 ;  /* 0x0000000295007211 */ /* 0x001fe400078e08ff */
[----:B------:R-:W-:-:S03]  /*37ab0*/  LEA.HI.X.SX32 R141, R2, R20, 0x1, P1 ;  /* 0x00000014028d7211 */ /* 0x000fc600008f0eff */
[----:B------:R-:W-:Y:S01]  /*37ac0*/  IMAD R2, R149, 0x2, R0 ;  /* 0x0000000295027824 */ /* 0x000fe200078e0200 */
[----:B--2---:R0:W-:Y:S04]  /*37ad0*/  STG.E.U16 desc[UR56][R52.64], R12 ;  /* 0x0000000c34007986 */ /* 0x0041e8000c101538 */
[----:B---3--:R2:W-:Y:S01]  /*37ae0*/  STG.E.U16 desc[UR56][R54.64], R13 ;  /* 0x0000000d36007986 */ /* 0x0085e2000c101538 */
[----:B0-----:R-:W-:Y:S02]  /*37af0*/  PRMT R53, R12, 0x7632, R53 ;  /* 0x000076320c357816 */ /* 0x001fe40000000035 */
[----:B------:R-:W-:Y:S02]  /*37b00*/  LEA R12, P1, R0, R3, 0x1 ;  /* 0x00000003000c7211 */ /* 0x000fe400078208ff */
[----:B--2---:R-:W-:-:S02]  /*37b10*/  PRMT R55, R13, 0x7632, R55 ;  /* 0x000076320d377816 */ /* 0x004fc40000000037 */
[----:B------:R-:W-:Y:S01]  /*37b20*/  LEA.HI.X.SX32 R13, R0, R20, 0x1, P1 ;  /* 0x00000014000d7211 */ /* 0x000fe200008f0eff */
[----:B----4-:R-:W-:Y:S01]  /*37b30*/  STG.E.U16 desc[UR56][R136.64], R14 ;  /* 0x0000000e88007986 */ /* 0x010fe2000c101538 */
[CC--:B------:R-:W-:Y:S02]  /*37b40*/  LEA R52, P1, R2.reuse, R3.reuse, 0x1 ;  /* 0x0000000302347211 */ /* 0x0c0fe400078208ff */
[----:B------:R-:W-:Y:S01]  /*37b50*/  LEA R0, R149, R2, 0x1 ;  /* 0x0000000295007211 */ /* 0x000fe200078e08ff */
[----:B-----5:R-:W-:Y:S04]  /*37b60*/  STG.E.U16 desc[UR56][R138.64], R15 ;  /* 0x0000000f8a007986 */ /* 0x020fe8000c101538 */
[----:B------:R0:W-:Y:S04]  /*37b70*/  STG.E.U16 desc[UR56][R140.64], R53 ;  /* 0x000000358c007986 */ /* 0x0001e8000c101538 */
[----:B------:R2:W-:Y:S01]  /*37b80*/  STG.E.U16 desc[UR56][R12.64], R55 ;  /* 0x000000370c007986 */ /* 0x0005e2000c101538 */
[----:B0-----:R-:W-:Y:S01]  /*37b90*/  LEA.HI.X.SX32 R53, R2, R20, 0x1, P1 ;  /* 0x0000001402357211 */ /* 0x001fe200008f0eff */
[----:B------:R-:W0:Y:S01]  /*37ba0*/  LDC R141, c[0x0][0x278] ;  /* 0x00009e00ff8d7b82 */ /* 0x000e220000000800 */
[----:B------:R-:W-:-:S02]  /*37bb0*/  LEA R54, P1, R0, R3, 0x1 ;  /* 0x0000000300367211 */ /* 0x000fc400078208ff */
[C---:B------:R-:W-:Y:S02]  /*37bc0*/  LEA R2, R149.reuse, R0, 0x1 ;  /* 0x0000000095027211 */ /* 0x040fe400078e08ff */
[----:B--2---:R-:W-:Y:S02]  /*37bd0*/  LEA.HI.X.SX32 R55, R0, R20, 0x1, P1 ;  /* 0x0000001400377211 */ /* 0x004fe400008f0eff */
[C---:B------:R-:W-:Y:S02]  /*37be0*/  LEA R0, R149.reuse, R2, 0x1 ;  /* 0x0000000295007211 */ /* 0x040fe400078e08ff */
[----:B------:R-:W-:Y:S02]  /*37bf0*/  PRMT R137, R14, 0x7632, R137 ;  /* 0x000076320e897816 */ /* 0x000fe40000000089 */
[----:B------:R-:W-:Y:S02]  /*37c00*/  LEA R14, P1, R2, R3, 0x1 ;  /* 0x00000003020e7211 */ /* 0x000fe400078208ff */
[----:B------:R-:W-:Y:S01]  /*37c10*/  LEA R23, R149, R0, 0x1 ;  /* 0x0000000095177211 */ /* 0x000fe200078e08ff */
[----:B------:R2:W-:Y:S01]  /*37c20*/  STG.E.U16 desc[UR56][R52.64], R137 ;  /* 0x0000008934007986 */ /* 0x0005e2000c101538 */
[----:B------:R-:W-:-:S02]  /*37c30*/  PRMT R142, R15, 0x7632, R142 ;  /* 0x000076320f8e7816 */ /* 0x000fc4000000008e */
[-C--:B------:R-:W-:Y:S02]  /*37c40*/  LEA.HI.X.SX32 R15, R2, R20.reuse, 0x1, P1 ;  /* 0x00000014020f7211 */ /* 0x080fe400008f0eff */
[CC--:B------:R-:W-:Y:S01]  /*37c50*/  LEA R138, P1, R23.reuse, R3.reuse, 0x1 ;  /* 0x00000003178a7211 */ /* 0x0c0fe200078208ff */
[----:B------:R3:W-:Y:S01]  /*37c60*/  STG.E.U16 desc[UR56][R54.64], R142 ;  /* 0x0000008e36007986 */ /* 0x0007e2000c101538 */
[C---:B------:R-:W-:Y:S01]  /*37c70*/  LEA R136, P3, R0.reuse, R3, 0x1 ;  /* 0x0000000300887211 */ /* 0x040fe200078608ff */
[----:B--2---:R-:W2:Y:S01]  /*37c80*/  LDC R53, c[0x0][0x278] ;  /* 0x00009e00ff357b82 */ /* 0x004ea20000000800 */
[-C--:B------:R-:W-:Y:S02]  /*37c90*/  LEA.HI.X.SX32 R139, R23, R20.reuse, 0x1, P1 ;  /* 0x00000014178b7211 */ /* 0x080fe400008f0eff */
[----:B------:R-:W-:Y:S02]  /*37ca0*/  LEA R23, R149, R23, 0x1 ;  /* 0x0000001795177211 */ /* 0x000fe400078e08ff */
[----:B------:R-:W-:-:S03]  /*37cb0*/  LEA.HI.X.SX32 R137, R0, R20, 0x1, P3 ;  /* 0x0000001400897211 */ /* 0x000fc600018f0eff */
[----:B---3--:R-:W3:Y:S01]  /*37cc0*/  LDC R55, c[0x0][0x278] ;  /* 0x00009e00ff377b82 */ /* 0x008ee20000000800 */
[----:B------:R-:W-:Y:S01]  /*37cd0*/  LEA R12, P1, R23, R3, 0x1 ;  /* 0x00000003170c7211 */ /* 0x000fe200078208ff */
[----:B------:R-:W-:Y:S01]  /*37ce0*/  STG.E.U16 desc[UR56][R14.64], R8 ;  /* 0x000000080e007986 */ /* 0x000fe2000c101538 */
[----:B------:R-:W-:Y:S02]  /*37cf0*/  LEA R0, R149, R23, 0x1 ;  /* 0x0000001795007211 */ /* 0x000fe400078e08ff */
[----:B------:R-:W-:Y:S01]  /*37d00*/  LEA.HI.X.SX32 R13, R23, R20, 0x1, P1 ;  /* 0x00000014170d7211 */ /* 0x000fe200008f0eff */
[----:B------:R4:W-:Y:S01]  /*37d10*/  STG.E.U16 desc[UR56][R136.64], R9 ;  /* 0x0000000988007986 */ /* 0x0009e2000c101538 */
[----:B------:R-:W-:Y:S01]  /*37d20*/  LEA R2, R149, R0, 0x1 ;  /* 0x0000000095027211 */ /* 0x000fe200078e08ff */
[----:B------:R-:W5:Y:S02]  /*37d30*/  LDC R23, c[0x0][0x278] ;  /* 0x00009e00ff177b82 */ /* 0x000f640000000800 */
[----:B------:R1:W-:Y:S01]  /*37d40*/  STG.E.U16 desc[UR56][R138.64], R10 ;  /* 0x0000000a8a007986 */ /* 0x0003e2000c101538 */
[----:B----4-:R-:W-:-:S05]  /*37d50*/  PRMT R137, R8, 0x7632, R137 ;  /* 0x0000763208897816 */ /* 0x010fca0000000089 */
[----:B------:R-:W4:Y:S01]  /*37d60*/  LDC R136, c[0x0][0x278] ;  /* 0x00009e00ff887b82 */ /* 0x000f220000000800 */
[CC--:B------:R-:W-:Y:S02]  /*37d70*/  LEA R8, P3, R0.reuse, R3.reuse, 0x1 ;  /* 0x0000000300087211 */ /* 0x0c0fe400078608ff */
[----:B-1----:R-:W-:Y:S02]  /*37d80*/  PRMT R139, R9, 0x7632, R139 ;  /* 0x00007632098b7816 */ /* 0x002fe4000000008b */
[----:B------:R-:W-:Y:S02]  /*37d90*/  LEA.HI.X.SX32 R9, R0, R20, 0x1, P3 ;  /* 0x0000001400097211 */ /* 0x000fe400018f0eff */
[C---:B------:R-:W-:Y:S01]  /*37da0*/  LEA R14, P1, R2.reuse, R3, 0x1 ;  /* 0x00000003020e7211 */ /* 0x040fe200078208ff */
[----:B------:R-:W1:Y:S01]  /*37db0*/  LDC R138, c[0x0][0x278] ;  /* 0x00009e00ff8a7b82 */ /* 0x000e620000000800 */
[----:B0-----:R-:W-:Y:S02]  /*37dc0*/  LEA R0, R141, R2, 0x1 ;  /* 0x000000028d007211 */ /* 0x001fe400078e08ff */
[----:B------:R-:W-:-:S02]  /*37dd0*/  LEA.HI.X.SX32 R15, R2, R20, 0x1, P1 ;  /* 0x00000014020f7211 */ /* 0x000fc400008f0eff */
[CC--:B------:R-:W-:Y:S02]  /*37de0*/  LEA R52, P1, R0.reuse, R3.reuse, 0x1 ;  /* 0x0000000300347211 */ /* 0x0c0fe400078208ff */
[----:B--2---:R-:W-:Y:S01]  /*37df0*/  LEA R2, R53, R0, 0x1 ;  /* 0x0000000035027211 */ /* 0x004fe200078e08ff */
[----:B------:R-:W-:Y:S01]  /*37e00*/  STG.E.U16 desc[UR56][R12.64], R11 ;  /* 0x0000000b0c007986 */ /* 0x000fe2000c101538 */
[----:B------:R-:W-:Y:S01]  /*37e10*/  LEA.HI.X.SX32 R53, R0, R20, 0x1, P1 ;  /* 0x0000001400357211 */ /* 0x000fe200008f0eff */
[----:B------:R-:W0:Y:S01]  /*37e20*/  LDC R141, c[0x0][0x278] ;  /* 0x00009e00ff8d7b82 */ /* 0x000e220000000800 */
[C---:B------:R-:W-:Y:S02]  /*37e30*/  LEA R54, P1, R2.reuse, R3, 0x1 ;  /* 0x0000000302367211 */ /* 0x040fe400078208ff */
[----:B---3--:R-:W-:Y:S01]  /*37e40*/  LEA R0, R55, R2, 0x1 ;  /* 0x0000000237007211 */ /* 0x008fe200078e08ff */
[----:B------:R2:W-:Y:S01]  /*37e50*/  STG.E.U16 desc[UR56][R8.64], R137 ;  /* 0x0000008908007986 */ /* 0x0005e2000c101538 */
[----:B------:R-:W-:-:S02]  /*37e60*/  LEA.HI.X.SX32 R55, R2, R20, 0x1, P1 ;  /* 0x0000001402377211 */ /* 0x000fc400008f0eff */
[----:B------:R-:W-:Y:S02]  /*37e70*/  PRMT R140, R10, 0x7632, R140 ;  /* 0x000076320a8c7816 */ /* 0x000fe4000000008c */
[----:B------:R-:W-:Y:S01]  /*37e80*/  LEA R2, R143, R0, 0x1 ;  /* 0x000000008f027211 */ /* 0x000fe200078e08ff */
[----:B------:R3:W-:Y:S01]  /*37e90*/  STG.E.U16 desc[UR56][R14.64], R139 ;  /* 0x0000008b0e007986 */ /* 0x0007e2000c101538 */
[----:B--2---:R-:W2:Y:S03]  /*37ea0*/  LDC R137, c[0x0][0x278] ;  /* 0x00009e00ff897b82 */ /* 0x004ea60000000800 */
[----:B------:R4:W-:Y:S01]  /*37eb0*/  STG.E.U16 desc[UR56][R52.64], R140 ;  /* 0x0000008c34007986 */ /* 0x0009e2000c101538 */
[----:B------:R-:W-:Y:S01]  /*37ec0*/  LEA R8, P1, R0, R3, 0x1 ;  /* 0x0000000300087211 */ /* 0x000fe200078208ff */
[----:B-----5:R-:W-:Y:S01]  /*37ed0*/  IMAD R23, R23, 0x2, R2 ;  /* 0x0000000217177824 */ /* 0x020fe200078e0202 */
[----:B------:R-:W-:-:S02]  /*37ee0*/  PRMT R142, R11, 0x7632, R142 ;  /* 0x000076320b8e7816 */ /* 0x000fc4000000008e */
[-C--:B------:R-:W-:Y:S02]  /*37ef0*/  LEA.HI.X.SX32 R9, R0, R20.reuse, 0x1, P1 ;  /* 0x0000001400097211 */ /* 0x080fe400008f0eff */
[C---:B------:R-:W-:Y:S01]  /*37f00*/  LEA R12, P1, R23.reuse, R3, 0x1 ;  /* 0x00000003170c7211 */ /* 0x040fe200078208ff */
[----:B---3--:R-:W3:Y:S08]  /*37f10*/  LDC R139, c[0x0][0x278] ;  /* 0x00009e00ff8b7b82 */ /* 0x008ef00000000800 */
[----:B----4-:R-:W4:Y:S01]  /*37f20*/  LDC R53, c[0x0][0x278] ;  /* 0x00009e00ff357b82 */ /* 0x010f220000000800 */
[----:B------:R-:W-:Y:S01]  /*37f30*/  LEA.HI.X.SX32 R13, R23, R20, 0x1, P1 ;  /* 0x00000014170d7211 */ /* 0x000fe200008f0eff */
[----:B------:R5:W-:Y:S01]  /*37f40*/  STG.E.U16 desc[UR56][R54.64], R142 ;  /* 0x0000008e36007986 */ /* 0x000be2000c101538 */
[----:B------:R-:W-:-:S02]  /*37f50*/  LEA R23, R136, R23, 0x1 ;  /* 0x0000001788177211 */ /* 0x000fc400078e08ff */
[-C--:B------:R-:W-:Y:S02]  /*37f60*/  LEA R10, P3, R2, R3.reuse, 0x1 ;  /* 0x00000003020a7211 */ /* 0x080fe400078608ff */
[C---:B------:R-:W-:Y:S02]  /*37f70*/  LEA R14, P1, R23.reuse, R3, 0x1 ;  /* 0x00000003170e7211 */ /* 0x040fe400078208ff */
[----:B-1----:R-:W-:Y:S01]  /*37f80*/  LEA R0, R138, R23, 0x1 ;  /* 0x000000178a007211 */ /* 0x002fe200078e08ff */
[----:B-----5:R-:W1:Y:S01]  /*37f90*/  LDC R55, c[0x0][0x278] ;  /* 0x00009e00ff377b82 */ /* 0x020e620000000800 */
[-C--:B------:R-:W-:Y:S01]  /*37fa0*/  LEA.HI.X.SX32 R11, R2, R20.reuse, 0x1, P3 ;  /* 0x00000014020b7211 */ /* 0x080fe200018f0eff */
[----:B------:R5:W-:Y:S01]  /*37fb0*/  STG.E.U16 desc[UR56][R8.64], R16 ;  /* 0x0000001008007986 */ /* 0x000be2000c101538 */
[----:B------:R-:W-:Y:S02]  /*37fc0*/  LEA.HI.X.SX32 R15, R23, R20, 0x1, P1 ;  /* 0x00000014170f7211 */ /* 0x000fe400008f0eff */
[----:B--2---:R-:W-:-:S03]  /*37fd0*/  LEA R2, R137, R0, 0x1 ;  /* 0x0000000089027211 */ /* 0x004fc600078e08ff */
[----:B------:R-:W2:Y:S01]  /*37fe0*/  LDC R23, c[0x0][0x278] ;  /* 0x00009e00ff177b82 */ /* 0x000ea20000000800 */
[----:B------:R0:W-:Y:S01]  /*37ff0*/  STG.E.U16 desc[UR56][R10.64], R17 ;  /* 0x000000110a007986 */ /* 0x0001e2000c101538 */
[----:B-----5:R-:W-:-:S03]  /*38000*/  LEA R8, P1, R0, R3, 0x1 ;  /* 0x0000000300087211 */ /* 0x020fc600078208ff */
[----:B------:R5:W-:Y:S01]  /*38010*/  STG.E.U16 desc[UR56][R12.64], R18 ;  /* 0x000000120c007986 */ /* 0x000be2000c101538 */
[----:B------:R-:W-:Y:S02]  /*38020*/  PRMT R136, R19, 0x7632, R136 ;  /* 0x0000763213887816 */ /* 0x000fe40000000088 */
[----:B------:R-:W2:Y:S01]  /*38030*/  LDC R137, c[0x0][0x278] ;  /* 0x00009e00ff897b82 */ /* 0x000ea20000000800 */
[----:B------:R-:W-:Y:S02]  /*38040*/  LEA.HI.X.SX32 R9, R0, R20, 0x1, P1 ;  /* 0x0000001400097211 */ /* 0x000fe400008f0eff */
[----:B----4-:R-:W-:Y:S02]  /*38050*/  LEA R0, R53, R2, 0x1 ;  /* 0x0000000235007211 */ /* 0x010fe400078e08ff */
[C---:B0-----:R-:W-:Y:S01]  /*38060*/  LEA R10, P1, R2.reuse, R3, 0x1 ;  /* 0x00000003020a7211 */ /* 0x041fe200078208ff */
[----:B------:R0:W-:Y:S02]  /*38070*/  STG.E.U16 desc[UR56][R14.64], R19 ;  /* 0x000000130e007986 */ /* 0x0001e4000c101538 */
[----:B------:R-:W4:Y:S01]  /*38080*/  LDC R53, c[0x0][0x278] ;  /* 0x00009e00ff357b82 */ /* 0x000f220000000800 */
[----:B------:R-:W-:-:S02]  /*38090*/  LEA.HI.X.SX32 R11, R2, R20, 0x1, P1 ;  /* 0x00000014020b7211 */ /* 0x000fc400008f0eff */
[----:B-----5:R-:W-:Y:S02]  /*380a0*/  PRMT R13, R16, 0x7632, R13 ;  /* 0x00007632100d7816 */ /* 0x020fe4000000000d */
[CC--:B------:R-:W-:Y:S02]  /*380b0*/  LEA R12, P1, R0.reuse, R3.reuse, 0x1 ;  /* 0x00000003000c7211 */ /* 0x0c0fe400078208ff */
[----:B---3--:R-:W-:Y:S01]  /*380c0*/  LEA R2, R139, R0, 0x1 ;  /* 0x000000008b027211 */ /* 0x008fe200078e08ff */
[----:B------:R3:W-:Y:S01]  /*380d0*/  STG.E.U16 desc[UR56][R8.64], R13 ;  /* 0x0000000d08007986 */ /* 0x0007e2000c101538 */
[----:B0-----:R-:W0:Y:S01]  /*380e0*/  LDC R19, c[0x0][0x278] ;  /* 0x00009e00ff137b82 */ /* 0x001e220000000800 */
[----:B------:R-:W-:Y:S02]  /*380f0*/  PRMT R52, R17, 0x7632, R52 ;  /* 0x0000763211347816 */ /* 0x000fe40000000034 */
[----:B---3--:R-:W-:Y:S02]  /*38100*/  LEA.HI.X.SX32 R13, R0, R20, 0x1, P1 ;  /* 0x00000014000d7211 */ /* 0x008fe400008f0eff */
[----:B------:R-:W-:-:S02]  /*38110*/  LEA R16, P1, R2, R3, 0x1 ;  /* 0x0000000302107211 */ /* 0x000fc400078208ff */
[----:B-1----:R-:W-:Y:S02]  /*38120*/  LEA R0, R55, R2, 0x1 ;  /* 0x0000000237007211 */ /* 0x002fe400078e08ff */
[----:B------:R-:W-:Y:S01]  /*38130*/  LEA.HI.X.SX32 R17, R2, R20, 0x1, P1 ;  /* 0x0000001402117211 */ /* 0x000fe200008f0eff */
[----:B------:R-:W1:Y:S01]  /*38140*/  LDC R55, c[0x0][0x278] ;  /* 0x00009e00ff377b82 */ /* 0x000e620000000800 */
[----:B------:R-:W-:Y:S02]  /*38150*/  LEA R2, R141, R0, 0x1 ;  /* 0x000000008d027211 */ /* 0x000fe400078e08ff */
[----:B------:R-:W-:Y:S02]  /*38160*/  PRMT R54, R18, 0x7632, R54 ;  /* 0x0000763212367816 */ /* 0x000fe40000000036 */
[----:B--2---:R-:W-:Y:S02]  /*38170*/  LEA R18, R23, R2, 0x1 ;  /* 0x0000000217127211 */ /* 0x004fe400078e08ff */
[C---:B------:R-:W-:Y:S01]  /*38180*/  LEA R8, P1, R0.reuse, R3, 0x1 ;  /* 0x0000000300087211 */ /* 0x040fe200078208ff */
[----:B------:R-:W2:Y:S03]  /*38190*/  LDC R23, c[0x0][0x278] ;  /* 0x00009e00ff177b82 */ /* 0x000ea60000000800 */
[----:B------:R-:W-:-:S02]  /*381a0*/  LEA.HI.X.SX32 R9, R0, R20, 0x1, P1 ;  /* 0x0000001400097211 */ /* 0x000fc400008f0eff */
[CC--:B------:R-:W-:Y:S01]  /*381b0*/  LEA R14, P1, R18.reuse, R3.reuse, 0x1 ;  /* 0x00000003120e7211 */ /* 0x0c0fe200078208ff */
[----:B------:R3:W-:Y:S03]  /*381c0*/  STG.E.U16 desc[UR56][R10.64], R52 ;  /* 0x000000340a007986 */ /* 0x0007e6000c101538 */
[----:B------:R-:W-:Y:S01]  /*381d0*/  LEA.HI.X.SX32 R15, R18, R20, 0x1, P1 ;  /* 0x00000014120f7211 */ /* 0x000fe200008f0eff */
[----:B------:R5:W-:Y:S01]  /*381e0*/  STG.E.U16 desc[UR56][R12.64], R54 ;  /* 0x000000360c007986 */ /* 0x000be2000c101538 */
[----:B----4-:R-:W-:Y:S02]  /*381f0*/  LEA R18, R53, R18, 0x1 ;  /* 0x0000001235127211 */ /* 0x010fe400078e08ff */
[----:B------:R-:W4:Y:S01]  /*38200*/  LDC R53, c[0x0][0x278] ;  /* 0x00009e00ff357b82 */ /* 0x000f220000000800 */
[----:B------:R5:W-:Y:S01]  /*38210*/  STG.E.U16 desc[UR56][R16.64], R136 ;  /* 0x0000008810007986 */ /* 0x000be2000c101538 */
[----:B---3--:R-:W-:-:S02]  /*38220*/  LEA R10, P3, R2, R3, 0x1 ;  /* 0x00000003020a7211 */ /* 0x008fc400078608ff */
[----:B0-----:R-:W-:Y:S02]  /*38230*/  LEA R0, R19, R18, 0x1 ;  /* 0x0000001213007211 */ /* 0x001fe400078e08ff */
[-C--:B------:R-:W-:Y:S02]  /*38240*/  LEA.HI.X.SX32 R11, R2, R20.reuse, 0x1, P3 ;  /* 0x00000014020b7211 */ /* 0x080fe400018f0eff */
[----:B------:R-:W0:Y:S01]  /*38250*/  LDC R19, c[0x0][0x278] ;  /* 0x00009e00ff137b82 */ /* 0x000e220000000800 */
[C---:B-----5:R-:W-:Y:S01]  /*38260*/  LEA R12, P1, R18.reuse, R3, 0x1 ;  /* 0x00000003120c7211 */ /* 0x060fe200078208ff */
[----:B------:R-:W-:Y:S06]  /*38270*/  STG.E.U16 desc[UR56][R8.64], R4 ;  /* 0x0000000408007986 */ /* 0x000fec000c101538 */
[----:B------:R-:W3:Y:S01]  /*38280*/  LDC R17, c[0x0][0x278] ;  /* 0x00009e00ff117b82 */ /* 0x000ee20000000800 */
[----:B------:R5:W-:Y:S01]  /*38290*/  STG.E.U16 desc[UR56][R10.64], R5 ;  /* 0x000000050a007986 */ /* 0x000be2000c101538 */
[----:B------:R-:W-:-:S02]  /*382a0*/  LEA.HI.X.SX32 R13, R18, R20, 0x1, P1 ;  /* 0x00000014120d7211 */ /* 0x000fc400008f0eff */
[----:B-1----:R-:W-:Y:S01]  /*382b0*/  LEA R2, R55, R0, 0x1 ;  /* 0x0000000037027211 */ /* 0x002fe200078e08ff */
[----:B------:R1:W-:Y:S01]  /*382c0*/  STG.E.U16 desc[UR56][R14.64], R6 ;  /* 0x000000060e007986 */ /* 0x0003e2000c101538 */
[----:B-----5:R-:W-:Y:S02]  /*382d0*/  PRMT R11, R4, 0x7632, R11 ;  /* 0x00007632040b7816 */ /* 0x020fe4000000000b */
[CC--:B------:R-:W-:Y:S02]  /*382e0*/  LEA R4, P1, R0.reuse, R3.reuse, 0x1 ;  /* 0x0000000300047211 */ /* 0x0c0fe400078208ff */
[----:B-1----:R-:W-:Y:S02]  /*382f0*/  PRMT R15, R5, 0x7632, R15 ;  /* 0x00007632050f7816 */ /* 0x002fe4000000000f */
[-C--:B------:R-:W-:Y:S01]  /*38300*/  LEA.HI.X.SX32 R5, R0, R20.reuse, 0x1, P1 ;  /* 0x0000001400057211 */ /* 0x080fe200008f0eff */
[----:B--2---:R-:W-:Y:S01]  /*38310*/  IMAD R0, R23, 0x2, R2 ;  /* 0x0000000217007824 */ /* 0x004fe200078e0202 */
[C---:B------:R-:W-:Y:S01]  /*38320*/  LEA R8, P1, R2.reuse, R3, 0x1 ;  /* 0x0000000302087211 */ /* 0x040fe200078208ff */
[----:B------:R-:W1:Y:S03]  /*38330*/  LDC R23, c[0x0][0x278] ;  /* 0x00009e00ff177b82 */ /* 0x000e660000000800 */
[----:B------:R-:W-:-:S02]  /*38340*/  LEA.HI.X.SX32 R9, R2, R20, 0x1, P1 ;  /* 0x0000001402097211 */ /* 0x000fc400008f0eff */
[----:B------:R-:W-:Y:S01]  /*38350*/  LEA R10, P1, R0, R3, 0x1 ;  /* 0x00000003000a7211 */ /* 0x000fe200078208ff */
[----:B------:R2:W-:Y:S01]  /*38360*/  STG.E.U16 desc[UR56][R12.64], R7 ;  /* 0x000000070c007986 */ /* 0x0005e2000c101538 */
[----:B------:R-:W-:-:S03]  /*38370*/  LEA R2, R137, R0, 0x1 ;  /* 0x0000000089027211 */ /* 0x000fc600078e08ff */
[----:B------:R5:W-:Y:S04]  /*38380*/  STG.E.U16 desc[UR56][R4.64], R11 ;  /* 0x0000000b04007986 */ /* 0x000be8000c101538 */
[----:B------:R4:W-:Y:S01]  /*38390*/  STG.E.U16 desc[UR56][R8.64], R15 ;  /* 0x0000000f08007986 */ /* 0x0009e2000c101538 */
[----:B--2---:R-:W2:Y:S01]  /*383a0*/  LDC R13, c[0x0][0x278] ;  /* 0x00009e00ff0d7b82 */ /* 0x004ea20000000800 */
[----:B-----5:R-:W-:Y:S02]  /*383b0*/  LEA.HI.X.SX32 R11, R0, R20, 0x1, P1 ;  /* 0x00000014000b7211 */ /* 0x020fe400008f0eff */
[----:B------:R-:W-:Y:S02]  /*383c0*/  LEA R14, P1, R2, R3, 0x1 ;  /* 0x00000003020e7211 */ /* 0x000fe400078208ff */
[----:B---3--:R-:W-:-:S02]  /*383d0*/  LEA R0, R17, R2, 0x1 ;  /* 0x0000000211007211 */ /* 0x008fc400078e08ff */
[----:B----4-:R-:W-:Y:S01]  /*383e0*/  LEA.HI.X.SX32 R15, R2, R20, 0x1, P1 ;  /* 0x00000014020f7211 */ /* 0x010fe200008f0eff */
[----:B------:R-:W3:Y:S01]  /*383f0*/  LDC R17, c[0x0][0x278] ;  /* 0x00009e00ff117b82 */ /* 0x000ee20000000800 */
[----:B0-----:R-:W-:Y:S02]  /*38400*/  LEA R2, R19, R0, 0x1 ;  /* 0x0000000013027211 */ /* 0x001fe400078e08ff */
[----:B------:R-:W-:Y:S02]  /*38410*/  LEA R4, P1, R0, R3, 0x1 ;  /* 0x0000000300047211 */ /* 0x000fe400078208ff */
[----:B------:R-:W-:-:S03]  /*38420*/  LEA R12, R53, R2, 0x1 ;  /* 0x00000002350c7211 */ /* 0x000fc600078e08ff */
[----:B------:R-:W0:Y:S01]  /*38430*/  LDC R19, c[0x0][0x278] ;  /* 0x00009e00ff137b82 */ /* 0x000e220000000800 */
[----:B------:R-:W-:Y:S02]  /*38440*/  PRMT R16, R6, 0x7632, R16 ;  /* 0x0000763206107816 */ /* 0x000fe40000000010 */
[----:B------:R-:W-:Y:S02]  /*38450*/  PRMT R18, R7, 0x7632, R18 ;  /* 0x0000763207127816 */ /* 0x000fe40000000012 */
[-C--:B------:R-:W-:Y:S02]  /*38460*/  LEA.HI.X.SX32 R5, R0, R20.reuse, 0x1, P1 ;  /* 0x0000001400057211 */ /* 0x080fe400008f0eff */
[C---:B------:R-:W-:Y:S01]  /*38470*/  LEA R8, P1, R12.reuse, R3, 0x1 ;  /* 0x000000030c087211 */ /* 0x040fe200078208ff */
[----:B------:R-:W4:Y:S01]  /*38480*/  LDC R53, c[0x0][0x278] ;  /* 0x00009e00ff357b82 */ /* 0x000f220000000800 */
[----:B------:R5:W-:Y:S02]  /*38490*/  STG.E.U16 desc[UR56][R10.64], R16 ;  /* 0x000000100a007986 */ /* 0x000be4000c101538 */
[----:B------:R-:W-:-:S02]  /*384a0*/  LEA.HI.X.SX32 R9, R12, R20, 0x1, P1 ;  /* 0x000000140c097211 */ /* 0x000fc400008f0eff */
[----:B------:R5:W-:Y:S01]  /*384b0*/  STG.E.U16 desc[UR56][R14.64], R18 ;  /* 0x000000120e007986 */ /* 0x000be2000c101538 */
[----:B-1----:R-:W-:Y:S02]  /*384c0*/  LEA R12, R23, R12, 0x1 ;  /* 0x0000000c170c7211 */ /* 0x002fe400078e08ff */
[-C--:B------:R-:W-:Y:S01]  /*384d0*/  LEA R6, P3, R2, R3.reuse, 0x1 ;  /* 0x0000000302067211 */ /* 0x080fe200078608ff */
[----:B------:R-:W1:Y:S01]  /*384e0*/  LDC R23, c[0x0][0x278] ;  /* 0x00009e00ff177b82 */ /* 0x000e620000000800 */
[----:B--2---:R-:W-:Y:S02]  /*384f0*/  LEA R0, R13, R12, 0x1 ;  /* 0x0000000c0d007211 */ /* 0x004fe400078e08ff */
[----:B-----5:R-:W-:-:S05]  /*38500*/  LEA R10, P1, R12, R3, 0x1 ;  /* 0x000000030c0a7211 */ /* 0x020fca00078208ff */
[----:B------:R-:W2:Y:S01]  /*38510*/  LDC R15, c[0x0][0x278] ;  /* 0x00009e00ff0f7b82 */ /* 0x000ea20000000800 */
[-C--:B------:R-:W-:Y:S01]  /*38520*/  LEA.HI.X.SX32 R7, R2, R20.reuse, 0x1, P3 ;  /* 0x0000001402077211 */ /* 0x080fe200018f0eff */
[----:B------:R5:W-:Y:S01]  /*38530*/  STG.E.U16 desc[UR56][R4.64], R60 ;  /* 0x0000003c04007986 */ /* 0x000be2000c101538 */
[----:B------:R-:W-:Y:S02]  /*38540*/  LEA.HI.X.SX32 R11, R12, R20, 0x1, P1 ;  /* 0x000000140c0b7211 */ /* 0x000fe400008f0eff */
[----:B---3--:R-:W-:Y:S01]  /*38550*/  LEA R2, R17, R0, 0x1 ;  /* 0x0000000011027211 */ /* 0x008fe200078e08ff */
[----:B------:R3:W-:Y:S02]  /*38560*/  STG.E.U16 desc[UR56][R6.64], R61 ;  /* 0x0000003d06007986 */ /* 0x0007e4000c101538 */
[----:B------:R-:W1:Y:S01]  /*38570*/  LDC R17, c[0x0][0x278] ;  /* 0x00009e00ff117b82 */ /* 0x000e620000000800 */
[C---:B-----5:R-:W-:Y:S01]  /*38580*/  LEA R4, P1, R0.reuse, R3, 0x1 ;  /* 0x0000000300047211 */ /* 0x060fe200078208ff */
[----:B------:R5:W-:Y:S03]  /*38590*/  STG.E.U16 desc[UR56][R8.64], R62 ;  /* 0x0000003e08007986 */ /* 0x000be6000c101538 */
[----:B------:R-:W-:-:S02]  /*385a0*/  LEA.HI.X.SX32 R5, R0, R20, 0x1, P1 ;  /* 0x0000001400057211 */ /* 0x000fc400008f0eff */
[CC--:B---3--:R-:W-:Y:S02]  /*385b0*/  LEA R6, P1, R2.reuse, R3.reuse, 0x1 ;  /* 0x0000000302067211 */ /* 0x0c8fe400078208ff */
[----:B0-----:R-:W-:Y:S02]  /*385c0*/  LEA R0, R19, R2, 0x1 ;  /* 0x0000000213007211 */ /* 0x001fe400078e08ff */
[----:B------:R-:W-:Y:S02]  /*385d0*/  LEA.HI.X.SX32 R7, R2, R20, 0x1, P1 ;  /* 0x0000001402077211 */ /* 0x000fe400008f0eff */
[----:B-----5:R-:W-:Y:S01]  /*385e0*/  PRMT R9, R60, 0x7632, R9 ;  /* 0x000076323c097816 */ /* 0x020fe20000000009 */
[----:B------:R-:W-:Y:S01]  /*385f0*/  STG.E.U16 desc[UR56][R10.64], R63 ;  /* 0x0000003f0a007986 */ /* 0x000fe2000c101538 */
[----:B------:R-:W-:Y:S01]  /*38600*/  LEA R8, P1, R0, R3, 0x1 ;  /* 0x0000000300087211 */ /* 0x000fe200078208ff */
[----:B------:R-:W0:Y:S01]  /*38610*/  LDC R19, c[0x0][0x278] ;  /* 0x00009e00ff137b82 */ /* 0x000e220000000800 */
[----:B----4-:R-:W-:Y:S01]  /*38620*/  LEA R2, R53, R0, 0x1 ;  /* 0x0000000035027211 */ /* 0x010fe200078e08ff */
[----:B------:R3:W-:Y:S01]  /*38630*/  STG.E.U16 desc[UR56][R4.64], R9 ;  /* 0x0000000904007986 */ /* 0x0007e2000c101538 */
[----:B------:R-:W-:-:S02]  /*38640*/  PRMT R16, R61, 0x7632, R16 ;  /* 0x000076323d107816 */ /* 0x000fc40000000010 */
[----:B------:R-:W-:-:S03]  /*38650*/  PRMT R13, R62, 0x7632, R13 ;  /* 0x000076323e0d7816 */ /* 0x000fc6000000000d */
[----:B------:R-:W-:Y:S01]  /*38660*/  STG.E.U16 desc[UR56][R6.64], R16 ;  /* 0x0000001006007986 */ /* 0x000fe2000c101538 */
[----:B------:R-:W-:Y:S01]  /*38670*/  PRMT R18, R63, 0x7632, R18 ;  /* 0x000076323f127816 */ /* 0x000fe20000000012 */
[----:B------:R-:W4:Y:S01]  /*38680*/  LDC R53, c[0x0][0x278] ;  /* 0x00009e00ff357b82 */ /* 0x000f220000000800 */
[----:B---3--:R-:W-:Y:S02]  /*38690*/  LEA.HI.X.SX32 R9, R0, R20, 0x1, P1 ;  /* 0x0000001400097211 */ /* 0x008fe400008f0eff */
[----:B--2---:R-:W-:Y:S02]  /*386a0*/  LEA R0, R15, R2, 0x1 ;  /* 0x000000020f007211 */ /* 0x004fe400078e08ff */
[----:B------:R-:W-:-:S03]  /*386b0*/  LEA R12, P1, R2, R3, 0x1 ;  /* 0x00000003020c7211 */ /* 0x000fc600078208ff */
[----:B------:R-:W2:Y:S01]  /*386c0*/  LDC R15, c[0x0][0x278] ;  /* 0x00009e00ff0f7b82 */ /* 0x000ea20000000800 */
[----:B------:R3:W-:Y:S02]  /*386d0*/  STG.E.U16 desc[UR56][R8.64], R13 ;  /* 0x0000000d08007986 */ /* 0x0007e4000c101538 */
[----:B---3--:R-:W-:Y:S02]  /*386e0*/  LEA.HI.X.SX32 R13, R2, R20, 0x1, P1 ;  /* 0x00000014020d7211 */ /* 0x008fe400008f0eff */
[----:B-1----:R-:W-:-:S03]  /*386f0*/  LEA R2, R23, R0, 0x1 ;  /* 0x0000000017027211 */ /* 0x002fc600078e08ff */
[----:B------:R-:W1:Y:S01]  /*38700*/  LDC R23, c[0x0][0x278] ;  /* 0x00009e00ff177b82 */ /* 0x000e620000000800 */
[----:B------:R-:W-:Y:S01]  /*38710*/  LEA R4, P1, R0, R3, 0x1 ;  /* 0x0000000300047211 */ /* 0x000fe200078208ff */
[----:B------:R-:W-:-:S03]  /*38720*/  IMAD R14, R17, 0x2, R2 ;  /* 0x00000002110e7824 */ /* 0x000fc600078e0202 */
[----:B------:R-:W-:-:S03]  /*38730*/  LEA.HI.X.SX32 R5, R0, R20, 0x1, P1 ;  /* 0x0000001400057211 */ /* 0x000fc600008f0eff */
[----:B------:R-:W3:Y:S01]  /*38740*/  LDC R17, c[0x0][0x278] ;  /* 0x00009e00ff117b82 */ /* 0x000ee20000000800 */
[CC--:B------:R-:W-:Y:S01]  /*38750*/  LEA R10, P1, R14.reuse, R3.reuse, 0x1 ;  /* 0x000000030e0a7211 */ /* 0x0c0fe200078208ff */
[----:B------:R5:W-:Y:S03]  /*38760*/  STG.E.U16 desc[UR56][R12.64], R18 ;  /* 0x000000120c007986 */ /* 0x000be6000c101538 */
[----:B------:R-:W-:Y:S02]  /*38770*/  LEA.HI.X.SX32 R11, R14, R20, 0x1, P1 ;  /* 0x000000140e0b7211 */ /* 0x000fe400008f0eff */
[----:B0-----:R-:W-:Y:S02]  /*38780*/  LEA R14, R19, R14, 0x1 ;  /* 0x0000000e130e7211 */ /* 0x001fe400078e08ff */
[-C--:B------:R-:W-:Y:S01]  /*38790*/  LEA R6, P3, R2, R3.reuse, 0x1 ;  /* 0x0000000302067211 */ /* 0x080fe200078608ff */
[----:B-----5:R-:W0:Y:S01]  /*387a0*/  LDC R13, c[0x0][0x278] ;  /* 0x00009e00ff0d7b82 */ /* 0x020e220000000800 */
[----:B------:R-:W-:-:S02]  /*387b0*/  LEA R8, P1, R14, R3, 0x1 ;  /* 0x000000030e087211 */ /* 0x000fc400078208ff */
[----:B--2---:R-:W-:Y:S01]  /*387c0*/  LEA R0, R15, R14, 0x1 ;  /* 0x0000000e0f007211 */ /* 0x004fe200078e08ff */
[----:B------:R2:W-:Y:S01]  /*387d0*/  STG.E.U16 desc[UR56][R4.64], R64 ;  /* 0x0000004004007986 */ /* 0x0005e2000c101538 */
[----:B------:R-:W-:-:S03]  /*387e0*/  LEA.HI.X.SX32 R7, R2, R20, 0x1, P3 ;  /* 0x0000001402077211 */ /* 0x000fc600018f0eff */
[----:B------:R-:W5:Y:S01]  /*387f0*/  LDC R15, c[0x0][0x278] ;  /* 0x00009e00ff0f7b82 */ /* 0x000f620000000800 */
[----:B------:R-:W-:Y:S02]  /*38800*/  LEA.HI.X.SX32 R9, R14, R20, 0x1, P1 ;  /* 0x000000140e097211 */ /* 0x000fe400008f0eff */
[----:B-1----:R-:W-:Y:S01]  /*38810*/  LEA R2, R23, R0, 0x1 ;  /* 0x0000000017027211 */ /* 0x002fe200078e08ff */
[----:B------:R1:W-:Y:S01]  /*38820*/  STG.E.U16 desc[UR56][R6.64], R65 ;  /* 0x0000004106007986 */ /* 0x0003e2000c101538 */
[----:B--2---:R-:W-:-:S03]  /*38830*/  LEA R4, P1, R0, R3, 0x1 ;  /* 0x0000000300047211 */ /* 0x004fc600078208ff */
[----:B------:R-:W2:Y:S01]  /*38840*/  LDC R19, c[0x0][0x278] ;  /* 0x00009e00ff137b82 */ /* 0x000ea20000000800 */
[----:B------:R-:W-:Y:S01]  /*38850*/  LEA.HI.X.SX32 R5, R0, R20, 0x1, P1 ;  /* 0x0000001400057211 */ /* 0x000fe200008f0eff */
[----:B------:R4:W-:Y:S01]  /*38860*/  STG.E.U16 desc[UR56][R10.64], R66 ;  /* 0x000000420a007986 */ /* 0x0009e2000c101538 */
[----:B---3--:R-:W-:Y:S02]  /*38870*/  LEA R0, R17, R2, 0x1 ;  /* 0x0000000211007211 */ /* 0x008fe400078e08ff */
[C---:B-1----:R-:W-:Y:S01]  /*38880*/  LEA R6, P1, R2.reuse, R3, 0x1 ;  /* 0x0000000302067211 */ /* 0x042fe200078208ff */
[----:B------:R-:W-:Y:S02]  /*38890*/  STG.E.U16 desc[UR56][R8.64], R67 ;  /* 0x0000004308007986 */ /* 0x000fe4000c101538 */
[----:B------:R-:W1:Y:S01]  /*388a0*/  LDC R17, c[0x0][0x278] ;  /* 0x00009e00ff117b82 */ /* 0x000e620000000800 */
[----:B------:R-:W-:Y:S02]  /*388b0*/  LEA.HI.X.SX32 R7, R2, R20, 0x1, P1 ;  /* 0x0000001402077211 */ /* 0x000fe400008f0eff */
[----:B----4-:R-:W-:-:S02]  /*388c0*/  LEA R2, R53, R0, 0x1 ;  /* 0x0000000035027211 */ /* 0x010fc400078e08ff */
[----:B------:R-:W-:-:S03]  /*388d0*/  PRMT R11, R64, 0x7632, R11 ;  /* 0x00007632400b7816 */ /* 0x000fc6000000000b */
[----:B------:R-:W3:Y:S01]  /*388e0*/  LDC R23, c[0x0][0x278] ;  /* 0x00009e00ff177b82 */ /* 0x000ee20000000800 */
[----:B------:R-:W-:Y:S01]  /*388f0*/  LEA R10, P1, R0, R3, 0x1 ;  /* 0x00000003000a7211 */ /* 0x000fe200078208ff */
[----:B------:R4:W-:Y:S01]  /*38900*/  STG.E.U16 desc[UR56][R4.64], R11 ;  /* 0x0000000b04007986 */ /* 0x0009e2000c101538 */
[----:B------:R-:W-:Y:S02]  /*38910*/  PRMT R16, R65, 0x7632, R16 ;  /* 0x0000763241107816 */ /* 0x000fe40000000010 */
[----:B------:R-:W-:-:S03]  /*38920*/  PRMT R18, R66, 0x7632, R18 ;  /* 0x0000763242127816 */ /* 0x000fc60000000012 */
[----:B------:R-:W3:Y:S01]  /*38930*/  LDC R53, c[0x0][0x278] ;  /* 0x00009e00ff357b82 */ /* 0x000ee20000000800 */
[----:B----4-:R-:W-:Y:S02]  /*38940*/  LEA.HI.X.SX32 R11, R0, R20, 0x1, P1 ;  /* 0x00000014000b7211 */ /* 0x010fe400008f0eff */
[CC--:B------:R-:W-:Y:S02]  /*38950*/  LEA R12, P1, R2.reuse, R3.reuse, 0x1 ;  /* 0x00000003020c7211 */ /* 0x0c0fe400078208ff */
[----:B0-----:R-:W-:Y:S02]  /*38960*/  LEA R0, R13, R2, 0x1 ;  /* 0x000000020d007211 */ /* 0x001fe400078e08ff */
[----:B------:R-:W-:Y:S02]  /*38970*/  LEA.HI.X.SX32 R13, R2, R20, 0x1, P1 ;  /* 0x00000014020d7211 */ /* 0x000fe400008f0eff */
[----:B-----5:R-:W-:Y:S02]  /*38980*/  LEA R2, R15, R0, 0x1 ;  /* 0x000000000f027211 */ /* 0x020fe400078e08ff */
[----:B------:R-:W0:Y:S01]  /*38990*/  LDC R15, c[0x0][0x278] ;  /* 0x00009e00ff0f7b82 */ /* 0x000e220000000800 */
[----:B------:R-:W-:-:S02]  /*389a0*/  LEA R4, P1, R0, R3, 0x1 ;  /* 0x0000000300047211 */ /* 0x000fc400078208ff */
[----:B--2---:R-:W-:-:S05]  /*389b0*/  LEA R14, R19, R2, 0x1 ;  /* 0x00000002130e7211 */ /* 0x004fca00078e08ff */
[----:B------:R-:W2:Y:S01]  /*389c0*/  LDC R19, c[0x0][0x278] ;  /* 0x00009e00ff137b82 */ /* 0x000ea20000000800 */
[-C--:B------:R-:W-:Y:S02]  /*389d0*/  LEA.HI.X.SX32 R5, R0, R20.reuse, 0x1, P1 ;  /* 0x0000001400057211 */ /* 0x080fe400008f0eff */
[----:B------:R-:W-:Y:S02]  /*389e0*/  PRMT R52, R67, 0x7632, R52 ;  /* 0x0000763243347816 */ /* 0x000fe40000000034 */
[C---:B------:R-:W-:Y:S01]  /*389f0*/  LEA R8, P1, R14.reuse, R3, 0x1 ;  /* 0x000000030e087211 */ /* 0x040fe200078208ff */
[----:B------:R4:W-:Y:S03]  /*38a00*/  STG.E.U16 desc[UR56][R6.64], R16 ;  /* 0x0000001006007986 */ /* 0x0009e6000c101538 */
[----:B------:R-:W-:Y:S01]  /*38a10*/  LEA.HI.X.SX32 R9, R14, R20, 0x1, P1 ;  /* 0x000000140e097211 */ /* 0x000fe200008f0eff */
[----:B------:R5:W-:Y:S01]  /*38a20*/  STG.E.U16 desc[UR56][R10.64], R18 ;  /* 0x000000120a007986 */ /* 0x000be2000c101538 */
[----:B-1----:R-:W-:-:S02]  /*38a30*/  LEA R14, R17, R14, 0x1 ;  /* 0x0000000e110e7211 */ /* 0x002fc400078e08ff */
[----:B------:R-:W1:Y:S01]  /*38a40*/  LDC R17, c[0x0][0x278] ;  /* 0x00009e00ff117b82 */ /* 0x000e620000000800 */
[----:B------:R5:W-:Y:S01]  /*38a50*/  STG.E.U16 desc[UR56][R12.64], R52 ;  /* 0x000000340c007986 */ /* 0x000be2000c101538 */
[----:B---3--:R-:W-:Y:S02]  /*38a60*/  LEA R0, R23, R14, 0x1 ;  /* 0x0000000e17007211 */ /* 0x008fe400078e08ff */
[-C--:B----4-:R-:W-:Y:S02]  /*38a70*/  LEA R6, P3, R2, R3.reuse, 0x1 ;  /* 0x0000000302067211 */ /* 0x090fe400078608ff */
[----:B-----5:R-:W-:Y:S02]  /*38a80*/  LEA R10, P1, R14, R3, 0x1 ;  /* 0x000000030e0a7211 */ /* 0x020fe400078208ff */
[----:B------:R-:W3:Y:S01]  /*38a90*/  LDC R13, c[0x0][0x278] ;  /* 0x00009e00ff0d7b82 */ /* 0x000ee20000000800 */
[-C--:B------:R-:W-:Y:S01]  /*38aa0*/  LEA.HI.X.SX32 R7, R2, R20.reuse, 0x1, P3 ;  /* 0x0000001402077211 */ /* 0x080fe200018f0eff */
[----:B------:R4:W-:Y:S01]  /*38ab0*/  STG.E.U16 desc[UR56][R4.64], R68 ;  /* 0x0000004404007986 */ /* 0x0009e2000c101538 */
[----:B------:R-:W-:-:S02]  /*38ac0*/  LEA.HI.X.SX32 R11, R14, R20, 0x1, P1 ;  /* 0x000000140e0b7211 */ /* 0x000fc400008f0eff */
[----:B0-----:R-:W-:-:S03]  /*38ad0*/  LEA R2, R15, R0, 0x1 ;  /* 0x000000000f027211 */ /* 0x001fc600078e08ff */
[----:B------:R-:W0:Y:S01]  /*38ae0*/  LDC R15, c[0x0][0x278] ;  /* 0x00009e00ff0f7b82 */ /* 0x000e220000000800 */
[----:B------:R5:W-:Y:S01]  /*38af0*/  STG.E.U16 desc[UR56][R6.64], R69 ;  /* 0x0000004506007986 */ /* 0x000be2000c101538 */
[----:B----4-:R-:W-:-:S03]  /*38b00*/  LEA R4, P1, R0, R3, 0x1 ;  /* 0x0000000300047211 */ /* 0x010fc600078208ff */
[----:B------:R4:W-:Y:S03]  /*38b10*/  STG.E.U16 desc[UR56][R8.64], R70 ;  /* 0x0000004608007986 */ /* 0x0009e6000c101538 */
[----:B------:R-:W0:Y:S01]  /*38b20*/  LDC R23, c[0x0][0x278] ;  /* 0x00009e00ff177b82 */ /* 0x000e220000000800 */
[-C--:B------:R-:W-:Y:S01]  /*38b30*/  LEA.HI.X.SX32 R5, R0, R20.reuse, 0x1, P1 ;  /* 0x0000001400057211 */ /* 0x080fe200008f0eff */
[----:B--2---:R-:W-:Y:S01]  /*38b40*/  IMAD R0, R19, 0x2, R2 ;  /* 0x0000000213007824 */ /* 0x004fe200078e0202 */
[C---:B-----5:R-:W-:Y:S01]  /*38b50*/  LEA R6, P1, R2.reuse, R3, 0x1 ;  /* 0x0000000302067211 */ /* 0x060fe200078208ff */
[----:B------:R-:W-:Y:S04]  /*38b60*/  STG.E.U16 desc[UR56][R10.64], R71 ;  /* 0x000000470a007986 */ /* 0x000fe8000c101538 */
[----:B------:R-:W2:Y:S01]  /*38b70*/  LDC R19, c[0x0][0x278] ;  /* 0x00009e00ff137b82 */ /* 0x000ea20000000800 */
[----:B------:R-:W-:-:S02]  /*38b80*/  LEA.HI.X.SX32 R7, R2, R20, 0x1, P1 ;  /* 0x0000001402077211 */ /* 0x000fc400008f0eff */
[----:B----4-:R-:W-:Y:S02]  /*38b90*/  PRMT R9, R68, 0x7632, R9 ;  /* 0x0000763244097816 */ /* 0x010fe40000000009 */
[CC--:B------:R-:W-:Y:S02]  /*38ba0*/  LEA R8, P1, R0.reuse, R3.reuse, 0x1 ;  /* 0x0000000300087211 */ /* 0x0c0fe400078208ff */
[----:B------:R-:W-:Y:S01]  /*38bb0*/  LEA R2, R53, R0, 0x1 ;  /* 0x0000000035027211 */ /* 0x000fe200078e08ff */
[----:B------:R4:W-:Y:S01]  /*38bc0*/  STG.E.U16 desc[UR56][R4.64], R9 ;  /* 0x0000000904007986 */ /* 0x0009e2000c101538 */
[----:B------:R-:W-:Y:S01]  /*38bd0*/  PRMT R16, R69, 0x7632, R16 ;  /* 0x0000763245107816 */ /* 0x000fe20000000010 */
[----:B------:R-:W5:Y:S01]  /*38be0*/  LDC R53, c[0x0][0x278] ;  /* 0x00009e00ff357b82 */ /* 0x000f620000000800 */
[----:B----4-:R-:W-:Y:S02]  /*38bf0*/  LEA.HI.X.SX32 R9, R0, R20, 0x1, P1 ;  /* 0x0000001400097211 */ /* 0x010fe400008f0eff */
[----:B------:R-:W-:-:S02]  /*38c00*/  LEA R12, P1, R2, R3, 0x1 ;  /* 0x00000003020c7211 */ /* 0x000fc400078208ff */
[----:B---3--:R-:W-:Y:S02]  /*38c10*/  LEA R0, R13, R2, 0x1 ;  /* 0x000000020d007211 */ /* 0x008fe400078e08ff */
[----:B------:R-:W-:Y:S02]  /*38c20*/  LEA.HI.X.SX32 R13, R2, R20, 0x1, P1 ;  /* 0x00000014020d7211 */ /* 0x000fe400008f0eff */
[----:B-1----:R-:W-:Y:S02]  /*38c30*/  LEA R2, R17, R0, 0x1 ;  /* 0x0000000011027211 */ /* 0x002fe400078e08ff */
[----:B------:R-:W1:Y:S01]  /*38c40*/  LDC R17, c[0x0][0x278] ;  /* 0x00009e00ff117b82 */ /* 0x000e620000000800 */
[----:B------:R-:W-:Y:S02]  /*38c50*/  LEA R4, P1, R0, R3, 0x1 ;  /* 0x0000000300047211 */ /* 0x000fe400078208ff */
[----:B0-----:R-:W-:Y:S02]  /*38c60*/  LEA R14, R15, R2, 0x1 ;  /* 0x000000020f0e7211 */ /* 0x001fe400078e08ff */
[----:B------:R-:W-:-:S03]  /*38c70*/  PRMT R18, R70, 0x7632, R18 ;  /* 0x0000763246127816 */ /* 0x000fc60000000012 */
[----:B------:R-:W0:Y:S01]  /*38c80*/  LDC R15, c[0x0][0x278] ;  /* 0x00009e00ff0f7b82 */ /* 0x000e220000000800 */
[-C--:B------:R-:W-:Y:S02]  /*38c90*/  LEA.HI.X.SX32 R5, R0, R20.reuse, 0x1, P1 ;  /* 0x0000001400057211 */ /* 0x080fe400008f0eff */
[----:B------:R-:W-:Y:S02]  /*38ca0*/  PRMT R52, R71, 0x7632, R52 ;  /* 0x0000763247347816 */ /* 0x000fe40000000034 */
[C---:B------:R-:W-:Y:S01]  /*38cb0*/  LEA R10, P1, R14.reuse, R3, 0x1 ;  /* 0x000000030e0a7211 */ /* 0x040fe200078208ff */
[----:B------:R3:W-:Y:S03]  /*38cc0*/  STG.E.U16 desc[UR56][R6.64], R16 ;  /* 0x0000001006007986 */ /* 0x0007e6000c101538 */
[----:B------:R-:W-:Y:S01]  /*38cd0*/  LEA.HI.X.SX32 R11, R14, R20, 0x1, P1 ;  /* 0x000000140e0b7211 */ /* 0x000fe200008f0eff */
[----:B------:R4:W-:Y:S01]  /*38ce0*/  STG.E.U16 desc[UR56][R8.64], R18 ;  /* 0x0000001208007986 */ /* 0x0009e2000c101538 */
[----:B--2---:R-:W-:-:S02]  /*38cf0*/  LEA R14, R19, R14, 0x1 ;  /* 0x0000000e130e7211 */ /* 0x004fc400078e08ff */
[----:B------:R-:W2:Y:S01]  /*38d00*/  LDC R19, c[0x0][0x278] ;  /* 0x00009e00ff137b82 */ /* 0x000ea20000000800 */
[----:B------:R5:W-:Y:S01]  /*38d10*/  STG.E.U16 desc[UR56][R12.64], R52 ;  /* 0x000000340c007986 */ /* 0x000be2000c101538 */
[----:B------:R-:W-:Y:S02]  /*38d20*/  LEA R0, R23, R14, 0x1 ;  /* 0x0000000e17007211 */ /* 0x000fe400078e08ff */
[-C--:B---3--:R-:W-:Y:S02]  /*38d30*/  LEA R6, P3, R2, R3.reuse, 0x1 ;  /* 0x0000000302067211 */ /* 0x088fe400078608ff */
[----:B----4-:R-:W-:Y:S02]  /*38d40*/  LEA R8, P1, R14, R3, 0x1 ;  /* 0x000000030e087211 */ /* 0x010fe400078208ff */
[----:B-----5:R-:W3:Y:S01]  /*38d50*/  LDC R13, c[0x0][0x278] ;  /* 0x00009e00ff0d7b82 */ /* 0x020ee20000000800 */
[-C--:B------:R-:W-:Y:S01]  /*38d60*/  LEA.HI.X.SX32 R7, R2, R20.reuse, 0x1, P3 ;  /* 0x0000001402077211 */ /* 0x080fe200018f0eff */
[----:B------:R4:W-:Y:S01]  /*38d70*/  STG.E.U16 desc[UR56][R4.64], R72 ;  /* 0x0000004804007986 */ /* 0x0009e2000c101538 */
[----:B------:R-:W-:-:S02]  /*38d80*/  LEA.HI.X.SX32 R9, R14, R20, 0x1, P1 ;  /* 0x000000140e097211 */ /* 0x000fc400008f0eff */
[----:B-1----:R-:W-:Y:S01]  /*38d90*/  LEA R2, R17, R0, 0x1 ;  /* 0x0000000011027211 */ /* 0x002fe200078e08ff */
[----:B------:R1:W-:Y:S02]  /*38da0*/  STG.E.U16 desc[UR56][R6.64], R73 ;  /* 0x0000004906007986 */ /* 0x0003e4000c101538 */
[----:B------:R-:W5:Y:S01]  /*38db0*/  LDC R17, c[0x0][0x278] ;  /* 0x00009e00ff117b82 */ /* 0x000f620000000800 */
[C---:B----4-:R-:W-:Y:S01]  /*38dc0*/  LEA R4, P1, R0.reuse, R3, 0x1 ;  /* 0x0000000300047211 */ /* 0x050fe200078208ff */
[----:B------:R4:W-:Y:S06]  /*38dd0*/  STG.E.U16 desc[UR56][R10.64], R74 ;  /* 0x0000004a0a007986 */ /* 0x0009ec000c101538 */
[----:B------:R-:W5:Y:S01]  /*38de0*/  LDC R23, c[0x0][0x278] ;  /* 0x00009e00ff177b82 */ /* 0x000f620000000800 */
[----:B------:R-:W-:-:S02]  /*38df0*/  LEA.HI.X.SX32 R5, R0, R20, 0x1, P1 ;  /* 0x0000001400057211 */ /* 0x000fc400008f0eff */
[CC--:B-1----:R-:W-:Y:S02]  /*38e00*/  LEA R6, P1, R2.reuse, R3.reuse, 0x1 ;  /* 0x0000000302067211 */ /* 0x0c2fe400078208ff */
[----:B0-----:R-:W-:Y:S02]  /*38e10*/  LEA R0, R15, R2, 0x1 ;  /* 0x000000020f007211 */ /* 0x001fe400078e08ff */
[----:B------:R-:W-:Y:S02]  /*38e20*/  LEA.HI.X.SX32 R7, R2, R20, 0x1, P1 ;  /* 0x0000001402077211 */ /* 0x000fe400008f0eff */
[----:B----4-:R-:W-:Y:S01]  /*38e30*/  PRMT R11, R72, 0x7632, R11 ;  /* 0x00007632480b7816 */ /* 0x010fe2000000000b */
[----:B------:R-:W-:Y:S01]  /*38e40*/  STG.E.U16 desc[UR56][R8.64], R75 ;  /* 0x0000004b08007986 */ /* 0x000fe2000c101538 */
[----:B------:R-:W-:Y:S01]  /*38e50*/  LEA R10, P1, R0, R3, 0x1 ;  /* 0x00000003000a7211 */ /* 0x000fe200078208ff */
[----:B------:R-:W0:Y:S01]  /*38e60*/  LDC R15, c[0x0][0x278] ;  /* 0x00009e00ff0f7b82 */ /* 0x000e220000000800 */
[----:B------:R-:W-:Y:S01]  /*38e70*/  LEA R2, R53, R0, 0x1 ;  /* 0x0000000035027211 */ /* 0x000fe200078e08ff */
[----:B------:R1:W-:Y:S01]  /*38e80*/  STG.E.U16 desc[UR56][R4.64], R11 ;  /* 0x0000000b04007986 */ /* 0x0003e2000c101538 */
[----:B------:R-:W-:-:S02]  /*38e90*/  PRMT R16, R73, 0x7632, R16 ;  /* 0x0000763249107816 */ /* 0x000fc40000000010 */
[----:B------:R-:W-:Y:S02]  /*38ea0*/  PRMT R18, R74, 0x7632, R18 ;  /* 0x000076324a127816 */ /* 0x000fe40000000012 */
[----:B------:R-:W-:Y:S01]  /*38eb0*/  PRMT R52, R75, 0x7632, R52 ;  /* 0x000076324b347816 */ /* 0x000fe20000000034 */
[----:B------:R-:W4:Y:S01]  /*38ec0*/  LDC R53, c[0x0][0x278] ;  /* 0x00009e00ff357b82 */ /* 0x000f220000000800 */
[----:B-1----:R-:W-:Y:S02]  /*38ed0*/  LEA.HI.X.SX32 R11, R0, R20, 0x1, P1 ;  /* 0x00000014000b7211 */ /* 0x002fe400008f0eff */
[C---:B------:R-:W-:Y:S02]  /*38ee0*/  LEA R12, P1, R2.reuse, R3, 0x1 ;  /* 0x00000003020c7211 */ /* 0x040fe400078208ff */
[----:B---3--:R-:W-:Y:S02]  /*38ef0*/  LEA R0, R13, R2, 0x1 ;  /* 0x000000020d007211 */ /* 0x008fe400078e08ff */
[----:B------:R-:W-:-:S02]  /*38f00*/  LEA.HI.X.SX32 R13, R2, R20, 0x1, P1 ;  /* 0x00000014020d7211 */ /* 0x000fc400008f0eff */
[----:B--2---:R-:W-:Y:S02]  /*38f10*/  LEA R2, R19, R0, 0x1 ;  /* 0x0000000013027211 */ /* 0x004fe400078e08ff */
[----:B------:R-:W1:Y:S01]  /*38f20*/  LDC R19, c[0x0][0x278] ;  /* 0x00009e00ff137b82 */ /* 0x000e620000000800 */
[C---:B------:R-:W-:Y:S02]  /*38f30*/  LEA R4, P1, R0.reuse, R3, 0x1 ;  /* 0x0000000300047211 */ /* 0x040fe400078208ff */
[----:B-----5:R-:W-:Y:S02]  /*38f40*/  IMAD R14, R17, 0x2, R2 ;  /* 0x00000002110e7824 */ /* 0x020fe400078e0202 */
[----:B------:R-:W-:-:S03]  /*38f50*/  LEA.HI.X.SX32 R5, R0, R20, 0x1, P1 ;  /* 0x0000001400057211 */ /* 0x000fc600008f0eff */
[----:B------:R-:W2:Y:S01]  /*38f60*/  LDC R17, c[0x0][0x278] ;  /* 0x00009e00ff117b82 */ /* 0x000ea20000000800 */
[C---:B------:R-:W-:Y:S01]  /*38f70*/  LEA R8, P1, R14.reuse, R3, 0x1 ;  /* 0x000000030e087211 */ /* 0x040fe200078208ff */
[----:B------:R3:W-:Y:S03]  /*38f80*/  STG.E.U16 desc[UR56][R6.64], R16 ;  /* 0x0000001006007986 */ /* 0x0007e6000c101538 */
[----:B------:R-:W-:Y:S01]  /*38f90*/  LEA.HI.X.SX32 R9, R14, R20, 0x1, P1 ;  /* 0x000000140e097211 */ /* 0x000fe200008f0eff */
[----:B------:R5:W-:Y:S01]  /*38fa0*/  STG.E.U16 desc[UR56][R10.64], R18 ;  /* 0x000000120a007986 */ /* 0x000be2000c101538 */
[----:B0-----:R-:W-:Y:S02]  /*38fb0*/  LEA R14, R15, R14, 0x1 ;  /* 0x0000000e0f0e7211 */ /* 0x001fe400078e08ff */
[----:B------:R-:W0:Y:S01]  /*38fc0*/  LDC R15, c[0x0][0x278] ;  /* 0x00009e00ff0f7b82 */ /* 0x000e220000000800 */
[----:B------:R4:W-:Y:S01]  /*38fd0*/  STG.E.U16 desc[UR56][R12.64], R52 ;  /* 0x000000340c007986 */ /* 0x0009e2000c101538 */
[----:B------:R-:W-:-:S02]  /*38fe0*/  LEA R0, R23, R14, 0x1 ;  /* 0x0000000e17007211 */ /* 0x000fc400078e08ff */
[-C--:B---3--:R-:W-:Y:S02]  /*38ff0*/  LEA R6, P3, R2, R3.reuse, 0x1 ;  /* 0x0000000302067211 */ /* 0x088fe400078608ff */
[----:B-----5:R-:W-:Y:S02]  /*39000*/  LEA R10, P1, R14, R3, 0x1 ;  /* 0x000000030e0a7211 */ /* 0x020fe400078208ff */
[----:B----4-:R-:W3:Y:S01]  /*39010*/  LDC R13, c[0x0][0x278] ;  /* 0x00009e00ff0d7b82 */ /* 0x010ee20000000800 */
[-C--:B------:R-:W-:Y:S01]  /*39020*/  LEA.HI.X.SX32 R7, R2, R20.reuse, 0x1, P3 ;  /* 0x0000001402077211 */ /* 0x080fe200018f0eff */
[----:B------:R4:W-:Y:S01]  /*39030*/  STG.E.U16 desc[UR56][R4.64], R76 ;  /* 0x0000004c04007986 */ /* 0x0009e2000c101538 */
[----:B------:R-:W-:Y:S02]  /*39040*/  LEA.HI.X.SX32 R11, R14, R20, 0x1, P1 ;  /* 0x000000140e0b7211 */ /* 0x000fe400008f0eff */
[----:B-1----:R-:W-:-:S03]  /*39050*/  LEA R2, R19, R0, 0x1 ;  /* 0x0000000013027211 */ /* 0x002fc600078e08ff */
[----:B------:R-:W1:Y:S01]  /*39060*/  LDC R19, c[0x0][0x278] ;  /* 0x00009e00ff137b82 */ /* 0x000e620000000800 */
[----:B------:R5:W-:Y:S01]  /*39070*/  STG.E.U16 desc[UR56][R6.64], R77 ;  /* 0x0000004d06007986 */ /* 0x000be2000c101538 */
[----:B----4-:R-:W-:-:S03]  /*39080*/  LEA R4, P1, R0, R3, 0x1 ;  /* 0x0000000300047211 */ /* 0x010fc600078208ff */
[----:B------:R4:W-:Y:S03]  /*39090*/  STG.E.U16 desc[UR56][R8.64], R78 ;  /* 0x0000004e08007986 */ /* 0x0009e6000c101538 */
[----:B------:R-:W1:Y:S01]  /*390a0*/  LDC R23, c[0x0][0x278] ;  /* 0x00009e00ff177b82 */ /* 0x000e620000000800 */
[----:B------:R-:W-:Y:S02]  /*390b0*/  LEA.HI.X.SX32 R5, R0, R20, 0x1, P1 ;  /* 0x0000001400057211 */ /* 0x000fe400008f0eff */
[----:B--2---:R-:W-:Y:S02]  /*390c0*/  LEA R0, R17, R2, 0x1 ;  /* 0x0000000211007211 */ /* 0x004fe400078e08ff */
[C---:B-----5:R-:W-:Y:S01]  /*390d0*/  LEA R6, P1, R2.reuse, R3, 0x1 ;  /* 0x0000000302067211 */ /* 0x060fe200078208ff */
[----:B------:R-:W-:Y:S02]  /*390e0*/  STG.E.U16 desc[UR56][R10.64], R79 ;  /* 0x0000004f0a007986 */ /* 0x000fe4000c101538 */
        /* <DEDUP_REMOVED lines=12> */
[----:B0-----:R-:W-:Y:S02]  /*391b0*/  LEA R2, R15, R0, 0x1 ;  /* 0x000000000f027211 */ /* 0x001fe400078e08ff */
[----:B------:R-:W0:Y:S01]  /*391c0*/  LDC R15, c[0x0][0x278] ;  /* 0x00009e00ff0f7b82 */ /* 0x000e220000000800 */
[----:B------:R-:W-:Y:S02]  /*391d0*/  LEA R4, P1, R0, R3, 0x1 ;  /* 0x0000000300047211 */ /* 0x000fe400078208ff */
[----:B-1----:R-:W-:-:S05]  /*391e0*/  LEA R14, R19, R2, 0x1 ;  /* 0x00000002130e7211 */ /* 0x002fca00078e08ff */
[----:B------:R-:W1:Y:S01]  /*391f0*/  LDC R19, c[0x0][0x278] ;  /* 0x00009e00ff137b82 */ /* 0x000e620000000800 */
[----:B------:R-:W-:Y:S02]  /*39200*/  PRMT R18, R78, 0x7632, R18 ;  /* 0x000076324e127816 */ /* 0x000fe40000000012 */
        /* <DEDUP_REMOVED lines=23> */
[----:B-1----:R-:W-:Y:S01]  /*39380*/  IMAD R0, R19, 0x2, R2 ;  /* 0x0000000213007824 */ /* 0x002fe200078e0202 */
[C---:B-----5:R-:W-:Y:S01]  /*39390*/  LEA R6, P1, R2.reuse, R3, 0x1 ;  /* 0x0000000302067211 */ /* 0x060fe200078208ff */
[----:B------:R-:W-:Y:S04]  /*393a0*/  STG.E.U16 desc[UR56][R8.64], R83 ;  /* 0x0000005308007986 */ /* 0x000fe8000c101538 */
[----:B------:R-:W1:Y:S01]  /*393b0*/  LDC R19, c[0x0][0x278] ;  /* 0x00009e00ff137b82 */ /* 0x000e620000000800 */
        /* <DEDUP_REMOVED lines=11> */
[----:B--2---:R-:W-:Y:S02]  /*39470*/  LEA R2, R17, R0, 0x1 ;  /* 0x0000000011027211 */ /* 0x004fe400078e08ff */
[----:B------:R-:W2:Y:S01]  /*39480*/  LDC R17, c[0x0][0x278] ;  /* 0x00009e00ff117b82 */ /* 0x000ea20000000800 */
        /* <DEDUP_REMOVED lines=20> */
[----:B--2---:R-:W-:Y:S01]  /*395d0*/  LEA R2, R17, R0, 0x1 ;  /* 0x0000000011027211 */ /* 0x004fe200078e08ff */
[----:B------:R2:W-:Y:S02]  /*395e0*/  STG.E.U16 desc[UR56][R6.64], R85 ;  /* 0x0000005506007986 */ /* 0x0005e4000c101538 */
[----:B------:R-:W5:Y:S01]  /*395f0*/  LDC R17, c[0x0][0x278] ;  /* 0x00009e00ff117b82 */ /* 0x000f620000000800 */
[C---:B----4-:R-:W-:Y:S01]  /*39600*/  LEA R4, P1, R0.reuse, R3, 0x1 ;  /* 0x0000000300047211 */ /* 0x050fe200078208ff */
[----:B------:R4:W-:Y:S06]  /*39610*/  STG.E.U16 desc[UR56][R8.64], R86 ;  /* 0x0000005608007986 */ /* 0x0009ec000c101538 */
[----:B------:R-:W5:Y:S01]  /*39620*/  LDC R23, c[0x0][0x278] ;  /* 0x00009e00ff177b82 */ /* 0x000f620000000800 */
[----:B------:R-:W-:-:S02]  /*39630*/  LEA.HI.X.SX32 R5, R0, R20, 0x1, P1 ;  /* 0x0000001400057211 */ /* 0x000fc400008f0eff */
[CC--:B--2---:R-:W-:Y:S02]  /*39640*/  LEA R6, P1, R2.reuse, R3.reuse, 0x1 ;  /* 0x0000000302067211 */ /* 0x0c4fe400078208ff */
        /* <DEDUP_REMOVED lines=12> */
[----:B--2---:R-:W-:Y:S02]  /*39710*/  LEA.HI.X.SX32 R9, R0, R20, 0x1, P1 ;  /* 0x0000001400097211 */ /* 0x004fe400008f0eff */
[C---:B------:R-:W-:Y:S02]  /*39720*/  LEA R12, P1, R2.reuse, R3, 0x1 ;  /* 0x00000003020c7211 */ /* 0x040fe400078208ff */
[----:B---3--:R-:W-:Y:S02]  /*39730*/  LEA R0, R13, R2, 0x1 ;  /* 0x000000020d007211 */ /* 0x008fe400078e08ff */
[----:B------:R-:W-:-:S02]  /*39740*/  LEA.HI.X.SX32 R13, R2, R20, 0x1, P1 ;  /* 0x00000014020d7211 */ /* 0x000fc400008f0eff */
[----:B-1----:R-:W-:Y:S02]  /*39750*/  LEA R2, R19, R0, 0x1 ;  /* 0x0000000013027211 */ /* 0x002fe400078e08ff */
        /* <DEDUP_REMOVED lines=63> */
[----:B0-----:R-:W-:Y:S01]  /*39b50*/  LEA R2, R15, R0, 0x1 ;  /* 0x000000000f027211 */ /* 0x001fe200078e08ff */
[----:B------:R0:W-:Y:S02]  /*39b60*/  STG.E.U16 desc[UR56][R6.64], R93 ;  /* 0x0000005d06007986 */ /* 0x0001e4000c101538 */
[----:B------:R-:W5:Y:S01]  /*39b70*/  LDC R15, c[0x0][0x278] ;  /* 0x00009e00ff0f7b82 */ /* 0x000f620000000800 */
[CC--:B----4-:R-:W-:Y:S01]  /*39b80*/  LEA R4, P1, R0.reuse, R3.reuse, 0x1 ;  /* 0x0000000300047211 */ /* 0x0d0fe200078208ff */
[----:B------:R4:W-:Y:S06]  /*39b90*/  STG.E.U16 desc[UR56][R8.64], R94 ;  /* 0x0000005e08007986 */ /* 0x0009ec000c101538 */
[----:B------:R-:W5:Y:S01]  /*39ba0*/  LDC R23, c[0x0][0x278] ;  /* 0x00009e00ff177b82 */ /* 0x000f620000000800 */
[-C--:B------:R-:W-:Y:S01]  /*39bb0*/  LEA.HI.X.SX32 R5, R0, R20.reuse, 0x1, P1 ;  /* 0x0000001400057211 */ /* 0x080fe200008f0eff */
[----:B-1----:R-:W-:Y:S01]  /*39bc0*/  IMAD R0, R19, 0x2, R2 ;  /* 0x0000000213007824 */ /* 0x002fe200078e0202 */
[C---:B0-----:R-:W-:Y:S01]  /*39bd0*/  LEA R6, P1, R2.reuse, R3, 0x1 ;  /* 0x0000000302067211 */ /* 0x041fe200078208ff */
[----:B------:R-:W-:Y:S03]  /*39be0*/  STG.E.U16 desc[UR56][R10.64], R95 ;  /* 0x0000005f0a007986 */ /* 0x000fe6000c101538 */
[----:B------:R-:W-:Y:S01]  /*39bf0*/  LEA.HI.X.SX32 R7, R2, R20, 0x1, P1 ;  /* 0x0000001402077211 */ /* 0x000fe200008f0eff */
[----:B------:R-:W0:Y:S01]  /*39c00*/  LDC R19, c[0x0][0x278] ;  /* 0x00009e00ff137b82 */ /* 0x000e220000000800 */
[----:B----4-:R-:W-:-:S02]  /*39c10*/  PRMT R9, R92, 0x7632, R9 ;  /* 0x000076325c097816 */ /* 0x010fc40000000009 */
[CC--:B------:R-:W-:Y:S02]  /*39c20*/  LEA R8, P1, R0.reuse, R3.reuse, 0x1 ;  /* 0x0000000300087211 */ /* 0x0c0fe400078208ff */
[----:B------:R-:W-:Y:S01]  /*39c30*/  LEA R2, R53, R0, 0x1 ;  /* 0x0000000035027211 */ /* 0x000fe200078e08ff */
[----:B------:R1:W-:Y:S01]  /*39c40*/  STG.E.U16 desc[UR56][R4.64], R9 ;  /* 0x0000000904007986 */ /* 0x0003e2000c101538 */
[----:B------:R-:W-:Y:S01]  /*39c50*/  PRMT R16, R93, 0x7632, R16 ;  /* 0x000076325d107816 */ /* 0x000fe20000000010 */
[----:B------:R-:W4:Y:S01]  /*39c60*/  LDC R53, c[0x0][0x278] ;  /* 0x00009e00ff357b82 */ /* 0x000f220000000800 */
[----:B-1----:R-:W-:Y:S02]  /*39c70*/  LEA.HI.X.SX32 R9, R0, R20, 0x1, P1 ;  /* 0x0000001400097211 */ /* 0x002fe400008f0eff */
[----:B------:R-:W-:Y:S02]  /*39c80*/  LEA R12, P1, R2, R3, 0x1 ;  /* 0x00000003020c7211 */ /* 0x000fe400078208ff */
[----:B---3--:R-:W-:-:S02]  /*39c90*/  LEA R0, R13, R2, 0x1 ;  /* 0x000000020d007211 */ /* 0x008fc400078e08ff */
[----:B------:R-:W-:Y:S02]  /*39ca0*/  LEA.HI.X.SX32 R13, R2, R20, 0x1, P1 ;  /* 0x00000014020d7211 */ /* 0x000fe400008f0eff */
[----:B--2---:R-:W-:Y:S02]  /*39cb0*/  LEA R2, R17, R0, 0x1 ;  /* 0x0000000011027211 */ /* 0x004fe400078e08ff */
[----:B------:R-:W1:Y:S01]  /*39cc0*/  LDC R17, c[0x0][0x278] ;  /* 0x00009e00ff117b82 */ /* 0x000e620000000800 */
[----:B------:R-:W-:Y:S02]  /*39cd0*/  LEA R4, P1, R0, R3, 0x1 ;  /* 0x0000000300047211 */ /* 0x000fe400078208ff */
[----:B-----5:R-:W-:Y:S02]  /*39ce0*/  LEA R14, R15, R2, 0x1 ;  /* 0x000000020f0e7211 */ /* 0x020fe400078e08ff */
[----:B------:R-:W-:-:S03]  /*39cf0*/  PRMT R18, R94, 0x7632, R18 ;  /* 0x000076325e127816 */ /* 0x000fc60000000012 */
[----:B------:R-:W2:Y:S01]  /*39d00*/  LDC R15, c[0x0][0x278] ;  /* 0x00009e00ff0f7b82 */ /* 0x000ea20000000800 */
[-C--:B------:R-:W-:Y:S02]  /*39d10*/  LEA.HI.X.SX32 R5, R0, R20.reuse, 0x1, P1 ;  /* 0x0000001400057211 */ /* 0x080fe400008f0eff */
[----:B------:R-:W-:Y:S02]  /*39d20*/  PRMT R52, R95, 0x7632, R52 ;  /* 0x000076325f347816 */ /* 0x000fe40000000034 */
[C---:B------:R-:W-:Y:S01]  /*39d30*/  LEA R10, P1, R14.reuse, R3, 0x1 ;  /* 0x000000030e0a7211 */ /* 0x040fe200078208ff */
[----:B------:R3:W-:Y:S03]  /*39d40*/  STG.E.U16 desc[UR56][R6.64], R16 ;  /* 0x0000001006007986 */ /* 0x0007e6000c101538 */
[----:B------:R-:W-:Y:S01]  /*39d50*/  LEA.HI.X.SX32 R11, R14, R20, 0x1, P1 ;  /* 0x000000140e0b7211 */ /* 0x000fe200008f0eff */
[----:B------:R5:W-:Y:S01]  /*39d60*/  STG.E.U16 desc[UR56][R8.64], R18 ;  /* 0x0000001208007986 */ /* 0x000be2000c101538 */
[----:B0-----:R-:W-:-:S02]  /*39d70*/  LEA R14, R19, R14, 0x1 ;  /* 0x0000000e130e7211 */ /* 0x001fc400078e08ff */
[----:B------:R-:W0:Y:S01]  /*39d80*/  LDC R19, c[0x0][0x278] ;  /* 0x00009e00ff137b82 */ /* 0x000e220000000800 */
[----:B------:R4:W-:Y:S01]  /*39d90*/  STG.E.U16 desc[UR56][R12.64], R52 ;  /* 0x000000340c007986 */ /* 0x0009e2000c101538 */
[----:B------:R-:W-:Y:S02]  /*39da0*/  LEA R0, R23, R14, 0x1 ;  /* 0x0000000e17007211 */ /* 0x000fe400078e08ff */
[-C--:B---3--:R-:W-:Y:S02]  /*39db0*/  LEA R6, P3, R2, R3.reuse, 0x1 ;  /* 0x0000000302067211 */ /* 0x088fe400078608ff */
[----:B-----5:R-:W-:Y:S02]  /*39dc0*/  LEA R8, P1, R14, R3, 0x1 ;  /* 0x000000030e087211 */ /* 0x020fe400078208ff */
[----:B----4-:R-:W3:Y:S01]  /*39dd0*/  LDC R13, c[0x0][0x278] ;  /* 0x00009e00ff0d7b82 */ /* 0x010ee20000000800 */
[-C--:B------:R-:W-:Y:S01]  /*39de0*/  LEA.HI.X.SX32 R7, R2, R20.reuse, 0x1, P3 ;  /* 0x0000001402077211 */ /* 0x080fe200018f0eff */
[----:B------:R4:W-:Y:S01]  /*39df0*/  STG.E.U16 desc[UR56][R4.64], R96 ;  /* 0x0000006004007986 */ /* 0x0009e2000c101538 */
[----:B------:R-:W-:-:S02]  /*39e00*/  LEA.HI.X.SX32 R9, R14, R20, 0x1, P1 ;  /* 0x000000140e097211 */ /* 0x000fc400008f0eff */
        /* <DEDUP_REMOVED lines=8> */
[----:B-----5:R-:W-:-:S03]  /*39e90*/  LEA R6, P1, R2, R3, 0x1 ;  /* 0x0000000302067211 */ /* 0x020fc600078208ff */
[----:B------:R-:W2:Y:S01]  /*39ea0*/  LDC R15, c[0x0][0x278] ;  /* 0x00009e00ff0f7b82 */ /* 0x000ea20000000800 */
[----:B------:R-:W-:Y:S02]  /*39eb0*/  LEA.HI.X.SX32 R7, R2, R20, 0x1, P1 ;  /* 0x0000001402077211 */ /* 0x000fe400008f0eff */
[----:B----4-:R-:W-:Y:S02]  /*39ec0*/  PRMT R11, R96, 0x7632, R11 ;  /* 0x00007632600b7816 */ /* 0x010fe4000000000b */
[----:B------:R-:W-:Y:S01]  /*39ed0*/  LEA R10, P1, R0, R3, 0x1 ;  /* 0x00000003000a7211 */ /* 0x000fe200078208ff */
[----:B------:R-:W-:Y:S01]  /*39ee0*/  STG.E.U16 desc[UR56][R8.64], R99 ;  /* 0x0000006308007986 */ /* 0x000fe2000c101538 */
[----:B------:R-:W-:Y:S02]  /*39ef0*/  LEA R2, R53, R0, 0x1 ;  /* 0x0000000035027211 */ /* 0x000fe400078e08ff */
[----:B------:R-:W-:Y:S01]  /*39f00*/  PRMT R16, R97, 0x7632, R16 ;  /* 0x0000763261107816 */ /* 0x000fe20000000010 */
[----:B------:R4:W-:Y:S01]  /*39f10*/  STG.E.U16 desc[UR56][R4.64], R11 ;  /* 0x0000000b04007986 */ /* 0x0009e2000c101538 */
[----:B------:R-:W-:Y:S01]  /*39f20*/  PRMT R18, R98, 0x7632, R18 ;  /* 0x0000763262127816 */ /* 0x000fe20000000012 */
[----:B------:R-:W5:Y:S01]  /*39f30*/  LDC R53, c[0x0][0x278] ;  /* 0x00009e00ff357b82 */ /* 0x000f620000000800 */
[----:B----4-:R-:W-:-:S02]  /*39f40*/  LEA.HI.X.SX32 R11, R0, R20, 0x1, P1 ;  /* 0x00000014000b7211 */ /* 0x010fc400008f0eff */
[CC--:B------:R-:W-:Y:S02]  /*39f50*/  LEA R12, P1, R2.reuse, R3.reuse, 0x1 ;  /* 0x00000003020c7211 */ /* 0x0c0fe400078208ff */
[----:B---3--:R-:W-:Y:S02]  /*39f60*/  LEA R0, R13, R2, 0x1 ;  /* 0x000000020d007211 */ /* 0x008fe400078e08ff */
[----:B------:R-:W-:Y:S02]  /*39f70*/  LEA.HI.X.SX32 R13, R2, R20, 0x1, P1 ;  /* 0x00000014020d7211 */ /* 0x000fe400008f0eff */
[----:B0-----:R-:W-:Y:S02]  /*39f80*/  LEA R2, R19, R0, 0x1 ;  /* 0x0000000013027211 */ /* 0x001fe400078e08ff */
[----:B------:R-:W0:Y:S01]  /*39f90*/  LDC R19, c[0x0][0x278] ;  /* 0x00009e00ff137b82 */ /* 0x000e220000000800 */
[----:B------:R-:W-:Y:S02]  /*39fa0*/  LEA R4, P1, R0, R3, 0x1 ;  /* 0x0000000300047211 */ /* 0x000fe400078208ff */
[----:B-1----:R-:W-:-:S02]  /*39fb0*/  LEA R14, R17, R2, 0x1 ;  /* 0x00000002110e7211 */ /* 0x002fc400078e08ff */
[----:B------:R-:W-:-:S03]  /*39fc0*/  LEA.HI.X.SX32 R5, R0, R20, 0x1, P1 ;  /* 0x0000001400057211 */ /* 0x000fc600008f0eff */
[----:B------:R-:W1:Y:S01]  /*39fd0*/  LDC R17, c[0x0][0x278] ;  /* 0x00009e00ff117b82 */ /* 0x000e620000000800 */
[C---:B------:R-:W-:Y:S02]  /*39fe0*/  LEA R8, P1, R14.reuse, R3, 0x1 ;  /* 0x000000030e087211 */ /* 0x040fe400078208ff */
[----:B------:R-:W-:Y:S01]  /*39ff0*/  PRMT R52, R99, 0x7632, R52 ;  /* 0x0000763263347816 */ /* 0x000fe20000000034 */
[----:B------:R3:W-:Y:S01]  /*3a000*/  STG.E.U16 desc[UR56][R6.64], R16 ;  /* 0x0000001006007986 */ /* 0x0007e2000c101538 */
[----:B------:R-:W-:Y:S01]  /*3a010*/  LEA.HI.X.SX32 R9, R14, R20, 0x1, P1 ;  /* 0x000000140e097211 */ /* 0x000fe200008f0eff */
[----:B--2---:R-:W-:Y:S02]  /*3a020*/  IMAD R14, R15, 0x2, R14 ;  /* 0x000000020f0e7824 */ /* 0x004fe400078e020e */
[----:B------:R2:W-:Y:S01]  /*3a030*/  STG.E.U16 desc[UR56][R10.64], R18 ;  /* 0x000000120a007986 */ /* 0x0005e2000c101538 */
[----:B------:R-:W4:Y:S03]  /*3a040*/  LDC R15, c[0x0][0x278] ;  /* 0x00009e00ff0f7b82 */ /* 0x000f260000000800 */
[----:B------:R5:W-:Y:S01]  /*3a050*/  STG.E.U16 desc[UR56][R12.64], R52 ;  /* 0x000000340c007986 */ /* 0x000be2000c101538 */
[----:B------:R-:W-:-:S02]  /*3a060*/  LEA R0, R23, R14, 0x1 ;  /* 0x0000000e17007211 */ /* 0x000fc400078e08ff */
[-C--:B---3--:R-:W-:Y:S02]  /*3a070*/  LEA R6, P3, R2, R3.reuse, 0x1 ;  /* 0x0000000302067211 */ /* 0x088fe400078608ff */
[-C--:B--2---:R-:W-:Y:S01]  /*3a080*/  LEA R10, P1, R14, R3.reuse, 0x1 ;  /* 0x000000030e0a7211 */ /* 0x084fe200078208ff */
[----:B-----5:R-:W2:Y:S01]  /*3a090*/  LDC R13, c[0x0][0x278] ;  /* 0x00009e00ff0d7b82 */ /* 0x020ea20000000800 */
[-C--:B------:R-:W-:Y:S01]  /*3a0a0*/  LEA.HI.X.SX32 R7, R2, R20.reuse, 0x1, P3 ;  /* 0x0000001402077211 */ /* 0x080fe200018f0eff */
[----:B------:R3:W-:Y:S01]  /*3a0b0*/  STG.E.U16 desc[UR56][R4.64], R100 ;  /* 0x0000006404007986 */ /* 0x0007e2000c101538 */
[----:B------:R-:W-:Y:S02]  /*3a0c0*/  LEA.HI.X.SX32 R11, R14, R20, 0x1, P1 ;  /* 0x000000140e0b7211 */ /* 0x000fe400008f0eff */
[----:B0-----:R-:W-:Y:S01]  /*3a0d0*/  LEA R2, R19, R0, 0x1 ;  /* 0x0000000013027211 */ /* 0x001fe200078e08ff */
[----:B------:R0:W-:Y:S02]  /*3a0e0*/  STG.E.U16 desc[UR56][R6.64], R101 ;  /* 0x0000006506007986 */ /* 0x0001e4000c101538 */
[----:B------:R-:W5:Y:S01]  /*3a0f0*/  LDC R19, c[0x0][0x278] ;  /* 0x00009e00ff137b82 */ /* 0x000f620000000800 */
[C---:B---3--:R-:W-:Y:S01]  /*3a100*/  LEA R4, P1, R0.reuse, R3, 0x1 ;  /* 0x0000000300047211 */ /* 0x048fe200078208ff */
[----:B------:R3:W-:Y:S06]  /*3a110*/  STG.E.U16 desc[UR56][R8.64], R102 ;  /* 0x0000006608007986 */ /* 0x0007ec000c101538 */
[----:B------:R-:W5:Y:S01]  /*3a120*/  LDC R23, c[0x0][0x278] ;  /* 0x00009e00ff177b82 */ /* 0x000f620000000800 */
[----:B------:R-:W-:-:S02]  /*3a130*/  LEA.HI.X.SX32 R5, R0, R20, 0x1, P1 ;  /* 0x0000001400057211 */ /* 0x000fc400008f0eff */
[CC--:B0-----:R-:W-:Y:S02]  /*3a140*/  LEA R6, P1, R2.reuse, R3.reuse, 0x1 ;  /* 0x0000000302067211 */ /* 0x0c1fe400078208ff */
[----:B-1----:R-:W-:Y:S02]  /*3a150*/  LEA R0, R17, R2, 0x1 ;  /* 0x0000000211007211 */ /* 0x002fe400078e08ff */
[----:B------:R-:W-:Y:S02]  /*3a160*/  LEA.HI.X.SX32 R7, R2, R20, 0x1, P1 ;  /* 0x0000001402077211 */ /* 0x000fe400008f0eff */
[----:B---3--:R-:W-:Y:S01]  /*3a170*/  PRMT R9, R100, 0x7632, R9 ;  /* 0x0000763264097816 */ /* 0x008fe20000000009 */
        /* <DEDUP_REMOVED lines=8> */
[----:B------:R-:W3:Y:S01]  /*3a200*/  LDC R53, c[0x0][0x278] ;  /* 0x00009e00ff357b82 */ /* 0x000ee20000000800 */
[----:B-1----:R-:W-:Y:S02]  /*3a210*/  LEA.HI.X.SX32 R9, R0, R20, 0x1, P1 ;  /* 0x0000001400097211 */ /* 0x002fe400008f0eff */
[C---:B------:R-:W-:Y:S02]  /*3a220*/  LEA R12, P1, R2.reuse, R3, 0x1 ;  /* 0x00000003020c7211 */ /* 0x040fe400078208ff */
[----:B--2---:R-:W-:Y:S02]  /*3a230*/  LEA R0, R13, R2, 0x1 ;  /* 0x000000020d007211 */ /* 0x004fe400078e08ff */
[----:B------:R-:W-:-:S02]  /*3a240*/  LEA.HI.X.SX32 R13, R2, R20, 0x1, P1 ;  /* 0x00000014020d7211 */ /* 0x000fc400008f0eff */
[----:B----4-:R-:W-:Y:S02]  /*3a250*/  LEA R2, R15, R0, 0x1 ;  /* 0x000000000f027211 */ /* 0x010fe400078e08ff */
[----:B------:R-:W1:Y:S01]  /*3a260*/  LDC R15, c[0x0][0x278] ;  /* 0x00009e00ff0f7b82 */ /* 0x000e620000000800 */
[C---:B------:R-:W-:Y:S02]  /*3a270*/  LEA R4, P1, R0.reuse, R3, 0x1 ;  /* 0x0000000300047211 */ /* 0x040fe400078208ff */
[----:B-----5:R-:W-:Y:S02]  /*3a280*/  LEA R14, R19, R2, 0x1 ;  /* 0x00000002130e7211 */ /* 0x020fe400078e08ff */
        /* <DEDUP_REMOVED lines=10> */
[-C--:B----4-:R-:W-:Y:S02]  /*3a330*/  LEA R6, P3, R2, R3.reuse, 0x1 ;  /* 0x0000000302067211 */ /* 0x090fe400078608ff */
[----:B-----5:R-:W-:Y:S02]  /*3a340*/  LEA R8, P1, R14, R3, 0x1 ;  /* 0x000000030e087211 */ /* 0x020fe400078208ff */
[----:B---3--:R-:W3:Y:S01]  /*3a350*/  LDC R13, c[0x0][0x278] ;  /* 0x00009e00ff0d7b82 */ /* 0x008ee20000000800 */
        /* <DEDUP_REMOVED lines=21> */
[----:B----4-:R-:W-:Y:S01]  /*3a4b0*/  LEA.HI.X.SX32 R11, R0, R20, 0x1, P1 ;  /* 0x00000014000b7211 */ /* 0x010fe200008f0eff */
[----:B---3--:R-:W-:Y:S01]  /*3a4c0*/  IMAD R0, R13, 0x2, R2 ;  /* 0x000000020d007824 */ /* 0x008fe200078e0202 */
[----:B------:R-:W-:-:S04]  /*3a4d0*/  LEA R12, P1, R2, R3, 0x1 ;  /* 0x00000003020c7211 */ /* 0x000fc800078208ff */
[----:B------:R-:W-:Y:S02]  /*3a4e0*/  LEA.HI.X.SX32 R13, R2, R20, 0x1, P1 ;  /* 0x00000014020d7211 */ /* 0x000fe400008f0eff */
[----:B0-----:R-:W-:Y:S02]  /*3a4f0*/  LEA R2, R17, R0, 0x1 ;  /* 0x0000000011027211 */ /* 0x001fe400078e08ff */
[----:B------:R-:W0:Y:S01]  /*3a500*/  LDC R17, c[0x0][0x278] ;  /* 0x00009e00ff117b82 */ /* 0x000e220000000800 */
[----:B------:R-:W-:Y:S02]  /*3a510*/  LEA R4, P1, R0, R3, 0x1 ;  /* 0x0000000300047211 */ /* 0x000fe400078208ff */
[----:B-1----:R-:W-:Y:S02]  /*3a520*/  LEA R14, R15, R2, 0x1 ;  /* 0x000000020f0e7211 */ /* 0x002fe400078e08ff */
[----:B------:R-:W-:-:S03]  /*3a530*/  PRMT R18, R106, 0x7632, R18 ;  /* 0x000076326a127816 */ /* 0x000fc60000000012 */
[----:B------:R-:W1:Y:S01]  /*3a540*/  LDC R15, c[0x0][0x278] ;  /* 0x00009e00ff0f7b82 */ /* 0x000e620000000800 */
        /* <DEDUP_REMOVED lines=19> */
[C---:B----4-:R-:W-:Y:S01]  /*3a680*/  LEA R4, P1, R0.reuse, R3, 0x1 ;  /* 0x0000000300047211 */ /* 0x050fe200078208ff */
[----:B------:R4:W-:Y:S06]  /*3a690*/  STG.E.U16 desc[UR56][R8.64], R110 ;  /* 0x0000006e08007986 */ /* 0x0009ec000c101538 */
[----:B------:R-:W5:Y:S01]  /*3a6a0*/  LDC R23, c[0x0][0x278] ;  /* 0x00009e00ff177b82 */ /* 0x000f620000000800 */
[----:B------:R-:W-:-:S02]  /*3a6b0*/  LEA.HI.X.SX32 R5, R0, R20, 0x1, P1 ;  /* 0x0000001400057211 */ /* 0x000fc400008f0eff */
[CC--:B0-----:R-:W-:Y:S02]  /*3a6c0*/  LEA R6, P1, R2.reuse, R3.reuse, 0x1 ;  /* 0x0000000302067211 */ /* 0x0c1fe400078208ff */
[----:B-1----:R-:W-:Y:S02]  /*3a6d0*/  LEA R0, R15, R2, 0x1 ;  /* 0x000000020f007211 */ /* 0x002fe400078e08ff */
        /* <DEDUP_REMOVED lines=34> */
[----:B------:R-:W-:Y:S01]  /*3a900*/  LEA.HI.X.SX32 R9, R14, R20, 0x1, P1 ;  /* 0x000000140e097211 */ /* 0x000fe200008f0eff */
[----:B-1----:R-:W-:-:S04]  /*3a910*/  IMAD R2, R19, 0x2, R0 ;  /* 0x0000000213027824 */ /* 0x002fc800078e0200 */
        /* <DEDUP_REMOVED lines=137> */
[----:B------:R-:W-:Y:S02]  /*3b1b0*/  LEA.HI.X.SX32 R5, R0, R20, 0x1, P1 ;  /* 0x0000001400057211 */ /* 0x000fe400008f0eff */
[----:B-1----:R-:W-:Y:S02]  /*3b1c0*/  LEA R0, R17, R2, 0x1 ;  /* 0x0000000211007211 */ /* 0x002fe400078e08ff */
[C---:B-----5:R-:W-:Y:S01]  /*3b1d0*/  LEA R6, P1, R2.reuse, R3, 0x1 ;  /* 0x0000000302067211 */ /* 0x060fe200078208ff */
[----:B------:R-:W-:Y:S02]  /*3b1e0*/  STG.E.U16 desc[UR56][R10.64], R59 ;  /* 0x0000003b0a007986 */ /* 0x000fe4000c101538 */
[----:B------:R-:W1:Y:S01]  /*3b1f0*/  LDC R17, c[0x0][0x278] ;  /* 0x00009e00ff117b82 */ /* 0x000e620000000800 */
[----:B------:R-:W-:-:S02]  /*3b200*/  LEA.HI.X.SX32 R7, R2, R20, 0x1, P1 ;  /* 0x0000001402077211 */ /* 0x000fc400008f0eff */
[----:B----4-:R-:W-:Y:S01]  /*3b210*/  PRMT R9, R56, 0x7632, R9 ;  /* 0x0000763238097816 */ /* 0x010fe20000000009 */
[----:B------:R-:W-:Y:S01]  /*3b220*/  IMAD R2, R53, 0x2, R0 ;  /* 0x0000000235027824 */ /* 0x000fe200078e0200 */
[-C--:B------:R-:W-:Y:S02]  /*3b230*/  LEA R8, P1, R0, R3.reuse, 0x1 ;  /* 0x0000000300087211 */ /* 0x080fe400078208ff */
[----:B------:R-:W-:Y:S01]  /*3b240*/  PRMT R16, R57, 0x7632, R16 ;  /* 0x0000763239107816 */ /* 0x000fe20000000010 */
        /* <DEDUP_REMOVED lines=9> */
[C---:B------:R-:W-:Y:S02]  /*3b2e0*/  LEA R4, P1, R0.reuse, R3, 0x1 ;  /* 0x0000000300047211 */ /* 0x040fe400078208ff */
[----:B0-----:R-:W-:Y:S02]  /*3b2f0*/  LEA R14, R19, R2, 0x1 ;  /* 0x00000002130e7211 */ /* 0x001fe400078e08ff */
[----:B------:R-:W-:-:S03]  /*3b300*/  LEA.HI.X.SX32 R5, R0, R20, 0x1, P1 ;  /* 0x0000001400057211 */ /* 0x000fc600008f0eff */
[----:B------:R-:W0:Y:S01]  /*3b310*/  LDC R19, c[0x0][0x278] ;  /* 0x00009e00ff137b82 */ /* 0x000e220000000800 */
[----:B------:R-:W-:Y:S02]  /*3b320*/  PRMT R52, R59, 0x7632, R52 ;  /* 0x000076323b347816 */ /* 0x000fe40000000034 */
[C---:B------:R-:W-:Y:S01]  /*3b330*/  LEA R10, P1, R14.reuse, R3, 0x1 ;  /* 0x000000030e0a7211 */ /* 0x040fe200078208ff */
[----:B------:R3:W-:Y:S03]  /*3b340*/  STG.E.U16 desc[UR56][R6.64], R16 ;  /* 0x0000001006007986 */ /* 0x0007e6000c101538 */
[----:B------:R-:W-:Y:S01]  /*3b350*/  LEA.HI.X.SX32 R11, R14, R20, 0x1, P1 ;  /* 0x000000140e0b7211 */ /* 0x000fe200008f0eff */
[----:B------:R4:W-:Y:S01]  /*3b360*/  STG.E.U16 desc[UR56][R8.64], R18 ;  /* 0x0000001208007986 */ /* 0x0009e2000c101538 */
[----:B-1----:R-:W-:Y:S02]  /*3b370*/  LEA R14, R17, R14, 0x1 ;  /* 0x0000000e110e7211 */ /* 0x002fe400078e08ff */
[----:B------:R-:W1:Y:S01]  /*3b380*/  LDC R17, c[0x0][0x278] ;  /* 0x00009e00ff117b82 */ /* 0x000e620000000800 */
[----:B------:R5:W-:Y:S01]  /*3b390*/  STG.E.U16 desc[UR56][R12.64], R52 ;  /* 0x000000340c007986 */ /* 0x000be2000c101538 */
[----:B------:R-:W-:-:S02]  /*3b3a0*/  LEA R0, R23, R14, 0x1 ;  /* 0x0000000e17007211 */ /* 0x000fc400078e08ff */
[-C--:B---3--:R-:W-:Y:S02]  /*3b3b0*/  LEA R6, P3, R2, R3.reuse, 0x1 ;  /* 0x0000000302067211 */ /* 0x088fe400078608ff */
[-C--:B----4-:R-:W-:Y:S02]  /*3b3c0*/  LEA R8, P1, R14, R3.reuse, 0x1 ;  /* 0x000000030e087211 */ /* 0x090fe400078208ff */
[----:B-----5:R-:W3:Y:S01]  /*3b3d0*/  LDC R13, c[0x0][0x278] ;  /* 0x00009e00ff0d7b82 */ /* 0x020ee20000000800 */
[-C--:B------:R-:W-:Y:S01]  /*3b3e0*/  LEA.HI.X.SX32 R7, R2, R20.reuse, 0x1, P3 ;  /* 0x0000001402077211 */ /* 0x080fe200018f0eff */
[----:B------:R4:W-:Y:S01]  /*3b3f0*/  STG.E.U16 desc[UR56][R4.64], R124 ;  /* 0x0000007c04007986 */ /* 0x0009e2000c101538 */
[----:B------:R-:W-:Y:S02]  /*3b400*/  LEA.HI.X.SX32 R9, R14, R20, 0x1, P1 ;  /* 0x000000140e097211 */ /* 0x000fe400008f0eff */
        /* <DEDUP_REMOVED lines=9> */
[----:B------:R-:W-:Y:S01]  /*3b4a0*/  LEA.HI.X.SX32 R7, R2, R20, 0x1, P1 ;  /* 0x0000001402077211 */ /* 0x000fe200008f0eff */
[----:B------:R-:W0:Y:S01]  /*3b4b0*/  LDC R19, c[0x0][0x278] ;  /* 0x00009e00ff137b82 */ /* 0x000e220000000800 */
[----:B----4-:R-:W-:Y:S02]  /*3b4c0*/  PRMT R11, R124, 0x7632, R11 ;  /* 0x000076327c0b7816 */ /* 0x010fe4000000000b */
[----:B------:R-:W-:Y:S01]  /*3b4d0*/  LEA R10, P1, R0, R3, 0x1 ;  /* 0x00000003000a7211 */ /* 0x000fe200078208ff */
[----:B------:R-:W-:Y:S01]  /*3b4e0*/  STG.E.U16 desc[UR56][R8.64], R127 ;  /* 0x0000007f08007986 */ /* 0x000fe2000c101538 */
[----:B------:R-:W-:-:S02]  /*3b4f0*/  LEA R2, R53, R0, 0x1 ;  /* 0x0000000035027211 */ /* 0x000fc400078e08ff */
[----:B------:R-:W-:Y:S01]  /*3b500*/  PRMT R16, R125, 0x7632, R16 ;  /* 0x000076327d107816 */ /* 0x000fe20000000010 */
[----:B------:R2:W-:Y:S01]  /*3b510*/  STG.E.U16 desc[UR56][R4.64], R11 ;  /* 0x0000000b04007986 */ /* 0x0005e2000c101538 */
        /* <DEDUP_REMOVED lines=9> */
[----:B-----5:R-:W-:Y:S02]  /*3b5b0*/  LEA R14, R15, R2, 0x1 ;  /* 0x000000020f0e7211 */ /* 0x020fe400078e08ff */
[----:B------:R-:W-:-:S03]  /*3b5c0*/  LEA.HI.X.SX32 R5, R0, R20, 0x1, P1 ;  /* 0x0000001400057211 */ /* 0x000fc600008f0eff */
[----:B------:R-:W2:Y:S01]  /*3b5d0*/  LDC R15, c[0x0][0x278] ;  /* 0x00009e00ff0f7b82 */ /* 0x000ea20000000800 */
[CC--:B------:R-:W-:Y:S02]  /*3b5e0*/  LEA R8, P1, R14.reuse, R3.reuse, 0x1 ;  /* 0x000000030e087211 */ /* 0x0c0fe400078208ff */
[----:B------:R-:W-:Y:S01]  /*3b5f0*/  PRMT R52, R127, 0x7632, R52 ;  /* 0x000076327f347816 */ /* 0x000fe20000000034 */
[----:B------:R3:W-:Y:S01]  /*3b600*/  STG.E.U16 desc[UR56][R6.64], R16 ;  /* 0x0000001006007986 */ /* 0x0007e2000c101538 */
[----:B------:R-:W-:Y:S02]  /*3b610*/  LEA.HI.X.SX32 R9, R14, R20, 0x1, P1 ;  /* 0x000000140e097211 */ /* 0x000fe400008f0eff */
[----:B0-----:R-:W-:Y:S01]  /*3b620*/  LEA R14, R19, R14, 0x1 ;  /* 0x0000000e130e7211 */ /* 0x001fe200078e08ff */
[----:B------:R0:W-:Y:S01]  /*3b630*/  STG.E.U16 desc[UR56][R10.64], R18 ;  /* 0x000000120a007986 */ /* 0x0001e2000c101538 */
[----:B------:R-:W5:Y:S03]  /*3b640*/  LDC R19, c[0x0][0x278] ;  /* 0x00009e00ff137b82 */ /* 0x000f660000000800 */
[----:B------:R4:W-:Y:S01]  /*3b650*/  STG.E.U16 desc[UR56][R12.64], R52 ;  /* 0x000000340c007986 */ /* 0x0009e2000c101538 */
[----:B------:R-:W-:Y:S01]  /*3b660*/  IMAD R0, R23, 0x2, R14 ;  /* 0x0000000217007824 */ /* 0x000fe200078e020e */
[----:B---3--:R-:W-:-:S02]  /*3b670*/  LEA R6, P3, R2, R3, 0x1 ;  /* 0x0000000302067211 */ /* 0x008fc400078608ff */
[----:B0-----:R-:W-:Y:S01]  /*3b680*/  LEA R10, P1, R14, R3, 0x1 ;  /* 0x000000030e0a7211 */ /* 0x001fe200078208ff */
[----:B----4-:R-:W0:Y:S01]  /*3b690*/  LDC R13, c[0x0][0x278] ;  /* 0x00009e00ff0d7b82 */ /* 0x010e220000000800 */
[-C--:B------:R-:W-:Y:S01]  /*3b6a0*/  LEA.HI.X.SX32 R7, R2, R20.reuse, 0x1, P3 ;  /* 0x0000001402077211 */ /* 0x080fe200018f0eff */
[----:B------:R3:W-:Y:S01]  /*3b6b0*/  STG.E.U16 desc[UR56][R4.64], R24 ;  /* 0x0000001804007986 */ /* 0x0007e2000c101538 */
[----:B------:R-:W-:Y:S02]  /*3b6c0*/  LEA.HI.X.SX32 R11, R14, R20, 0x1, P1 ;  /* 0x000000140e0b7211 */ /* 0x000fe400008f0eff */
[----:B-1----:R-:W-:-:S03]  /*3b6d0*/  LEA R2, R17, R0, 0x1 ;  /* 0x0000000011027211 */ /* 0x002fc600078e08ff */
[----:B------:R-:W1:Y:S01]  /*3b6e0*/  LDC R17, c[0x0][0x278] ;  /* 0x00009e00ff117b82 */ /* 0x000e620000000800 */
[----:B------:R4:W-:Y:S01]  /*3b6f0*/  STG.E.U16 desc[UR56][R6.64], R25 ;  /* 0x0000001906007986 */ /* 0x0009e2000c101538 */
[----:B---3--:R-:W-:-:S03]  /*3b700*/  LEA R4, P1, R0, R3, 0x1 ;  /* 0x0000000300047211 */ /* 0x008fc600078208ff */
[----:B------:R3:W-:Y:S03]  /*3b710*/  STG.E.U16 desc[UR56][R8.64], R26 ;  /* 0x0000001a08007986 */ /* 0x0007e6000c101538 */
[----:B------:R-:W1:Y:S01]  /*3b720*/  LDC R23, c[0x0][0x278] ;  /* 0x00009e00ff177b82 */ /* 0x000e620000000800 */
[----:B------:R-:W-:Y:S02]  /*3b730*/  LEA.HI.X.SX32 R5, R0, R20, 0x1, P1 ;  /* 0x0000001400057211 */ /* 0x000fe400008f0eff */
[----:B--2---:R-:W-:Y:S02]  /*3b740*/  LEA R0, R15, R2, 0x1 ;  /* 0x000000020f007211 */ /* 0x004fe400078e08ff */
[C---:B----4-:R-:W-:Y:S01]  /*3b750*/  LEA R6, P1, R2.reuse, R3, 0x1 ;  /* 0x0000000302067211 */ /* 0x050fe200078208ff */
[----:B------:R-:W-:Y:S02]  /*3b760*/  STG.E.U16 desc[UR56][R10.64], R27 ;  /* 0x0000001b0a007986 */ /* 0x000fe4000c101538 */
[----:B------:R-:W2:Y:S01]  /*3b770*/  LDC R15, c[0x0][0x278] ;  /* 0x00009e00ff0f7b82 */ /* 0x000ea20000000800 */
[----:B------:R-:W-:-:S02]  /*3b780*/  LEA.HI.X.SX32 R7, R2, R20, 0x1, P1 ;  /* 0x0000001402077211 */ /* 0x000fc400008f0eff */
[----:B---3--:R-:W-:Y:S02]  /*3b790*/  PRMT R9, R24, 0x7632, R9 ;  /* 0x0000763218097816 */ /* 0x008fe40000000009 */
[CC--:B------:R-:W-:Y:S02]  /*3b7a0*/  LEA R8, P1, R0.reuse, R3.reuse, 0x1 ;  /* 0x0000000300087211 */ /* 0x0c0fe400078208ff */
[----:B------:R-:W-:Y:S01]  /*3b7b0*/  LEA R2, R53, R0, 0x1 ;  /* 0x0000000035027211 */ /* 0x000fe200078e08ff */
[----:B------:R3:W-:Y:S02]  /*3b7c0*/  STG.E.U16 desc[UR56][R4.64], R9 ;  /* 0x0000000904007986 */ /* 0x0007e4000c101538 */
[----:B---3--:R-:W-:Y:S02]  /*3b7d0*/  LEA.HI.X.SX32 R9, R0, R20, 0x1, P1 ;  /* 0x0000001400097211 */ /* 0x008fe400008f0eff */
[----:B------:R-:W-:Y:S02]  /*3b7e0*/  LEA R12, P1, R2, R3, 0x1 ;  /* 0x00000003020c7211 */ /* 0x000fe400078208ff */
[----:B0-----:R-:W-:-:S02]  /*3b7f0*/  LEA R0, R13, R2, 0x1 ;  /* 0x000000020d007211 */ /* 0x001fc400078e08ff */
[----:B------:R-:W-:Y:S02]  /*3b800*/  LEA.HI.X.SX32 R13, R2, R20, 0x1, P1 ;  /* 0x00000014020d7211 */ /* 0x000fe400008f0eff */
[----:B-----5:R-:W-:Y:S02]  /*3b810*/  LEA R2, R19, R0, 0x1 ;  /* 0x0000000013027211 */ /* 0x020fe400078e08ff */
[----:B------:R-:W0:Y:S01]  /*3b820*/  LDC R19, c[0x0][0x278] ;  /* 0x00009e00ff137b82 */ /* 0x000e220000000800 */
[----:B------:R-:W-:Y:S02]  /*3b830*/  LEA R4, P1, R0, R3, 0x1 ;  /* 0x0000000300047211 */ /* 0x000fe400078208ff */
[----:B-1----:R-:W-:Y:S02]  /*3b840*/  LEA R14, R17, R2, 0x1 ;  /* 0x00000002110e7211 */ /* 0x002fe400078e08ff */
[----:B------:R-:W-:-:S03]  /*3b850*/  PRMT R16, R25, 0x7632, R16 ;  /* 0x0000763219107816 */ /* 0x000fc60000000010 */
[----:B------:R-:W1:Y:S01]  /*3b860*/  LDC R17, c[0x0][0x278] ;  /* 0x00009e00ff117b82 */ /* 0x000e620000000800 */
[----:B------:R-:W-:Y:S02]  /*3b870*/  PRMT R18, R26, 0x7632, R18 ;  /* 0x000076321a127816 */ /* 0x000fe40000000012 */
[----:B------:R-:W-:Y:S02]  /*3b880*/  PRMT R24, R27, 0x7632, R24 ;  /* 0x000076321b187816 */ /* 0x000fe40000000018 */
[-C--:B------:R-:W-:Y:S02]  /*3b890*/  LEA.HI.X.SX32 R5, R0, R20.reuse, 0x1, P1 ;  /* 0x0000001400057211 */ /* 0x080fe400008f0eff */
[C---:B------:R-:W-:Y:S01]  /*3b8a0*/  LEA R10, P1, R14.reuse, R3, 0x1 ;  /* 0x000000030e0a7211 */ /* 0x040fe200078208ff */
[----:B------:R-:W3:Y:S01]  /*3b8b0*/  LDC R25, c[0x0][0x278] ;  /* 0x00009e00ff197b82 */ /* 0x000ee20000000800 */
[----:B------:R4:W-:Y:S02]  /*3b8c0*/  STG.E.U16 desc[UR56][R6.64], R16 ;  /* 0x0000001006007986 */ /* 0x0009e4000c101538 */
[----:B------:R-:W-:-:S02]  /*3b8d0*/  LEA.HI.X.SX32 R11, R14, R20, 0x1, P1 ;  /* 0x000000140e0b7211 */ /* 0x000fc400008f0eff */
[----:B------:R5:W-:Y:S01]  /*3b8e0*/  STG.E.U16 desc[UR56][R8.64], R18 ;  /* 0x0000001208007986 */ /* 0x000be2000c101538 */
[----:B--2---:R-:W-:Y:S02]  /*3b8f0*/  LEA R14, R15, R14, 0x1 ;  /* 0x0000000e0f0e7211 */ /* 0x004fe400078e08ff */
[----:B------:R-:W2:Y:S01]  /*3b900*/  LDC R15, c[0x0][0x278] ;  /* 0x00009e00ff0f7b82 */ /* 0x000ea20000000800 */
[----:B------:R5:W-:Y:S01]  /*3b910*/  STG.E.U16 desc[UR56][R12.64], R24 ;  /* 0x000000180c007986 */ /* 0x000be2000c101538 */
[----:B------:R-:W-:Y:S02]  /*3b920*/  LEA R0, R23, R14, 0x1 ;  /* 0x0000000e17007211 */ /* 0x000fe400078e08ff */
[----:B----4-:R-:W-:-:S04]  /*3b930*/  LEA R6, P3, R2, R3, 0x1 ;  /* 0x0000000302067211 */ /* 0x010fc800078608ff */
[----:B------:R-:W4:Y:S01]  /*3b940*/  LDC R27, c[0x0][0x278] ;  /* 0x00009e00ff1b7b82 */ /* 0x000f220000000800 */
[----:B-----5:R-:W-:-:S07]  /*3b950*/  LEA R8, P1, R14, R3, 0x1 ;  /* 0x000000030e087211 */ /* 0x020fce00078208ff */
[----:B------:R-:W5:Y:S01]  /*3b960*/  LDC R13, c[0x0][0x278] ;  /* 0x00009e00ff0d7b82 */ /* 0x000f620000000800 */
[-C--:B------:R-:W-:Y:S01]  /*3b970*/  LEA.HI.X.SX32 R7, R2, R20.reuse, 0x1, P3 ;  /* 0x0000001402077211 */ /* 0x080fe200018f0eff */
[----:B------:R1:W-:Y:S01]  /*3b980*/  STG.E.U16 desc[UR56][R4.64], R128 ;  /* 0x0000008004007986 */ /* 0x0003e2000c101538 */
[----:B------:R-:W-:Y:S02]  /*3b990*/  LEA.HI.X.SX32 R9, R14, R20, 0x1, P1 ;  /* 0x000000140e097211 */ /* 0x000fe400008f0eff */
[----:B0-----:R-:W-:Y:S01]  /*3b9a0*/  LEA R2, R19, R0, 0x1 ;  /* 0x0000000013027211 */ /* 0x001fe200078e08ff */
[----:B------:R0:W-:Y:S02]  /*3b9b0*/  STG.E.U16 desc[UR56][R6.64], R129 ;  /* 0x0000008106007986 */ /* 0x0001e4000c101538 */
[----:B------:R-:W4:Y:S01]  /*3b9c0*/  LDC R19, c[0x0][0x278] ;  /* 0x00009e00ff137b82 */ /* 0x000f220000000800 */
[C---:B-1----:R-:W-:Y:S01]  /*3b9d0*/  LEA R4, P1, R0.reuse, R3, 0x1 ;  /* 0x0000000300047211 */ /* 0x042fe200078208ff */
[----:B------:R1:W-:Y:S06]  /*3b9e0*/  STG.E.U16 desc[UR56][R10.64], R130 ;  /* 0x000000820a007986 */ /* 0x0003ec000c101538 */
[----:B------:R-:W4:Y:S01]  /*3b9f0*/  LDC R23, c[0x0][0x278] ;  /* 0x00009e00ff177b82 */ /* 0x000f220000000800 */
[----:B------:R-:W-:-:S02]  /*3ba00*/  LEA.HI.X.SX32 R5, R0, R20, 0x1, P1 ;  /* 0x0000001400057211 */ /* 0x000fc400008f0eff */
[CC--:B0-----:R-:W-:Y:S02]  /*3ba10*/  LEA R6, P1, R2.reuse, R3.reuse, 0x1 ;  /* 0x0000000302067211 */ /* 0x0c1fe400078208ff */
[----:B------:R-:W-:Y:S02]  /*3ba20*/  LEA R0, R17, R2, 0x1 ;  /* 0x0000000211007211 */ /* 0x000fe400078e08ff */
[----:B------:R-:W-:Y:S02]  /*3ba30*/  LEA.HI.X.SX32 R7, R2, R20, 0x1, P1 ;  /* 0x0000001402077211 */ /* 0x000fe400008f0eff */
[----:B-1----:R-:W-:Y:S01]  /*3ba40*/  PRMT R11, R128, 0x7632, R11 ;  /* 0x00007632800b7816 */ /* 0x002fe2000000000b */
[----:B------:R-:W-:Y:S01]  /*3ba50*/  STG.E.U16 desc[UR56][R8.64], R131 ;  /* 0x0000008308007986 */ /* 0x000fe2000c101538 */
[----:B------:R-:W-:Y:S01]  /*3ba60*/  LEA R10, P1, R0, R3, 0x1 ;  /* 0x00000003000a7211 */ /* 0x000fe200078208ff */
[----:B------:R-:W0:Y:S01]  /*3ba70*/  LDC R17, c[0x0][0x278] ;  /* 0x00009e00ff117b82 */ /* 0x000e220000000800 */
[----:B---3--:R-:W-:Y:S01]  /*3ba80*/  LEA R2, R25, R0, 0x1 ;  /* 0x0000000019027211 */ /* 0x008fe200078e08ff */
[----:B------:R1:W-:Y:S01]  /*3ba90*/  STG.E.U16 desc[UR56][R4.64], R11 ;  /* 0x0000000b04007986 */ /* 0x0003e2000c101538 */
[----:B------:R-:W-:-:S02]  /*3baa0*/  PRMT R16, R129, 0x7632, R16 ;  /* 0x0000763281107816 */ /* 0x000fc40000000010 */
[----:B------:R-:W-:Y:S02]  /*3bab0*/  PRMT R18, R130, 0x7632, R18 ;  /* 0x0000763282127816 */ /* 0x000fe40000000012 */
[----:B------:R-:W-:Y:S01]  /*3bac0*/  PRMT R24, R131, 0x7632, R24 ;  /* 0x0000763283187816 */ /* 0x000fe20000000018 */
[----:B------:R-:W3:Y:S01]  /*3bad0*/  LDC R25, c[0x0][0x278] ;  /* 0x00009e00ff197b82 */ /* 0x000ee20000000800 */
[----:B-1----:R-:W-:Y:S02]  /*3bae0*/  LEA.HI.X.SX32 R11, R0, R20, 0x1, P1 ;  /* 0x00000014000b7211 */ /* 0x002fe400008f0eff */
[C---:B------:R-:W-:Y:S02]  /*3baf0*/  LEA R12, P1, R2.reuse, R3, 0x1 ;  /* 0x00000003020c7211 */ /* 0x040fe400078208ff */
[----:B-----5:R-:W-:Y:S02]  /*3bb00*/  LEA R0, R13, R2, 0x1 ;  /* 0x000000020d007211 */ /* 0x020fe400078e08ff */
[----:B------:R-:W-:-:S03]  /*3bb10*/  LEA.HI.X.SX32 R13, R2, R20, 0x1, P1 ;  /* 0x00000014020d7211 */ /* 0x000fc600008f0eff */
[----:B--2---:R-:W-:Y:S02]  /*3bb20*/  IMAD R2, R15, 0x2, R0 ;  /* 0x000000020f027824 */ /* 0x004fe400078e0200 */
[----:B------:R-:W1:Y:S01]  /*3bb30*/  LDC R15, c[0x0][0x278] ;  /* 0x00009e00ff0f7b82 */ /* 0x000e620000000800 */
[C---:B------:R-:W-:Y:S02]  /*3bb40*/  LEA R4, P1, R0.reuse, R3, 0x1 ;  /* 0x0000000300047211 */ /* 0x040fe400078208ff */
[----:B----4-:R-:W-:Y:S02]  /*3bb50*/  LEA R14, R19, R2, 0x1 ;  /* 0x00000002130e7211 */ /* 0x010fe400078e08ff */
        /* <DEDUP_REMOVED lines=123> */
[----:B------:R-:W-:-:S07]  /*3c310*/  PRMT R24, R31, 0x7632, R24 ;  /* 0x000076321f187816 */ /* 0x000fce0000000018 */
[----:B------:R-:W4:Y:S01]  /*3c320*/  LDC R29, c[0x0][0x278] ;  /* 0x00009e00ff1d7b82 */ /* 0x000f220000000800 */
[----:B--2---:R-:W-:Y:S02]  /*3c330*/  LEA.HI.X.SX32 R9, R0, R20, 0x1, P1 ;  /* 0x0000001400097211 */ /* 0x004fe400008f0eff */
[CC--:B------:R-:W-:Y:S02]  /*3c340*/  LEA R12, P1, R2.reuse, R3.reuse, 0x1 ;  /* 0x00000003020c7211 */ /* 0x0c0fe400078208ff */
[----:B---3--:R-:W-:Y:S02]  /*3c350*/  LEA R0, R13, R2, 0x1 ;  /* 0x000000020d007211 */ /* 0x008fe400078e08ff */
[----:B------:R-:W-:Y:S02]  /*3c360*/  LEA.HI.X.SX32 R13, R2, R20, 0x1, P1 ;  /* 0x00000014020d7211 */ /* 0x000fe400008f0eff */
[----:B-1----:R-:W-:Y:S02]  /*3c370*/  LEA R2, R15, R0, 0x1 ;  /* 0x000000000f027211 */ /* 0x002fe400078e08ff */
[----:B------:R-:W1:Y:S01]  /*3c380*/  LDC R15, c[0x0][0x278] ;  /* 0x00009e00ff0f7b82 */ /* 0x000e620000000800 */
[----:B------:R-:W-:-:S02]  /*3c390*/  LEA R4, P1, R0, R3, 0x1 ;  /* 0x0000000300047211 */ /* 0x000fc400078208ff */
[----:B-----5:R-:W-:Y:S02]  /*3c3a0*/  LEA R14, R19, R2, 0x1 ;  /* 0x00000002130e7211 */ /* 0x020fe400078e08ff */
[----:B------:R-:W-:-:S03]  /*3c3b0*/  LEA.HI.X.SX32 R5, R0, R20, 0x1, P1 ;  /* 0x0000001400057211 */ /* 0x000fc600008f0eff */
[----:B------:R-:W2:Y:S01]  /*3c3c0*/  LDC R19, c[0x0][0x278] ;  /* 0x00009e00ff137b82 */ /* 0x000ea20000000800 */
[C---:B------:R-:W-:Y:S01]  /*3c3d0*/  LEA R10, P1, R14.reuse, R3, 0x1 ;  /* 0x000000030e0a7211 */ /* 0x040fe200078208ff */
[----:B------:R3:W-:Y:S03]  /*3c3e0*/  STG.E.U16 desc[UR56][R6.64], R16 ;  /* 0x0000001006007986 */ /* 0x0007e6000c101538 */
[----:B------:R-:W-:Y:S01]  /*3c3f0*/  LEA.HI.X.SX32 R11, R14, R20, 0x1, P1 ;  /* 0x000000140e0b7211 */ /* 0x000fe200008f0eff */
[----:B------:R5:W-:Y:S01]  /*3c400*/  STG.E.U16 desc[UR56][R8.64], R18 ;  /* 0x0000001208007986 */ /* 0x000be2000c101538 */
[----:B0-----:R-:W-:Y:S02]  /*3c410*/  IMAD R14, R17, 0x2, R14 ;  /* 0x00000002110e7824 */ /* 0x001fe400078e020e */
[----:B------:R-:W0:Y:S01]  /*3c420*/  LDC R17, c[0x0][0x278] ;  /* 0x00009e00ff117b82 */ /* 0x000e220000000800 */
[----:B------:R4:W-:Y:S02]  /*3c430*/  STG.E.U16 desc[UR56][R12.64], R24 ;  /* 0x000000180c007986 */ /* 0x0009e4000c101538 */
[----:B------:R-:W-:-:S02]  /*3c440*/  LEA R0, R23, R14, 0x1 ;  /* 0x0000000e17007211 */ /* 0x000fc400078e08ff */
[-C--:B---3--:R-:W-:Y:S02]  /*3c450*/  LEA R6, P3, R2, R3.reuse, 0x1 ;  /* 0x0000000302067211 */ /* 0x088fe400078608ff */
[----:B-----5:R-:W-:Y:S01]  /*3c460*/  LEA R8, P1, R14, R3, 0x1 ;  /* 0x000000030e087211 */ /* 0x020fe200078208ff */
        /* <DEDUP_REMOVED lines=32> */
[----:B------:R-:W-:Y:S02]  /*3c670*/  PRMT R24, R43, 0x7632, R24 ;  /* 0x000076322b187816 */ /* 0x000fe40000000018 */
[-C--:B------:R-:W-:Y:S02]  /*3c680*/  LEA.HI.X.SX32 R5, R0, R20.reuse, 0x1, P1 ;  /* 0x0000001400057211 */ /* 0x080fe400008f0eff */
        /* <DEDUP_REMOVED lines=34> */
[----:B-1----:R-:W-:Y:S01]  /*3c8b0*/  LEA.HI.X.SX32 R9, R0, R20, 0x1, P1 ;  /* 0x0000001400097211 */ /* 0x002fe200008f0eff */
[----:B---3--:R-:W-:Y:S01]  /*3c8c0*/  IMAD R0, R13, 0x2, R2 ;  /* 0x000000020d007824 */ /* 0x008fe200078e0202 */
[----:B------:R-:W-:-:S04]  /*3c8d0*/  LEA R12, P1, R2, R3, 0x1 ;  /* 0x00000003020c7211 */ /* 0x000fc800078208ff */
[----:B------:R-:W-:Y:S02]  /*3c8e0*/  LEA.HI.X.SX32 R13, R2, R20, 0x1, P1 ;  /* 0x00000014020d7211 */ /* 0x000fe400008f0eff */
[----:B--2---:R-:W-:Y:S02]  /*3c8f0*/  LEA R2, R19, R0, 0x1 ;  /* 0x0000000013027211 */ /* 0x004fe400078e08ff */
[----:B------:R-:W1:Y:S01]  /*3c900*/  LDC R19, c[0x0][0x278] ;  /* 0x00009e00ff137b82 */ /* 0x000e620000000800 */
[----:B------:R-:W-:Y:S01]  /*3c910*/  STG.E.U16 desc[UR56][R6.64], R16 ;  /* 0x0000001006007986 */ /* 0x000fe2000c101538 */
[----:B------:R-:W-:-:S03]  /*3c920*/  LEA R4, P1, R0, R3, 0x1 ;  /* 0x0000000300047211 */ /* 0x000fc600078208ff */
[----:B------:R2:W-:Y:S01]  /*3c930*/  STG.E.U16 desc[UR56][R8.64], R18 ;  /* 0x0000001208007986 */ /* 0x0005e2000c101538 */
[----:B-----5:R-:W-:Y:S02]  /*3c940*/  LEA R14, R17, R2, 0x1 ;  /* 0x00000002110e7211 */ /* 0x020fe400078e08ff */
[----:B------:R-:W3:Y:S01]  /*3c950*/  LDC R17, c[0x0][0x278] ;  /* 0x00009e00ff117b82 */ /* 0x000ee20000000800 */
[----:B------:R-:W-:Y:S02]  /*3c960*/  LEA.HI.X.SX32 R5, R0, R20, 0x1, P1 ;  /* 0x0000001400057211 */ /* 0x000fe400008f0eff */
[----:B------:R-:W-:-:S05]  /*3c970*/  LEA R10, P1, R14, R3, 0x1 ;  /* 0x000000030e0a7211 */ /* 0x000fca00078208ff */
[----:B--2---:R-:W2:Y:S01]  /*3c980*/  LDC R9, c[0x0][0x278] ;  /* 0x00009e00ff097b82 */ /* 0x004ea20000000800 */
[----:B------:R-:W-:Y:S01]  /*3c990*/  LEA R6, P3, R2, R3, 0x1 ;  /* 0x0000000302067211 */ /* 0x000fe200078608ff */
[----:B------:R5:W-:Y:S01]  /*3c9a0*/  STG.E.U16 desc[UR56][R12.64], R24 ;  /* 0x000000180c007986 */ /* 0x000be2000c101538 */
[----:B------:R-:W-:Y:S02]  /*3c9b0*/  LEA.HI.X.SX32 R11, R14, R20, 0x1, P1 ;  /* 0x000000140e0b7211 */ /* 0x000fe400008f0eff */
[----:B0-----:R-:W-:Y:S02]  /*3c9c0*/  LEA R14, R15, R14, 0x1 ;  /* 0x0000000e0f0e7211 */ /* 0x001fe400078e08ff */
[----:B------:R-:W-:Y:S01]  /*3c9d0*/  LEA.HI.X.SX32 R7, R2, R20, 0x1, P3 ;  /* 0x0000001402077211 */ /* 0x000fe200018f0eff */
[----:B------:R-:W0:Y:S01]  /*3c9e0*/  LDC R15, c[0x0][0x278] ;  /* 0x00009e00ff0f7b82 */ /* 0x000e220000000800 */
[----:B------:R-:W-:Y:S01]  /*3c9f0*/  LEA R0, R23, R14, 0x1 ;  /* 0x0000000e17007211 */ /* 0x000fe200078e08ff */
[----:B------:R4:W-:Y:S06]  /*3ca00*/  STG.E.U16 desc[UR56][R4.64], R36 ;  /* 0x0000002404007986 */ /* 0x0009ec000c101538 */
[----:B-----5:R-:W5:Y:S01]  /*3ca10*/  LDC R13, c[0x0][0x278] ;  /* 0x00009e00ff0d7b82 */ /* 0x020f620000000800 */
[----:B------:R4:W-:Y:S01]  /*3ca20*/  STG.E.U16 desc[UR56][R6.64], R37 ;  /* 0x0000002506007986 */ /* 0x0009e2000c101538 */
[----:B-1----:R-:W-:-:S02]  /*3ca30*/  LEA R2, R19, R0, 0x1 ;  /* 0x0000000013027211 */ /* 0x002fc400078e08ff */
[----:B----4-:R-:W-:-:S04]  /*3ca40*/  LEA R4, P1, R14, R3, 0x1 ;  /* 0x000000030e047211 */ /* 0x010fc800078208ff */
[----:B------:R-:W1:Y:S01]  /*3ca50*/  LDC R23, c[0x0][0x278] ;  /* 0x00009e00ff177b82 */ /* 0x000e620000000800 */
[-C--:B------:R-:W-:Y:S02]  /*3ca60*/  LEA.HI.X.SX32 R5, R14, R20.reuse, 0x1, P1 ;  /* 0x000000140e057211 */ /* 0x080fe400008f0eff */
[-C--:B------:R-:W-:Y:S02]  /*3ca70*/  LEA R6, P3, R0, R3.reuse, 0x1 ;  /* 0x0000000300067211 */ /* 0x080fe400078608ff */
[----:B------:R-:W-:Y:S01]  /*3ca80*/  LEA R8, P1, R2, R3, 0x1 ;  /* 0x0000000302087211 */ /* 0x000fe200078208ff */
[----:B------:R4:W-:Y:S01]  /*3ca90*/  STG.E.U16 desc[UR56][R10.64], R38 ;  /* 0x000000260a007986 */ /* 0x0009e2000c101538 */
[----:B------:R-:W-:Y:S01]  /*3caa0*/  LEA.HI.X.SX32 R7, R0, R20, 0x1, P3 ;  /* 0x0000001400077211 */ /* 0x000fe200018f0eff */
[----:B------:R-:W1:Y:S01]  /*3cab0*/  LDC R19, c[0x0][0x278] ;  /* 0x00009e00ff137b82 */ /* 0x000e620000000800 */
[----:B--2---:R-:W-:Y:S02]  /*3cac0*/  LEA R0, R9, R2, 0x1 ;  /* 0x0000000209007211 */ /* 0x004fe400078e08ff */
[----:B------:R-:W-:-:S02]  /*3cad0*/  LEA.HI.X.SX32 R9, R2, R20, 0x1, P1 ;  /* 0x0000001402097211 */ /* 0x000fc400008f0eff */
[----:B---3--:R-:W-:-:S03]  /*3cae0*/  LEA R2, R17, R0, 0x1 ;  /* 0x0000000011027211 */ /* 0x008fc600078e08ff */
[----:B------:R-:W2:Y:S01]  /*3caf0*/  LDC R17, c[0x0][0x278] ;  /* 0x00009e00ff117b82 */ /* 0x000ea20000000800 */
[----:B----4-:R-:W-:Y:S02]  /*3cb00*/  PRMT R11, R36, 0x7632, R11 ;  /* 0x00007632240b7816 */ /* 0x010fe4000000000b */
[C---:B------:R-:W-:Y:S01]  /*3cb10*/  LEA R10, P1, R0.reuse, R3, 0x1 ;  /* 0x00000003000a7211 */ /* 0x040fe200078208ff */
[----:B------:R-:W-:Y:S04]  /*3cb20*/  STG.E.U16 desc[UR56][R4.64], R39 ;  /* 0x0000002704007986 */ /* 0x000fe8000c101538 */
[----:B------:R3:W-:Y:S01]  /*3cb30*/  STG.E.U16 desc[UR56][R6.64], R11 ;  /* 0x0000000b06007986 */ /* 0x0007e2000c101538 */
[----:B------:R-:W-:Y:S02]  /*3cb40*/  PRMT R16, R37, 0x7632, R16 ;  /* 0x0000763225107816 */ /* 0x000fe40000000010 */
[----:B---3--:R-:W-:-:S02]  /*3cb50*/  LEA.HI.X.SX32 R11, R0, R20, 0x1, P1 ;  /* 0x00000014000b7211 */ /* 0x008fc400008f0eff */
[----:B-----5:R-:W-:Y:S02]  /*3cb60*/  LEA R0, R13, R2, 0x1 ;  /* 0x000000020d007211 */ /* 0x020fe400078e08ff */
[-C--:B------:R-:W-:Y:S02]  /*3cb70*/  LEA R12, P1, R2, R3.reuse, 0x1 ;  /* 0x00000003020c7211 */ /* 0x080fe400078208ff */
[----:B0-----:R-:W-:Y:S02]  /*3cb80*/  LEA R14, R15, R0, 0x1 ;  /* 0x000000000f0e7211 */ /* 0x001fe400078e08ff */
[----:B------:R-:W-:Y:S01]  /*3cb90*/  LEA R4, P3, R0, R3, 0x1 ;  /* 0x0000000300047211 */ /* 0x000fe200078608ff */
[----:B------:R0:W-:Y:S01]  /*3cba0*/  STG.E.U16 desc[UR56][R8.64], R16 ;  /* 0x0000001008007986 */ /* 0x0001e2000c101538 */
[----:B------:R-:W-:Y:S01]  /*3cbb0*/  LEA.HI.X.SX32 R13, R2, R20, 0x1, P1 ;  /* 0x00000014020d7211 */ /* 0x000fe200008f0eff */
[----:B------:R-:W3:Y:S01]  /*3cbc0*/  LDC R15, c[0x0][0x278] ;  /* 0x00009e00ff0f7b82 */ /* 0x000ee20000000800 */
[----:B-1----:R-:W-:-:S02]  /*3cbd0*/  LEA R2, R23, R14, 0x1 ;  /* 0x0000000e17027211 */ /* 0x002fc400078e08ff */
[----:B------:R-:W-:Y:S02]  /*3cbe0*/  LEA.HI.X.SX32 R5, R0, R20, 0x1, P3 ;  /* 0x0000001400057211 */ /* 0x000fe400018f0eff */
[----:B------:R-:W-:-:S03]  /*3cbf0*/  PRMT R18, R38, 0x7632, R18 ;  /* 0x0000763226127816 */ /* 0x000fc60000000012 */
[----:B------:R-:W1:Y:S01]  /*3cc00*/  LDC R23, c[0x0][0x278] ;  /* 0x00009e00ff177b82 */ /* 0x000e620000000800 */
[----:B0-----:R-:W-:-:S04]  /*3cc10*/  LEA R8, P3, R2, R3, 0x1 ;  /* 0x0000000302087211 */ /* 0x001fc800078608ff */
[----:B------:R-:W-:Y:S02]  /*3cc20*/  LEA.HI.X.SX32 R9, R2, R20, 0x1, P3 ;  /* 0x0000001402097211 */ /* 0x000fe400018f0eff */
[----:B--2---:R-:W-:Y:S01]  /*3cc30*/  LEA R2, R17, R2, 0x1 ;  /* 0x0000000211027211 */ /* 0x004fe200078e08ff */
[----:B------:R-:W-:Y:S03]  /*3cc40*/  STG.E.U16 desc[UR56][R10.64], R18 ;  /* 0x000000120a007986 */ /* 0x000fe6000c101538 */
[----:B------:R-:W-:Y:S02]  /*3cc50*/  LEA R0, R19, R2, 0x1 ;  /* 0x0000000213007211 */ /* 0x000fe400078e08ff */
[----:B------:R0:W2:Y:S04]  /*3cc60*/  LDS.128 R16, [R156] ;  /* 0x000000009c107984 */ /* 0x0000a80000000c00 */
[----:B0-----:R-:W4:Y:S01]  /*3cc70*/  LDL.LU R156, [R1+0x20c] ;  /* 0x00020c00019c7983 */ /* 0x001f220000300800 */
[----:B------:R-:W-:-:S02]  /*3cc80*/  PRMT R24, R39, 0x7632, R24 ;  /* 0x0000763227187816 */ /* 0x000fc40000000018 */
[----:B------:R-:W-:-:S03]  /*3cc90*/  LEA R6, P1, R14, R3, 0x1 ;  /* 0x000000030e067211 */ /* 0x000fc600078208ff */
[----:B------:R0:W-:Y:S01]  /*3cca0*/  STG.E.U16 desc[UR56][R12.64], R24 ;  /* 0x000000180c007986 */ /* 0x0001e2000c101538 */
[-C--:B------:R-:W-:Y:S02]  /*3ccb0*/  LEA.HI.X.SX32 R7, R14, R20.reuse, 0x1, P1 ;  /* 0x000000140e077211 */ /* 0x080fe400008f0eff */
[CC--:B------:R-:W-:Y:S01]  /*3ccc0*/  LEA R10, P1, R2.reuse, R3.reuse, 0x1 ;  /* 0x00000003020a7211 */ /* 0x0c0fe200078208ff */
[----:B------:R5:W-:Y:S01]  /*3ccd0*/  STG.E.U16 desc[UR56][R4.64], R48 ;  /* 0x0000003004007986 */ /* 0x000be2000c101538 */
[----:B0-----:R-:W0:Y:S02]  /*3cce0*/  LDC R13, c[0x0][0x278] ;  /* 0x00009e00ff0d7b82 */ /* 0x001e240000000800 */
[-C--:B------:R-:W-:Y:S01]  /*3ccf0*/  LEA.HI.X.SX32 R11, R2, R20.reuse, 0x1, P1 ;  /* 0x00000014020b7211 */ /* 0x080fe200008f0eff */
[----:B---3--:R-:W-:Y:S01]  /*3cd00*/  IMAD R2, R15, 0x2, R0 ;  /* 0x000000020f027824 */ /* 0x008fe200078e0200 */
[CC--:B-----5:R-:W-:Y:S01]  /*3cd10*/  LEA R4, P1, R0.reuse, R3.reuse, 0x1 ;  /* 0x0000000300047211 */ /* 0x0e0fe200078208ff */
[----:B------:R3:W-:Y:S03]  /*3cd20*/  STG.E.U16 desc[UR56][R6.64], R49 ;  /* 0x0000003106007986 */ /* 0x0007e6000c101538 */
[----:B------:R-:W-:Y:S01]  /*3cd30*/  LEA.HI.X.SX32 R5, R0, R20, 0x1, P1 ;  /* 0x0000001400057211 */ /* 0x000fe200008f0eff */
[----:B------:R5:W-:Y:S01]  /*3cd40*/  STG.E.U16 desc[UR56][R8.64], R50 ;  /* 0x0000003208007986 */ /* 0x000be2000c101538 */
[----:B-1----:R-:W-:Y:S01]  /*3cd50*/  LEA R0, R23, R2, 0x1 ;  /* 0x0000000217007211 */ /* 0x002fe200078e08ff */
[----:B------:R-:W1:Y:S01]  /*3cd60*/  LDC R15, c[0x0][0x278] ;  /* 0x00009e00ff0f7b82 */ /* 0x000e620000000800 */
[----:B---3--:R-:W-:-:S02]  /*3cd70*/  LEA R6, P1, R2, R3, 0x1 ;  /* 0x0000000302067211 */ /* 0x008fc400078208ff */
[----:B------:R-:W-:-:S05]  /*3cd80*/  PRMT R26, R49, 0x7632, R26 ;  /* 0x00007632311a7816 */ /* 0x000fca000000001a */
[----:B------:R-:W3:Y:S01]  /*3cd90*/  LDC R24, c[0x0][0x278] ;  /* 0x00009e00ff187b82 */ /* 0x000ee20000000800 */
[----:B-----5:R-:W-:Y:S02]  /*3cda0*/  PRMT R9, R48, 0x7632, R9 ;  /* 0x0000763230097816 */ /* 0x020fe40000000009 */
[----:B------:R-:W-:Y:S02]  /*3cdb0*/  LEA.HI.X.SX32 R7, R2, R20, 0x1, P1 ;  /* 0x0000001402077211 */ /* 0x000fe400008f0eff */
[C---:B------:R-:W-:Y:S01]  /*3cdc0*/  LEA R8, P1, R0.reuse, R3, 0x1 ;  /* 0x0000000300087211 */ /* 0x040fe200078208ff */
[----:B------:R-:W-:Y:S01]  /*3cdd0*/  STG.E.U16 desc[UR56][R10.64], R51 ;  /* 0x000000330a007986 */ /* 0x000fe2000c101538 */
[----:B------:R-:W-:Y:S01]  /*3cde0*/  LEA R2, R25, R0, 0x1 ;  /* 0x0000000019027211 */ /* 0x000fe200078e08ff */
[----:B------:R-:W5:Y:S02]  /*3cdf0*/  LDC R23, c[0x0][0x278] ;  /* 0x00009e00ff177b82 */ /* 0x000f640000000800 */
[----:B------:R2:W-:Y:S06]  /*3ce00*/  STG.E.U16 desc[UR56][R4.64], R9 ;  /* 0x0000000904007986 */ /* 0x0005ec000c101538 */
[----:B------:R-:W3:Y:S01]  /*3ce10*/  LDC R25, c[0x0][0x278] ;  /* 0x00009e00ff197b82 */ /* 0x000ee20000000800 */
[----:B--2---:R-:W-:-:S02]  /*3ce20*/  LEA.HI.X.SX32 R9, R0, R20, 0x1, P1 ;  /* 0x0000001400097211 */ /* 0x004fc400008f0eff */
[C---:B------:R-:W-:Y:S02]  /*3ce30*/  LEA R12, P1, R2.reuse, R3, 0x1 ;  /* 0x00000003020c7211 */ /* 0x040fe400078208ff */
[----:B0-----:R-:W-:Y:S02]  /*3ce40*/  LEA R0, R13, R2, 0x1 ;  /* 0x000000020d007211 */ /* 0x001fe400078e08ff */
[----:B------:R-:W-:Y:S02]  /*3ce50*/  LEA.HI.X.SX32 R13, R2, R20, 0x1, P1 ;  /* 0x00000014020d7211 */ /* 0x000fe400008f0eff */
[----:B------:R-:W-:Y:S02]  /*3ce60*/  LEA R2, R27, R0, 0x1 ;  /* 0x000000001b027211 */ /* 0x000fe400078e08ff */
[----:B------:R-:W0:Y:S02]  /*3ce70*/  LDC R27, c[0x0][0x278] ;  /* 0x00009e00ff1b7b82 */ /* 0x000e240000000800 */
[----:B------:R-:W-:-:S02]  /*3ce80*/  LEA R14, R29, R2, 0x1 ;  /* 0x000000021d0e7211 */ /* 0x000fc400078e08ff */
[-C--:B------:R-:W-:Y:S02]  /*3ce90*/  LEA R4, P1, R0, R3.reuse, 0x1 ;  /* 0x0000000300047211 */ /* 0x080fe400078208ff */
[-C--:B------:R-:W-:Y:S01]  /*3cea0*/  LEA R10, P3, R14, R3.reuse, 0x1 ;  /* 0x000000030e0a7211 */ /* 0x080fe200078608ff */
[----:B------:R2:W-:Y:S01]  /*3ceb0*/  STG.E.U16 desc[UR56][R6.64], R26 ;  /* 0x0000001a06007986 */ /* 0x0005e2000c101538 */
[----:B------:R-:W-:Y:S02]  /*3cec0*/  PRMT R28, R50, 0x7632, R28 ;  /* 0x00007632321c7816 */ /* 0x000fe4000000001c */
[-C--:B------:R-:W-:Y:S02]  /*3ced0*/  LEA.HI.X.SX32 R5, R0, R20.reuse, 0x1, P1 ;  /* 0x0000001400057211 */ /* 0x080fe400008f0eff */
[----:B------:R-:W-:Y:S02]  /*3cee0*/  LEA.HI.X.SX32 R11, R14, R20, 0x1, P3 ;  /* 0x000000140e0b7211 */ /* 0x000fe400018f0eff */
[----:B-1----:R-:W-:Y:S01]  /*3cef0*/  LEA R14, R15, R14, 0x1 ;  /* 0x0000000e0f0e7211 */ /* 0x002fe200078e08ff */
[----:B------:R1:W-:Y:S01]  /*3cf00*/  STG.E.U16 desc[UR56][R8.64], R28 ;  /* 0x0000001c08007986 */ /* 0x0003e2000c101538 */
[----:B--2---:R-:W-:-:S02]  /*3cf10*/  LEA R6, P1, R2, R3, 0x1 ;  /* 0x0000000302067211 */ /* 0x004fc400078208ff */
[----:B------:R-:W-:Y:S02]  /*3cf20*/  PRMT R30, R51, 0x7632, R30 ;  /* 0x00007632331e7816 */ /* 0x000fe4000000001e */
[----:B------:R-:W-:Y:S02]  /*3cf30*/  LEA.HI.X.SX32 R7, R2, R20, 0x1, P1 ;  /* 0x0000001402077211 */ /* 0x000fe400008f0eff */
[----:B-----5:R-:W-:Y:S02]  /*3cf40*/  LEA R0, R23, R14, 0x1 ;  /* 0x0000000e17007211 */ /* 0x020fe400078e08ff */
[CC--:B-1----:R-:W-:Y:S01]  /*3cf50*/  LEA R8, P1, R14.reuse, R3.reuse, 0x1 ;  /* 0x000000030e087211 */ /* 0x0c2fe200078208ff */
[----:B------:R1:W-:Y:S01]  /*3cf60*/  STG.E.U16 desc[UR56][R12.64], R30 ;  /* 0x0000001e0c007986 */ /* 0x0003e2000c101538 */
[----:B---3--:R-:W-:Y:S02]  /*3cf70*/  LEA R2, R25, R0, 0x1 ;  /* 0x0000000019027211 */ /* 0x008fe400078e08ff */
[----:B------:R-:W-:Y:S01]  /*3cf80*/  LEA.HI.X.SX32 R9, R14, R20, 0x1, P1 ;  /* 0x000000140e097211 */ /* 0x000fe200008f0eff */
[----:B------:R2:W-:Y:S04]  /*3cf90*/  STG.E.U16 desc[UR56][R4.64], R16 ;  /* 0x0000001004007986 */ /* 0x0005e8000c101538 */
[----:B------:R0:W-:Y:S01]  /*3cfa0*/  STG.E.U16 desc[UR56][R6.64], R17 ;  /* 0x0000001106007986 */ /* 0x0001e2000c101538 */
[----:B-1----:R-:W-:-:S03]  /*3cfb0*/  LEA R12, P1, R0, R3, 0x1 ;  /* 0x00000003000c7211 */ /* 0x002fc600078208ff */
[----:B------:R1:W-:Y:S01]  /*3cfc0*/  STG.E.U16 desc[UR56][R10.64], R18 ;  /* 0x000000120a007986 */ /* 0x0003e2000c101538 */
[----:B--2---:R-:W-:Y:S02]  /*3cfd0*/  PRMT R5, R16, 0x7632, R5 ;  /* 0x0000763210057816 */ /* 0x004fe40000000005 */
[----:B------:R-:W-:Y:S02]  /*3cfe0*/  LEA.HI.X.SX32 R13, R0, R20, 0x1, P1 ;  /* 0x00000014000d7211 */ /* 0x000fe400008f0eff */
[----:B0-----:R-:W-:Y:S02]  /*3cff0*/  LEA R7, R27, R2, 0x1 ;  /* 0x000000021b077211 */ /* 0x001fe400078e08ff */
[----:B------:R-:W-:Y:S01]  /*3d000*/  LEA R4, P1, R2, R3, 0x1 ;  /* 0x0000000302047211 */ /* 0x000fe200078208ff */
[----:B------:R-:W-:Y:S01]  /*3d010*/  STG.E.U16 desc[UR56][R8.64], R19 ;  /* 0x0000001308007986 */ /* 0x000fe2000c101538 */
[----:B-1----:R-:W-:-:S03]  /*3d020*/  LEA R10, R24, R7, 0x1 ;  /* 0x00000007180a7211 */ /* 0x002fc600078e08ff */
[----:B------:R0:W-:Y:S01]  /*3d030*/  STG.E.U16 desc[UR56][R12.64], R5 ;  /* 0x000000050c007986 */ /* 0x0001e2000c101538 */
[----:B------:R-:W-:Y:S02]  /*3d040*/  FSEL R0, R158, -INF , P2 ;  /* 0xff8000009e007808 */ /* 0x000fe40001000000 */
[-C--:B------:R-:W-:Y:S02]  /*3d050*/  LEA R6, P2, R10, R3.reuse, 0x1 ;  /* 0x000000030a067211 */ /* 0x080fe400078408ff */
[----:B------:R-:W-:Y:S02]  /*3d060*/  PRMT R15, R17, 0x7632, R15 ;  /* 0x00007632110f7816 */ /* 0x000fe4000000000f */
[----:B------:R-:W-:Y:S02]  /*3d070*/  PRMT R14, R18, 0x7632, R14 ;  /* 0x00007632120e7816 */ /* 0x000fe4000000000e */
[----:B0-----:R-:W-:Y:S02]  /*3d080*/  LEA.HI.X.SX32 R5, R2, R20, 0x1, P1 ;  /* 0x0000001402057211 */ /* 0x001fe400008f0eff */
[----:B------:R-:W-:-:S02]  /*3d090*/  LEA R2, P1, R7, R3, 0x1 ;  /* 0x0000000307027211 */ /* 0x000fc400078208ff */
[----:B------:R-:W-:Y:S02]  /*3d0a0*/  PRMT R16, R19, 0x7632, R16 ;  /* 0x0000763213107816 */ /* 0x000fe40000000010 */
[-C--:B------:R-:W-:Y:S02]  /*3d0b0*/  LEA.HI.X.SX32 R3, R7, R20.reuse, 0x1, P1 ;  /* 0x0000001407037211 */ /* 0x080fe400008f0eff */
[----:B------:R-:W-:Y:S01]  /*3d0c0*/  LEA.HI.X.SX32 R7, R10, R20, 0x1, P2 ;  /* 0x000000140a077211 */ /* 0x000fe200010f0eff */
[----:B------:R0:W-:Y:S04]  /*3d0d0*/  STG.E.U16 desc[UR56][R4.64], R15 ;  /* 0x0000000f04007986 */ /* 0x0001e8000c101538 */
[----:B------:R0:W-:Y:S04]  /*3d0e0*/  STG.E.U16 desc[UR56][R2.64], R14 ;  /* 0x0000000e02007986 */ /* 0x0001e8000c101538 */
[----:B------:R0:W-:Y:S01]  /*3d0f0*/  STG.E.U16 desc[UR56][R6.64], R16 ;  /* 0x0000001006007986 */ /* 0x0001e2000c101538 */
[----:B------:R-:W-:Y:S01]  /*3d100*/  FSEL R11, R157, -INF , P5 ;  /* 0xff8000009d0b7808 */ /* 0x000fe20002800000 */
[----:B------:R-:W-:-:S02]  /*3d110*/  FFMA R10, R0, 0.69314718246459960938, R21 ;  /* 0x3f317218000a7823 */ /* 0x000fc40000000015 */
[----:B------:R-:W1:Y:S02]  /*3d120*/  LDC R0, c[0x0][0x27c] ;  /* 0x00009f00ff007b82 */ /* 0x000e640000000800 */
[----:B------:R-:W-:-:S06]  /*3d130*/  FFMA R11, R11, 0.69314718246459960938, R22 ;  /* 0x3f3172180b0b7823 */ /* 0x000fcc0000000016 */
[----:B------:R-:W-:Y:S06]  /*3d140*/  BAR.SYNC.DEFER_BLOCKING 0x0 ;  /* 0x0000000000007b1d */ /* 0x000fec0000010000 */
[----:B----4-:R0:W-:Y:S02]  /*3d150*/  STS.64 [R156], R10 ;  /* 0x0000000a9c007388 */ /* 0x0101e40000000a00 */
[----:B------:R-:W-:Y:S06]  /*3d160*/  BAR.SYNC.DEFER_BLOCKING 0x0 ;  /* 0x0000000000007b1d */ /* 0x000fec0000010000 */
[----:B-1----:R-:W-:Y:S05]  /*3d170*/  @P0 EXIT ;  /* 0x000000000000094d */ /* 0x002fea0003800000 */
[----:B0-----:R-:W2:Y:S01]  /*3d180*/  LDL.LU R156, [R1+0x208] ;  /* 0x00020800019c7983 */ /* 0x001ea20000300800 */
[----:B------:R-:W0:Y:S01]  /*3d190*/  LDC.64 R6, c[0x0][0x230] ;  /* 0x00008c00ff067b82 */ /* 0x000e220000000a00 */
[----:B------:R-:W-:Y:S01]  /*3d1a0*/  IMAD R0, R151, R0, RZ ;  /* 0x0000000097007224 */ /* 0x000fe200078e02ff */
[C---:B------:R-:W-:Y:S01]  /*3d1b0*/  SHF.L.U32 R2, R148.reuse, 0x2, RZ ;  /* 0x0000000294027819 */ /* 0x040fe200000006ff */
[----:B------:R-:W-:-:S03]  /*3d1c0*/  IMAD.HI R4, R148, 0x4, RZ ;  /* 0x0000000494047827 */ /* 0x000fc600078e02ff */
[C---:B------:R-:W-:Y:S01]  /*3d1d0*/  SHF.L.U32 R3, R0.reuse, 0x2, RZ ;  /* 0x0000000200037819 */ /* 0x040fe200000006ff */
[----:B------:R-:W-:-:S03]  /*3d1e0*/  IMAD.HI R0, R0, 0x4, RZ ;  /* 0x0000000400007827 */ /* 0x000fc600078e02ff */
[----:B0-----:R-:W-:-:S04]  /*3d1f0*/  IADD3 R2, P0, P1, R2, R6, R3 ;  /* 0x0000000602027210 */ /* 0x001fc8000791e003 */
[----:B------:R-:W-:Y:S01]  /*3d200*/  IADD3.X R3, R4, R7, R0, P0, P1 ;  /* 0x0000000704037210 */ /* 0x000fe200007e2400 */
[----:B--2---:R-:W0:Y:S04]  /*3d210*/  LDS R5, [R156] ;  /* 0x000000009c057984 */ /* 0x004e280000000800 */
[----:B0-----:R-:W-:Y:S01]  /*3d220*/  STG.E desc[UR56][R2.64], R5 ;  /* 0x0000000502007986 */ /* 0x001fe2000c101938 */
[----:B------:R-:W-:Y:S05]  /*3d230*/  EXIT ;  /* 0x000000000000794d */ /* 0x000fea0003800000 */
.L_x_2:
[----:B------:R-:W-:-:S00]  /*3d240*/  BRA `(.L_x_2) ;  /* 0xfffffffc00fc7947 */ /* 0x000fc0000383ffff */
[----:B------:R-:W-:-:S00]  /*3d250*/  NOP ;  /* 0x0000000000007918 */ /* 0x000fc00000000000 */
        /* <DEDUP_REMOVED lines=10> */
.L_x_3:


//--------------------- .nv.global.init           --------------------------
	.section	.nv.global.init,"aw",@progbits
.nv.global.init:
	.type		_$_str,@object
	.size		_$_str,(.L_0 - _$_str)
_$_str:
        /*0000*/ 	.byte	0x5f, 0x5f, 0x43, 0x55, 0x44, 0x41, 0x5f, 0x46, 0x54, 0x5a, 0x00
.L_0:


//--------------------- .nv.shared.attn_fwd       --------------------------
	.section	.nv.shared.attn_fwd,"aw",@nobits
	.sectionflags	@""
	.align	16
	.zero		1024


//--------------------- .nv.shared.reserved.0     --------------------------
	.section	.nv.shared.reserved.0,"aw",@nobits
	.weak		__nv_reservedSMEM_offset_0_alias
	.size		__nv_reservedSMEM_offset_0_alias, 0, 0
	.other		__nv_reservedSMEM_offset_0_alias,@"STO_CUDA_RESERVED_SHARED STV_DEFAULT"
__nv_reservedSMEM_offset_0_alias:
	.zero		0


//--------------------- .nv.constant0.attn_fwd    --------------------------
	.section	.nv.constant0.attn_fwd,"a",@progbits
	.sectionflags	@""
	.align	4
.nv.constant0.attn_fwd:
	.zero		664


//--------------------- SYMBOLS --------------------------

	.type		.nv.reservedSmem.offset0,@object
	.size		.nv.reservedSmem.offset0,0x4
